	.target	sm_90a

	.elftype	@"ET_EXEC"


//--------------------- .note.nv.tkinfo           --------------------------
	.section	.note.nv.tkinfo,"",@"SHT_NOTE"
	.sectionflags	@"SHF_NOTE_NV_TKINFO"
	.tkinfo
        /*0018*/ 	.word	0x00000002
        /*0030*/ 	.string	""
        /*0030*/ 	.string	"ptxas"
        /*0030*/ 	.string	"Cuda compilation tools, release 13.0, V13.0.88"
        /*0030*/ 	.string	"Build cuda_13.0.r13.0/compiler.36424714_0"
        /*0030*/ 	.string	"-v  -suppress-debug-info  -lineinfo  -arch sm_90a "



//--------------------- .note.nv.cuinfo           --------------------------
	.section	.note.nv.cuinfo,"",@"SHT_NOTE"
	.sectionflags	@"SHF_NOTE_NV_CUINFO"
        /*0018*/ 	.short	0x0002
        /*001a*/ 	.short	0x005a
        /*001c*/ 	.short	0x0082
	.zero		2


//--------------------- .nv.info                  --------------------------
	.section	.nv.info,"",@"SHT_CUDA_INFO"
	.align	4


	//----- nvinfo : EIATTR_REGCOUNT
	.align		4
        /*0000*/ 	.byte	0x04, 0x2f
        /*0002*/ 	.short	(.L_1 - .L_0)
	.align		4
.L_0:
        /*0004*/ 	.word	index@(matmul_kernel)
        /*0008*/ 	.word	0x000000ff


	//----- nvinfo : EIATTR_FRAME_SIZE
	.align		4
.L_1:
        /*000c*/ 	.byte	0x04, 0x11
        /*000e*/ 	.short	(.L_3 - .L_2)
	.align		4
.L_2:
        /*0010*/ 	.word	index@(matmul_kernel)
        /*0014*/ 	.word	0x00001930


	//----- nvinfo : EIATTR_MIN_STACK_SIZE
	.align		4
.L_3:
        /*0018*/ 	.byte	0x04, 0x12
        /*001a*/ 	.short	(.L_5 - .L_4)
	.align		4
.L_4:
        /*001c*/ 	.word	index@(matmul_kernel)
        /*0020*/ 	.word	0x00001930
.L_5:


//--------------------- .nv.compat                --------------------------
	.section	.nv.compat,"",@"SHT_CUDA_COMPAT_INFO"
	.align	4
        /*0000*/ 	.byte	0x02, 0x09, 0x01, 0x00, 0x02, 0x02, 0x04, 0x00, 0x02, 0x05, 0x05, 0x00, 0x03, 0x07, 0x01, 0x01
        /*0010*/ 	.byte	0x02, 0x03, 0x00, 0x00, 0x02, 0x06, 0x01, 0x00, 0x04, 0x0b, 0x08, 0x00, 0x00, 0x00, 0x00, 0x00
        /*0020*/ 	.byte	0x00, 0x00, 0x00, 0x00


//--------------------- .nv.info.matmul_kernel    --------------------------
	.section	.nv.info.matmul_kernel,"",@"SHT_CUDA_INFO"
	.sectionflags	@""
	.align	4


	//----- nvinfo : EIATTR_CUDA_API_VERSION
	.align		4
        /*0000*/ 	.byte	0x04, 0x37
        /*0002*/ 	.short	(.L_7 - .L_6)
.L_6:
        /*0004*/ 	.word	0x00000082


	//----- nvinfo : EIATTR_KPARAM_INFO
	.align		4
.L_7:
        /*0008*/ 	.byte	0x04, 0x17
        /*000a*/ 	.short	(.L_9 - .L_8)
.L_8:
        /*000c*/ 	.word	0x00000000
        /*0010*/ 	.short	0x000d
        /*0012*/ 	.short	0x0048
        /*0014*/ 	.byte	0x00, 0xf4, 0x21, 0x00


	//----- nvinfo : EIATTR_KPARAM_INFO
	.align		4
.L_9:
        /*0018*/ 	.byte	0x04, 0x17
        /*001a*/ 	.short	(.L_11 - .L_10)
.L_10:
        /*001c*/ 	.word	0x00000000
        /*0020*/ 	.short	0x000c
        /*0022*/ 	.short	0x0040
        /*0024*/ 	.byte	0x00, 0xf4, 0x21, 0x00


	//----- nvinfo : EIATTR_KPARAM_INFO
	.align		4
.L_11:
        /*0028*/ 	.byte	0x04, 0x17
        /*002a*/ 	.short	(.L_13 - .L_12)
.L_12:
        /*002c*/ 	.word	0x00000000
        /*0030*/ 	.short	0x000b
        /*0032*/ 	.short	0x0038
        /*0034*/ 	.byte	0x00, 0xf0, 0x11, 0x00


	//----- nvinfo : EIATTR_KPARAM_INFO
	.align		4
.L_13:
        /*0038*/ 	.byte	0x04, 0x17
        /*003a*/ 	.short	(.L_15 - .L_14)
.L_14:
        /*003c*/ 	.word	0x00000000
        /*0040*/ 	.short	0x000a
        /*0042*/ 	.short	0x0034
        /*0044*/ 	.byte	0x00, 0xf0, 0x11, 0x00


	//----- nvinfo : EIATTR_KPARAM_INFO
	.align		4
.L_15:
        /*0048*/ 	.byte	0x04, 0x17
        /*004a*/ 	.short	(.L_17 - .L_16)
.L_16:
        /*004c*/ 	.word	0x00000000
        /*0050*/ 	.short	0x0009
        /*0052*/ 	.short	0x0030
        /*0054*/ 	.byte	0x00, 0xf0, 0x11, 0x00


	//----- nvinfo : EIATTR_KPARAM_INFO
	.align		4
.L_17:
        /*0058*/ 	.byte	0x04, 0x17
        /*005a*/ 	.short	(.L_19 - .L_18)
.L_18:
        /*005c*/ 	.word	0x00000000
        /*0060*/ 	.short	0x0008
        /*0062*/ 	.short	0x002c
        /*0064*/ 	.byte	0x00, 0xf0, 0x11, 0x00


	//----- nvinfo : EIATTR_KPARAM_INFO
	.align		4
.L_19:
        /*0068*/ 	.byte	0x04, 0x17
        /*006a*/ 	.short	(.L_21 - .L_20)
.L_20:
        /*006c*/ 	.word	0x00000000
        /*0070*/ 	.short	0x0007
        /*0072*/ 	.short	0x0028
        /*0074*/ 	.byte	0x00, 0xf0, 0x11, 0x00


	//----- nvinfo : EIATTR_KPARAM_INFO
	.align		4
.L_21:
        /*0078*/ 	.byte	0x04, 0x17
        /*007a*/ 	.short	(.L_23 - .L_22)
.L_22:
        /*007c*/ 	.word	0x00000000
        /*0080*/ 	.short	0x0006
        /*0082*/ 	.short	0x0024
        /*0084*/ 	.byte	0x00, 0xf0, 0x11, 0x00


	//----- nvinfo : EIATTR_KPARAM_INFO
	.align		4
.L_23:
        /*0088*/ 	.byte	0x04, 0x17
        /*008a*/ 	.short	(.L_25 - .L_24)
.L_24:
        /*008c*/ 	.word	0x00000000
        /*0090*/ 	.short	0x0005
        /*0092*/ 	.short	0x0020
        /*0094*/ 	.byte	0x00, 0xf0, 0x11, 0x00


	//----- nvinfo : EIATTR_KPARAM_INFO
	.align		4
.L_25:
        /*0098*/ 	.byte	0x04, 0x17
        /*009a*/ 	.short	(.L_27 - .L_26)
.L_26:
        /*009c*/ 	.word	0x00000000
        /*00a0*/ 	.short	0x0004
        /*00a2*/ 	.short	0x001c
        /*00a4*/ 	.byte	0x00, 0xf0, 0x11, 0x00


	//----- nvinfo : EIATTR_KPARAM_INFO
	.align		4
.L_27:
        /*00a8*/ 	.byte	0x04, 0x17
        /*00aa*/ 	.short	(.L_29 - .L_28)
.L_28:
        /*00ac*/ 	.word	0x00000000
        /*00b0*/ 	.short	0x0003
        /*00b2*/ 	.short	0x0018
        /*00b4*/ 	.byte	0x00, 0xf0, 0x11, 0x00


	//----- nvinfo : EIATTR_KPARAM_INFO
	.align		4
.L_29:
        /*00b8*/ 	.byte	0x04, 0x17
        /*00ba*/ 	.short	(.L_31 - .L_30)
.L_30:
        /*00bc*/ 	.word	0x00000000
        /*00c0*/ 	.short	0x0002
        /*00c2*/ 	.short	0x0010
        /*00c4*/ 	.byte	0x00, 0xf4, 0x21, 0x00


	//----- nvinfo : EIATTR_KPARAM_INFO
	.align		4
.L_31:
        /*00c8*/ 	.byte	0x04, 0x17
        /*00ca*/ 	.short	(.L_33 - .L_32)
.L_32:
        /*00cc*/ 	.word	0x00000000
        /*00d0*/ 	.short	0x0001
        /*00d2*/ 	.short	0x0008
        /*00d4*/ 	.byte	0x00, 0xf4, 0x21, 0x00


	//----- nvinfo : EIATTR_KPARAM_INFO
	.align		4
.L_33:
        /*00d8*/ 	.byte	0x04, 0x17
        /*00da*/ 	.short	(.L_35 - .L_34)
.L_34:
        /*00dc*/ 	.word	0x00000000
        /*00e0*/ 	.short	0x0000
        /*00e2*/ 	.short	0x0000
        /*00e4*/ 	.byte	0x00, 0xf4, 0x21, 0x00


	//----- nvinfo : EIATTR_SPARSE_MMA_MASK
	.align		4
.L_35:
        /*00e8*/ 	.byte	0x03, 0x50
        /*00ea*/ 	.short	0x0000


	//----- nvinfo : EIATTR_MAXREG_COUNT
	.align		4
        /*00ec*/ 	.byte	0x03, 0x1b
        /*00ee*/ 	.short	0x00ff


	//----- nvinfo : EIATTR_NUM_BARRIERS
	.align		4
        /*00f0*/ 	.byte	0x02, 0x4c
        /*00f2*/ 	.byte	0x01
	.zero		1


	//----- nvinfo : EIATTR_ANNOTATIONS
	.align		4
        /*00f4*/ 	.byte	0x04, 0x55
        /*00f6*/ 	.short	(.L_37 - .L_36)


	//   ....[0]....
.L_36:
        /*00f8*/ 	.word	0x00000001
        /*00fc*/ 	.byte	0xe0, 0x0a, 0x00, 0x00, 0x01, 0x00, 0x00, 0x00, 0x70, 0x67, 0x00, 0x00, 0x01, 0x00, 0x00, 0x00
        /* <DEDUP_REMOVED lines=2925> */
        /*b7dc*/ 	.byte	0x40, 0xfd, 0x03, 0x00


	//----- nvinfo : EIATTR_MERCURY_ISA_VERSION
	.align		4
.L_37:
        /*b7e0*/ 	.byte	0x03, 0x5f
        /*b7e2*/ 	.short	0x0101


	//----- nvinfo : EIATTR_EXIT_INSTR_OFFSETS
	.align		4
        /*b7e4*/ 	.byte	0x04, 0x1c
        /*b7e6*/ 	.short	(.L_39 - .L_38)


	//   ....[0]....
.L_38:
        /*b7e8*/ 	.word	0x00045b20


	//   ....[1]....
        /*b7ec*/ 	.word	0x00045b40


	//----- nvinfo : EIATTR_REQNTID
	.align		4
.L_39:
        /*b7f0*/ 	.byte	0x04, 0x10
        /*b7f2*/ 	.short	(.L_41 - .L_40)
.L_40:
        /*b7f4*/ 	.word	0x00000100
        /*b7f8*/ 	.word	0x00000001
        /*b7fc*/ 	.word	0x00000001


	//----- nvinfo : EIATTR_CBANK_PARAM_SIZE
	.align		4
.L_41:
        /*b800*/ 	.byte	0x03, 0x19
        /*b802*/ 	.short	0x0050


	//----- nvinfo : EIATTR_PARAM_CBANK
	.align		4
        /*b804*/ 	.byte	0x04, 0x0a
        /*b806*/ 	.short	(.L_43 - .L_42)
	.align		4
.L_42:
        /*b808*/ 	.word	index@(.nv.constant0.matmul_kernel)
        /*b80c*/ 	.short	0x0210
        /*b80e*/ 	.short	0x0050


	//----- nvinfo : EIATTR_SW_WAR
	.align		4
.L_43:
        /*b810*/ 	.byte	0x04, 0x36
        /*b812*/ 	.short	(.L_45 - .L_44)
.L_44:
        /*b814*/ 	.word	0x00000008
.L_45:


//--------------------- .nv.callgraph             --------------------------
	.section	.nv.callgraph,"",@"SHT_CUDA_CALLGRAPH"
	.align	4
	.sectionentsize	8
	.align		4
        /*0000*/ 	.word	0x00000000
	.align		4
        /*0004*/ 	.word	0xffffffff
	.align		4
        /*0008*/ 	.word	0x00000000
	.align		4
        /*000c*/ 	.word	0xfffffffe
	.align		4
        /*0010*/ 	.word	0x00000000
	.align		4
        /*0014*/ 	.word	0xfffffffd
	.align		4
        /*0018*/ 	.word	0x00000000
	.align		4
        /*001c*/ 	.word	0xfffffffc


//--------------------- .text.matmul_kernel       --------------------------
	.section	.text.matmul_kernel,"ax",@progbits
	.align	128
        .global         matmul_kernel
        .type           matmul_kernel,@function
        .size           matmul_kernel,(.L_x_3 - matmul_kernel)
        .other          matmul_kernel,@"STO_CUDA_ENTRY STV_DEFAULT"
matmul_kernel:
.text.matmul_kernel:
[----:B------:R-:W1:Y:S08]  /*0000*/  LDC R1, c[0x0][0x28] ;  /* 0x00000a00ff017b82 */ /* 0x000e700000000800 */
[----:B------:R-:W2:Y:S01]  /*0010*/  LDC.64 R242, c[0x0][0x228] ;  /* 0x00008a00fff27b82 */ /* 0x000ea20000000a00 */
[----:B------:R-:W3:Y:S01]  /*0020*/  S2R R7, SR_CTAID.X ;  /* 0x0000000000077919 */ /* 0x000ee20000002500 */
[----:B------:R-:W-:Y:S01]  /*0030*/  ULDC.64 UR4, c[0x0][0x218] ;  /* 0x0000860000047ab9 */ /* 0x000fe20000000a00 */
[----:B-1----:R-:W-:Y:S01]  /*0040*/  VIADD R1, R1, 0xffffe6d0 ;  /* 0xffffe6d001017836 */ /* 0x002fe20000000000 */
[----:B------:R-:W-:Y:S01]  /*0050*/  ULDC UR11, c[0x0][0x240] ;  /* 0x00009000000b7ab9 */ /* 0x000fe20000000800 */
[----:B------:R-:W1:Y:S01]  /*0060*/  S2R R49, SR_TID.X ;  /* 0x0000000000317919 */ /* 0x000e620000002100 */
[----:B------:R-:W-:Y:S01]  /*0070*/  ULDC UR12, c[0x0][0x240] ;  /* 0x00009000000c7ab9 */ /* 0x000fe20000000800 */
        /* <DEDUP_REMOVED lines=17> */
[----:B--2---:R-:W-:Y:S01]  /*0190*/  VIADD R0, R243, 0xff ;  /* 0x000000fff3007836 */ /* 0x004fe20000000000 */
[-C--:B------:R-:W-:Y:S01]  /*01a0*/  IABS R14, R242.reuse ;  /* 0x000000f2000e7213 */ /* 0x080fe20000000000 */
[----:B------:R-:W-:Y:S01]  /*01b0*/  ULDC UR25, c[0x0][0x240] ;  /* 0x0000900000197ab9 */ /* 0x000fe20000000800 */
[----:B------:R-:W-:Y:S01]  /*01c0*/  LOP3.LUT R244, RZ, R242, RZ, 0x33, !PT ;  /* 0x000000f2fff47212 */ /* 0x000fe200078e33ff */
[----:B------:R-:W-:Y:S01]  /*01d0*/  ULDC UR26, c[0x0][0x240] ;  /* 0x00009000001a7ab9 */ /* 0x000fe20000000800 */
[----:B------:R-:W-:Y:S01]  /*01e0*/  SHF.R.S32.HI R3, RZ, 0x1f, R0 ;  /* 0x0000001fff037819 */ /* 0x000fe20000011400 */
[----:B------:R-:W-:Y:S01]  /*01f0*/  ULDC UR27, c[0x0][0x240] ;  /* 0x00009000001b7ab9 */ /* 0x000fe20000000800 */
[----:B------:R-:W-:Y:S01]  /*0200*/  ULDC UR28, c[0x0][0x240] ;  /* 0x00009000001c7ab9 */ /* 0x000fe20000000800 */
[----:B------:R-:W-:Y:S01]  /*0210*/  ULDC UR29, c[0x0][0x240] ;  /* 0x00009000001d7ab9 */ /* 0x000fe20000000800 */
[----:B------:R-:W-:Y:S01]  /*0220*/  LEA.HI R3, R3, R0, RZ, 0x8 ;  /* 0x0000000003037211 */ /* 0x000fe200078f40ff */
[----:B------:R-:W-:Y:S01]  /*0230*/  ULDC UR30, c[0x0][0x240] ;  /* 0x00009000001e7ab9 */ /* 0x000fe20000000800 */
[----:B---3--:R-:W-:Y:S01]  /*0240*/  IABS R8, R7 ;  /* 0x0000000700087213 */ /* 0x008fe20000000000 */
[----:B------:R-:W-:Y:S01]  /*0250*/  ULDC UR31, c[0x0][0x240] ;  /* 0x00009000001f7ab9 */ /* 0x000fe20000000800 */
[----:B------:R-:W-:Y:S01]  /*0260*/  SHF.R.S32.HI R3, RZ, 0x8, R3 ;  /* 0x00000008ff037819 */ /* 0x000fe20000011403 */
[----:B------:R-:W-:Y:S01]  /*0270*/  ULDC UR32, c[0x0][0x240] ;  /* 0x0000900000207ab9 */ /* 0x000fe20000000800 */
[----:B------:R-:W-:Y:S01]  /*0280*/  ULDC UR33, c[0x0][0x240] ;  /* 0x0000900000217ab9 */ /* 0x000fe20000000800 */
[----:B------:R-:W-:Y:S01]  /*0290*/  ULDC UR34, c[0x0][0x240] ;  /* 0x0000900000227ab9 */ /* 0x000fe20000000800 */
[----:B------:R-:W-:Y:S01]  /*02a0*/  ULDC UR35, c[0x0][0x240] ;  /* 0x0000900000237ab9 */ /* 0x000fe20000000800 */
[----:B------:R-:W-:Y:S01]  /*02b0*/  IMAD.SHL.U32 R4, R3, 0x8, RZ ;  /* 0x0000000803047824 */ /* 0x000fe200078e00ff */
[----:B------:R-:W-:Y:S01]  /*02c0*/  ULDC UR36, c[0x0][0x240] ;  /* 0x0000900000247ab9 */ /* 0x000fe20000000800 */
[----:B------:R-:W-:Y:S01]  /*02d0*/  ULDC UR37, c[0x0][0x240] ;  /* 0x0000900000257ab9 */ /* 0x000fe20000000800 */
[----:B------:R-:W-:Y:S01]  /*02e0*/  ULDC UR38, c[0x0][0x240] ;  /* 0x0000900000267ab9 */ /* 0x000fe20000000800 */
[----:B------:R-:W-:Y:S01]  /*02f0*/  ULDC UR39, c[0x0][0x240] ;  /* 0x0000900000277ab9 */ /* 0x000fe20000000800 */
[-C--:B------:R-:W-:Y:S01]  /*0300*/  IABS R5, R4.reuse ;  /* 0x0000000400057213 */ /* 0x080fe20000000000 */
[----:B------:R-:W-:Y:S01]  /*0310*/  ULDC UR40, c[0x0][0x240] ;  /* 0x0000900000287ab9 */ /* 0x000fe20000000800 */
[----:B------:R-:W-:Y:S01]  /*0320*/  IABS R10, R4 ;  /* 0x00000004000a7213 */ /* 0x000fe20000000000 */
[----:B------:R-:W-:Y:S01]  /*0330*/  ULDC UR41, c[0x0][0x240] ;  /* 0x0000900000297ab9 */ /* 0x000fe20000000800 */
[----:B------:R-:W2:Y:S01]  /*0340*/  I2F.RP R0, R5 ;  /* 0x0000000500007306 */ /* 0x000ea20000209400 */
        /* <DEDUP_REMOVED lines=14> */
[----:B--2---:R-:W2:Y:S01]  /*0430*/  MUFU.RCP R0, R0 ;  /* 0x0000000000007308 */ /* 0x004ea20000001000 */
[----:B------:R-:W-:Y:S01]  /*0440*/  ULDC UR56, c[0x0][0x240] ;  /* 0x0000900000387ab9 */ /* 0x000fe20000000800 */
[----:B------:R-:W-:Y:S01]  /*0450*/  ULDC UR57, c[0x0][0x240] ;  /* 0x0000900000397ab9 */ /* 0x000fe20000000800 */
[----:B------:R-:W-:Y:S01]  /*0460*/  ULDC UR58, c[0x0][0x240] ;  /* 0x00009000003a7ab9 */ /* 0x000fe20000000800 */
[----:B------:R-:W-:Y:S01]  /*0470*/  ULDC UR59, c[0x0][0x240] ;  /* 0x00009000003b7ab9 */ /* 0x000fe20000000800 */
[----:B------:R-:W-:Y:S01]  /*0480*/  ULDC UR60, c[0x0][0x240] ;  /* 0x00009000003c7ab9 */ /* 0x000fe20000000800 */
[----:B------:R-:W-:Y:S01]  /*0490*/  ULDC UR61, c[0x0][0x240] ;  /* 0x00009000003d7ab9 */ /* 0x000fe20000000800 */
[----:B------:R-:W3:Y:S08]  /*04a0*/  LDC R249, c[0x0][0x230] ;  /* 0x00008c00fff97b82 */ /* 0x000ef00000000800 */
[----:B------:R-:W4:Y:S01]  /*04b0*/  LDC R251, c[0x0][0x230] ;  /* 0x00008c00fffb7b82 */ /* 0x000f220000000800 */
[----:B--2---:R-:W-:Y:S01]  /*04c0*/  VIADD R2, R0, 0xffffffe ;  /* 0x0ffffffe00027836 */ /* 0x004fe20000000000 */
[----:B------:R-:W-:-:S03]  /*04d0*/  IADD3 R0, RZ, -R10, RZ ;  /* 0x8000000aff007210 */ /* 0x000fc60007ffe0ff */
[----:B------:R2:W1:Y:S02]  /*04e0*/  F2I.FTZ.U32.TRUNC.NTZ R3, R2 ;  /* 0x0000000200037305 */ /* 0x000464000021f000 */
[----:B--2---:R-:W-:Y:S02]  /*04f0*/  IMAD.MOV.U32 R2, RZ, RZ, RZ ;  /* 0x000000ffff027224 */ /* 0x004fe400078e00ff */
[----:B-1----:R-:W-:-:S04]  /*0500*/  IMAD.MOV R6, RZ, RZ, -R3 ;  /* 0x000000ffff067224 */ /* 0x002fc800078e0a03 */
[----:B------:R-:W-:Y:S02]  /*0510*/  IMAD R9, R6, R5, RZ ;  /* 0x0000000506097224 */ /* 0x000fe400078e02ff */
[----:B------:R-:W-:Y:S01]  /*0520*/  IMAD.MOV.U32 R6, RZ, RZ, R8 ;  /* 0x000000ffff067224 */ /* 0x000fe200078e0008 */
[----:B------:R-:W-:Y:S01]  /*0530*/  IABS R8, R243 ;  /* 0x000000f300087213 */ /* 0x000fe20000000000 */
[----:B------:R-:W-:-:S06]  /*0540*/  IMAD.HI.U32 R3, R3, R9, R2 ;  /* 0x0000000903037227 */ /* 0x000fcc00078e0002 */
[----:B------:R-:W-:-:S04]  /*0550*/  IMAD.HI.U32 R3, R3, R6, RZ ;  /* 0x0000000603037227 */ /* 0x000fc800078e00ff */
[----:B------:R-:W-:-:S05]  /*0560*/  IMAD R0, R3, R0, R6 ;  /* 0x0000000003007224 */ /* 0x000fca00078e0206 */
[----:B------:R-:W-:-:S13]  /*0570*/  ISETP.GT.U32.AND P1, PT, R5, R0, PT ;  /* 0x000000000500720c */ /* 0x000fda0003f24070 */
[----:B------:R-:W-:Y:S02]  /*0580*/  @!P1 IMAD.IADD R0, R0, 0x1, -R5 ;  /* 0x0000000100009824 */ /* 0x000fe400078e0a05 */
[----:B------:R-:W-:Y:S01]  /*0590*/  @!P1 VIADD R3, R3, 0x1 ;  /* 0x0000000103039836 */ /* 0x000fe20000000000 */
[----:B------:R-:W-:Y:S02]  /*05a0*/  ISETP.NE.AND P1, PT, R4, RZ, PT ;  /* 0x000000ff0400720c */ /* 0x000fe40003f25270 */
[----:B------:R-:W-:Y:S02]  /*05b0*/  ISETP.GE.U32.AND P0, PT, R0, R5, PT ;  /* 0x000000050000720c */ /* 0x000fe40003f06070 */
[----:B------:R-:W-:-:S04]  /*05c0*/  LOP3.LUT R0, R7, R4, RZ, 0x3c, !PT ;  /* 0x0000000407007212 */ /* 0x000fc800078e3cff */
[----:B------:R-:W-:Y:S01]  /*05d0*/  ISETP.GE.AND P2, PT, R0, RZ, PT ;  /* 0x000000ff0000720c */ /* 0x000fe20003f46270 */
[----:B------:R-:W-:-:S06]  /*05e0*/  VIADD R0, R242, 0x1ff ;  /* 0x000001fff2007836 */ /* 0x000fcc0000000000 */
[----:B------:R-:W-:-:S04]  /*05f0*/  @P0 VIADD R3, R3, 0x1 ;  /* 0x0000000103030836 */ /* 0x000fc80000000000 */
[----:B------:R-:W-:Y:S01]  /*0600*/  IMAD.MOV.U32 R2, RZ, RZ, R3 ;  /* 0x000000ffff027224 */ /* 0x000fe200078e0003 */
[----:B------:R-:W-:-:S03]  /*0610*/  SHF.R.S32.HI R3, RZ, 0x1f, R0 ;  /* 0x0000001fff037819 */ /* 0x000fc60000011400 */
[----:B------:R-:W-:Y:S01]  /*0620*/  @!P2 IMAD.MOV R2, RZ, RZ, -R2 ;  /* 0x000000ffff02a224 */ /* 0x000fe200078e0a02 */
[----:B------:R-:W-:Y:S02]  /*0630*/  @!P1 LOP3.LUT R2, RZ, R4, RZ, 0x33, !PT ;  /* 0x00000004ff029212 */ /* 0x000fe400078e33ff */
[----:B------:R-:W-:-:S03]  /*0640*/  LEA.HI R3, R3, R0, RZ, 0x9 ;  /* 0x0000000003037211 */ /* 0x000fc600078f48ff */
[----:B------:R-:W-:-:S05]  /*0650*/  IMAD.SHL.U32 R12, R2, 0x8, RZ ;  /* 0x00000008020c7824 */ /* 0x000fca00078e00ff */
[----:B------:R-:W-:-:S04]  /*0660*/  LEA.HI.SX32 R3, R3, -R12, 0x17 ;  /* 0x8000000c03037211 */ /* 0x000fc800078fbaff */
[----:B------:R-:W-:Y:S01]  /*0670*/  VIMNMX R11, R3, 0x8, PT ;  /* 0x00000008030b7848 */ /* 0x000fe20003fe0100 */
[----:B------:R-:W-:Y:S02]  /*0680*/  IMAD.MOV R3, RZ, RZ, -R2 ;  /* 0x000000ffff037224 */ /* 0x000fe400078e0a02 */
[----:B------:R-:W-:Y:S01]  /*0690*/  IMAD.MOV.U32 R2, RZ, RZ, R8 ;  /* 0x000000ffff027224 */ /* 0x000fe200078e0008 */
[----:B------:R-:W-:Y:S01]  /*06a0*/  IABS R9, R11 ;  /* 0x0000000b00097213 */ /* 0x000fe20000000000 */
[----:B------:R-:W-:Y:S02]  /*06b0*/  IMAD R10, R4, R3, R7 ;  /* 0x00000003040a7224 */ /* 0x000fe400078e0207 */
[----:B------:R-:W-:Y:S01]  /*06c0*/  IMAD.MOV.U32 R4, RZ, RZ, RZ ;  /* 0x000000ffff047224 */ /* 0x000fe200078e00ff */
[----:B------:R-:W1:Y:S08]  /*06d0*/  I2F.RP R0, R9 ;  /* 0x0000000900007306 */ /* 0x000e700000209400 */
[----:B------:R-:W2:Y:S08]  /*06e0*/  I2F.RP R8, R2 ;  /* 0x0000000200087306 */ /* 0x000eb00000209400 */
[----:B-1----:R-:W1:Y:S08]  /*06f0*/  MUFU.RCP R0, R0 ;  /* 0x0000000000007308 */ /* 0x002e700000001000 */
[----:B--2---:R-:W-:Y:S01]  /*0700*/  MUFU.RCP R8, R8 ;  /* 0x0000000800087308 */ /* 0x004fe20000001000 */
[----:B-1----:R-:W-:-:S02]  /*0710*/  IADD3 R5, R0, 0xffffffe, RZ ;  /* 0x0ffffffe00057810 */ /* 0x002fc40007ffe0ff */
[----:B------:R-:W-:-:S05]  /*0720*/  IABS R0, R10 ;  /* 0x0000000a00007213 */ /* 0x000fca0000000000 */
[----:B------:R-:W1:Y:S02]  /*0730*/  F2I.FTZ.U32.TRUNC.NTZ R5, R5 ;  /* 0x0000000500057305 */ /* 0x000e64000021f000 */
[----:B-1----:R-:W-:-:S04]  /*0740*/  IMAD.MOV R6, RZ, RZ, -R5 ;  /* 0x000000ffff067224 */ /* 0x002fc800078e0a05 */
[----:B------:R-:W-:Y:S01]  /*0750*/  IMAD R3, R6, R9, RZ ;  /* 0x0000000906037224 */ /* 0x000fe200078e02ff */
[----:B------:R-:W-:-:S03]  /*0760*/  IABS R6, R11 ;  /* 0x0000000b00067213 */ /* 0x000fc60000000000 */
[----:B------:R-:W-:Y:S02]  /*0770*/  IMAD.HI.U32 R4, R5, R3, R4 ;  /* 0x0000000305047227 */ /* 0x000fe400078e0004 */
[----:B------:R-:W1:Y:S02]  /*0780*/  I2F.RP R3, R14 ;  /* 0x0000000e00037306 */ /* 0x000e640000209400 */
[----:B------:R-:W-:Y:S02]  /*0790*/  IMAD.MOV.U32 R5, RZ, RZ, R0 ;  /* 0x000000ffff057224 */ /* 0x000fe400078e0000 */
[----:B------:R-:W-:Y:S01]  /*07a0*/  IMAD.MOV R0, RZ, RZ, -R6 ;  /* 0x000000ffff007224 */ /* 0x000fe200078e0a06 */
[----:B------:R-:W-:Y:S01]  /*07b0*/  IADD3 R6, R8, 0xffffffe, RZ ;  /* 0x0ffffffe08067810 */ /* 0x000fe20007ffe0ff */
[----:B------:R-:W-:-:S03]  /*07c0*/  IMAD.HI.U32 R4, R4, R5, RZ ;  /* 0x0000000504047227 */ /* 0x000fc600078e00ff */
[----:B------:R2:W3:Y:S01]  /*07d0*/  F2I.FTZ.U32.TRUNC.NTZ R7, R6 ;  /* 0x0000000600077305 */ /* 0x0004e2000021f000 */
[----:B------:R-:W-:-:S05]  /*07e0*/  IMAD R0, R4, R0, R5 ;  /* 0x0000000004007224 */ /* 0x000fca00078e0205 */
[----:B------:R-:W-:Y:S02]  /*07f0*/  ISETP.GT.U32.AND P1, PT, R9, R0, PT ;  /* 0x000000000900720c */ /* 0x000fe40003f24070 */
[----:B-1----:R-:W1:Y:S01]  /*0800*/  MUFU.RCP R3, R3 ;  /* 0x0000000300037308 */ /* 0x002e620000001000 */
[----:B--2---:R-:W-:Y:S01]  /*0810*/  MOV R6, RZ ;  /* 0x000000ff00067202 */ /* 0x004fe20000000f00 */
[----:B---3--:R-:W-:-:S09]  /*0820*/  IMAD.MOV R13, RZ, RZ, -R7 ;  /* 0x000000ffff0d7224 */ /* 0x008fd200078e0a07 */
[----:B------:R-:W-:Y:S02]  /*0830*/  @!P1 IMAD.IADD R0, R0, 0x1, -R9 ;  /* 0x0000000100009824 */ /* 0x000fe400078e0a09 */
[----:B------:R-:W-:Y:S01]  /*0840*/  @!P1 VIADD R4, R4, 0x1 ;  /* 0x0000000104049836 */ /* 0x000fe20000000000 */
[----:B------:R-:W-:Y:S02]  /*0850*/  ISETP.NE.AND P1, PT, R11, RZ, PT ;  /* 0x000000ff0b00720c */ /* 0x000fe40003f25270 */
[----:B------:R-:W-:Y:S01]  /*0860*/  ISETP.GE.U32.AND P0, PT, R0, R9, PT ;  /* 0x000000090000720c */ /* 0x000fe20003f06070 */
[----:B-1----:R-:W-:Y:S01]  /*0870*/  VIADD R5, R3, 0xffffffe ;  /* 0x0ffffffe03057836 */ /* 0x002fe20000000000 */
[----:B------:R-:W-:Y:S02]  /*0880*/  LOP3.LUT R0, R10, R11, RZ, 0x3c, !PT ;  /* 0x0000000b0a007212 */ /* 0x000fe400078e3cff */
[----:B------:R-:W-:Y:S02]  /*0890*/  SHF.R.U32.HI R3, RZ, 0x7, R49 ;  /* 0x00000007ff037819 */ /* 0x000fe40000011631 */
[----:B------:R-:W-:Y:S01]  /*08a0*/  ISETP.GE.AND P2, PT, R0, RZ, PT ;  /* 0x000000ff0000720c */ /* 0x000fe20003f46270 */
[----:B------:R-:W1:Y:S06]  /*08b0*/  F2I.FTZ.U32.TRUNC.NTZ R5, R5 ;  /* 0x0000000500057305 */ /* 0x000e6c000021f000 */
[----:B------:R-:W-:-:S06]  /*08c0*/  @P0 VIADD R4, R4, 0x1 ;  /* 0x0000000104040836 */ /* 0x000fcc0000000000 */
[----:B------:R-:W-:Y:S01]  /*08d0*/  @!P2 IMAD.MOV R4, RZ, RZ, -R4 ;  /* 0x000000ffff04a224 */ /* 0x000fe200078e0a04 */
[----:B------:R-:W-:Y:S01]  /*08e0*/  @!P1 LOP3.LUT R4, RZ, R11, RZ, 0x33, !PT ;  /* 0x0000000bff049212 */ /* 0x000fe200078e33ff */
[----:B-1----:R-:W-:-:S04]  /*08f0*/  IMAD.MOV R9, RZ, RZ, -R5 ;  /* 0x000000ffff097224 */ /* 0x002fc800078e0a05 */
[----:B------:R-:W-:Y:S02]  /*0900*/  IMAD.MOV R0, RZ, RZ, -R4 ;  /* 0x000000ffff007224 */ /* 0x000fe400078e0a04 */
[----:B------:R-:W-:Y:S02]  /*0910*/  IMAD R9, R9, R14, RZ ;  /* 0x0000000e09097224 */ /* 0x000fe400078e02ff */
[----:B------:R-:W-:Y:S01]  /*0920*/  IMAD R0, R11, R0, R10 ;  /* 0x000000000b007224 */ /* 0x000fe200078e020a */
[----:B------:R-:W-:Y:S01]  /*0930*/  SGXT.U32 R10, R3, 0x1 ;  /* 0x00000001030a781a */ /* 0x000fe20000000000 */
[----:B------:R-:W-:Y:S02]  /*0940*/  IMAD.SHL.U32 R3, R4, 0x100, RZ ;  /* 0x0000010004037824 */ /* 0x000fe400078e00ff */
[----:B------:R-:W-:Y:S02]  /*0950*/  IMAD.MOV.U32 R4, RZ, RZ, RZ ;  /* 0x000000ffff047224 */ /* 0x000fe400078e00ff */
[----:B------:R-:W-:-:S02]  /*0960*/  IMAD.IADD R0, R12, 0x1, R0 ;  /* 0x000000010c007824 */ /* 0x000fc400078e0200 */
[----:B------:R-:W-:Y:S01]  /*0970*/  IMAD.HI.U32 R8, R5, R9, R4 ;  /* 0x0000000905087227 */ /* 0x000fe200078e0004 */
[----:B------:R-:W-:-:S03]  /*0980*/  LOP3.LUT R9, R49, 0xff, RZ, 0xc0, !PT ;  /* 0x000000ff31097812 */ /* 0x000fc600078ec0ff */
[----:B------:R-:W-:Y:S02]  /*0990*/  IMAD R11, R13, R2, RZ ;  /* 0x000000020d0b7224 */ /* 0x000fe400078e02ff */
[----:B------:R-:W-:Y:S02]  /*09a0*/  IMAD.SHL.U32 R5, R49, 0x10, RZ ;  /* 0x0000001031057824 */ /* 0x000fe400078e00ff */
[----:B------:R-:W-:Y:S02]  /*09b0*/  IMAD R4, R0, 0x200, R9 ;  /* 0x0000020000047824 */ /* 0x000fe400078e0209 */
[----:B------:R-:W-:Y:S01]  /*09c0*/  IMAD.HI.U32 R6, R7, R11, R6 ;  /* 0x0000000b07067227 */ /* 0x000fe200078e0006 */
[----:B------:R-:W-:Y:S02]  /*09d0*/  LOP3.LUT R7, R3, R10, RZ, 0xfc, !PT ;  /* 0x0000000a03077212 */ /* 0x000fe400078efcff */
[----:B------:R-:W-:Y:S01]  /*09e0*/  LOP3.LUT R0, R5, 0x70, RZ, 0xc0, !PT ;  /* 0x0000007005007812 */ /* 0x000fe200078ec0ff */
[----:B------:R-:W-:Y:S01]  /*09f0*/  IMAD R11, R49, 0x100, R49 ;  /* 0x00000100310b7824 */ /* 0x000fe200078e0231 */
[----:B------:R-:W-:-:S02]  /*0a00*/  IABS R245, R4 ;  /* 0x0000000400f57213 */ /* 0x000fc40000000000 */
[----:B------:R-:W-:Y:S01]  /*0a10*/  LOP3.LUT R12, R7, 0xfe, RZ, 0xfc, !PT ;  /* 0x000000fe070c7812 */ /* 0x000fe200078efcff */
[----:B------:R-:W-:Y:S01]  /*0a20*/  IMAD R0, R9, 0x80, R0 ;  /* 0x0000008009007824 */ /* 0x000fe200078e0200 */
[----:B------:R-:W-:Y:S01]  /*0a30*/  SHF.R.S32.HI R10, RZ, 0x7, R49 ;  /* 0x00000007ff0a7819 */ /* 0x000fe20000011431 */
[----:B------:R-:W-:Y:S01]  /*0a40*/  IMAD.HI.U32 R9, R8, R245, RZ ;  /* 0x000000f508097227 */ /* 0x000fe200078e00ff */
[----:B------:R-:W-:Y:S02]  /*0a50*/  IABS R15, R12 ;  /* 0x0000000c000f7213 */ /* 0x000fe40000000000 */
[----:B------:R-:W-:Y:S01]  /*0a60*/  SGXT R10, R10, 0x1 ;  /* 0x000000010a0a781a */ /* 0x000fe20000000200 */
[----:B------:R-:W-:Y:S01]  /*0a70*/  IMAD.SHL.U32 R11, R11, 0x4, RZ ;  /* 0x000000040b0b7824 */ /* 0x000fe200078e00ff */
[----:B------:R-:W-:Y:S01]  /*0a80*/  IADD3 R5, R4, 0x100, RZ ;  /* 0x0000010004057810 */ /* 0x000fe20007ffe0ff */
[----:B------:R-:W-:Y:S01]  /*0a90*/  IMAD.MOV R9, RZ, RZ, -R9 ;  /* 0x000000ffff097224 */ /* 0x000fe200078e0a09 */
[----:B------:R-:W-:-:S02]  /*0aa0*/  ISETP.GE.AND P3, PT, R12, RZ, PT ;  /* 0x000000ff0c00720c */ /* 0x000fc40003f66270 */
[----:B------:R-:W-:Y:S01]  /*0ab0*/  LOP3.LUT R13, R11, 0x1807c, RZ, 0xc0, !PT ;  /* 0x0001807c0b0d7812 */ /* 0x000fe200078ec0ff */
[----:B------:R-:W-:Y:S01]  /*0ac0*/  IMAD.HI.U32 R11, R6, R15, RZ ;  /* 0x0000000f060b7227 */ /* 0x000fe200078e00ff */
[----:B------:R-:W-:Y:S01]  /*0ad0*/  IABS R247, R5 ;  /* 0x0000000500f77213 */ /* 0x000fe20000000000 */
[----:B------:R1:W-:Y:S01]  /*0ae0*/  STL.64 [R1+0x1238], R4 ;  /* 0x0012380401007387 */ /* 0x0003e20000100a00 */
[----:B------:R-:W-:Y:S01]  /*0af0*/  LOP3.LUT R10, R13, 0x90, R10, 0x78, !PT ;  /* 0x000000900d0a7812 */ /* 0x000fe200078e780a */
[----:B------:R-:W-:Y:S01]  /*0b00*/  IMAD R245, R14, R9, R245 ;  /* 0x000000090ef57224 */ /* 0x000fe200078e02f5 */
[----:B------:R-:W-:Y:S01]  /*0b10*/  IABS R13, R7 ;  /* 0x00000007000d7213 */ /* 0x000fe20000000000 */
[----:B------:R-:W-:Y:S01]  /*0b20*/  IMAD.MOV R11, RZ, RZ, -R11 ;  /* 0x000000ffff0b7224 */ /* 0x000fe200078e0a0b */
[----:B------:R-:W-:Y:S01]  /*0b30*/  LOP3.LUT R16, R7, 0x4, RZ, 0xfc, !PT ;  /* 0x0000000407107812 */ /* 0x000fe200078efcff */
[----:B------:R-:W-:Y:S01]  /*0b40*/  IMAD.HI.U32 R8, R8, R247, RZ ;  /* 0x000000f708087227 */ /* 0x000fe200078e00ff */
[----:B------:R-:W-:-:S02]  /*0b50*/  ISETP.GT.U32.AND P6, PT, R14, R245, PT ;  /* 0x000000f50e00720c */ /* 0x000fc40003fc4070 */
[C---:B------:R-:W-:Y:S01]  /*0b60*/  LOP3.LUT R18, R7.reuse, 0x6, RZ, 0xfc, !PT ;  /* 0x0000000607127812 */ /* 0x040fe200078efcff */
[C---:B------:R-:W-:Y:S01]  /*0b70*/  IMAD R12, R2.reuse, R11, R15 ;  /* 0x0000000b020c7224 */ /* 0x040fe200078e020f */
[----:B------:R-:W-:Y:S01]  /*0b80*/  IABS R15, R16 ;  /* 0x00000010000f7213 */ /* 0x000fe20000000000 */
[----:B------:R-:W-:Y:S01]  /*0b90*/  IMAD.MOV.U32 R11, RZ, RZ, R13 ;  /* 0x000000ffff0b7224 */ /* 0x000fe200078e000d */
[----:B------:R-:W-:Y:S01]  /*0ba0*/  LOP3.LUT R13, R7, 0x2, RZ, 0xfc, !PT ;  /* 0x00000002070d7812 */ /* 0x000fe200078efcff */
[----:B------:R-:W-:Y:S01]  /*0bb0*/  IMAD.MOV R8, RZ, RZ, -R8 ;  /* 0x000000ffff087224 */ /* 0x000fe200078e0a08 */
[----:B------:R-:W-:Y:S01]  /*0bc0*/  ISETP.GT.U32.AND P0, PT, R2, R12, PT ;  /* 0x0000000c0200720c */ /* 0x000fe20003f04070 */
[----:B------:R-:W-:Y:S01]  /*0bd0*/  IMAD.HI.U32 R9, R6, R11, RZ ;  /* 0x0000000b06097227 */ /* 0x000fe200078e00ff */
[----:B------:R-:W-:Y:S02]  /*0be0*/  ISETP.GE.AND P5, PT, R13, RZ, PT ;  /* 0x000000ff0d00720c */ /* 0x000fe40003fa6270 */
[----:B------:R-:W-:Y:S01]  /*0bf0*/  IABS R13, R13 ;  /* 0x0000000d000d7213 */ /* 0x000fe20000000000 */
[----:B------:R-:W-:Y:S01]  /*0c00*/  @!P6 IMAD.IADD R245, R245, 0x1, -R14 ;  /* 0x00000001f5f5e824 */ /* 0x000fe200078e0a0e */
[----:B------:R-:W-:Y:S01]  /*0c10*/  IABS R17, R18 ;  /* 0x0000001200117213 */ /* 0x000fe20000000000 */
[----:B------:R-:W-:Y:S01]  /*0c20*/  IMAD.MOV R9, RZ, RZ, -R9 ;  /* 0x000000ffff097224 */ /* 0x000fe200078e0a09 */
[C---:B------:R-:W-:Y:S01]  /*0c30*/  LOP3.LUT R19, R7.reuse, 0xa, RZ, 0xfc, !PT ;  /* 0x0000000a07137812 */ /* 0x040fe200078efcff */
[C---:B------:R-:W-:Y:S01]  /*0c40*/  IMAD R247, R14.reuse, R8, R247 ;  /* 0x000000080ef77224 */ /* 0x040fe200078e02f7 */
[----:B------:R-:W-:Y:S01]  /*0c50*/  ISETP.GT.U32.AND P6, PT, R14, R245, PT ;  /* 0x000000f50e00720c */ /* 0x000fe20003fc4070 */
[----:B------:R-:W-:Y:S01]  /*0c60*/  IMAD R8, R2, R9, R11 ;  /* 0x0000000902087224 */ /* 0x000fe200078e020b */
[----:B------:R-:W-:Y:S01]  /*0c70*/  LOP3.LUT R21, R7, 0x10, RZ, 0xfc, !PT ;  /* 0x0000001007157812 */ /* 0x000fe200078efcff */
[----:B------:R-:W-:Y:S01]  /*0c80*/  IMAD.HI.U32 R11, R6, R15, RZ ;  /* 0x0000000f060b7227 */ /* 0x000fe200078e00ff */
[----:B------:R-:W-:-:S02]  /*0c90*/  ISETP.GT.U32.AND P2, PT, R14, R247, PT ;  /* 0x000000f70e00720c */ /* 0x000fc40003f44070 */
[----:B------:R-:W-:Y:S01]  /*0ca0*/  ISETP.GT.U32.AND P4, PT, R2, R8, PT ;  /* 0x000000080200720c */ /* 0x000fe20003f84070 */
[----:B------:R-:W-:Y:S01]  /*0cb0*/  @!P0 IMAD.IADD R12, R12, 0x1, -R2 ;  /* 0x000000010c0c8824 */ /* 0x000fe200078e0a02 */
[----:B------:R-:W-:Y:S01]  /*0cc0*/  ISETP.GE.AND P0, PT, R16, RZ, PT ;  /* 0x000000ff1000720c */ /* 0x000fe20003f06270 */
[----:B------:R-:W-:Y:S01]  /*0cd0*/  IMAD.MOV R11, RZ, RZ, -R11 ;  /* 0x000000ffff0b7224 */ /* 0x000fe200078e0a0b */
[C---:B------:R-:W-:Y:S01]  /*0ce0*/  LOP3.LUT R16, R7.reuse, 0x8, RZ, 0xfc, !PT ;  /* 0x0000000807107812 */ /* 0x040fe200078efcff */
[----:B------:R-:W-:Y:S01]  /*0cf0*/  IMAD.HI.U32 R9, R6, R13, RZ ;  /* 0x0000000d06097227 */ /* 0x000fe200078e00ff */
[C---:B------:R-:W-:Y:S02]  /*0d00*/  ISETP.GT.U32.AND P1, PT, R2.reuse, R12, PT ;  /* 0x0000000c0200720c */ /* 0x040fe40003f24070 */
[----:B------:R-:W-:Y:S01]  /*0d10*/  LOP3.LUT R23, R7, 0x12, RZ, 0xfc, !PT ;  /* 0x0000001207177812 */ /* 0x000fe200078efcff */
[C---:B------:R-:W-:Y:S01]  /*0d20*/  IMAD R24, R2.reuse, R11, R15 ;  /* 0x0000000b02187224 */ /* 0x040fe200078e020f */
[----:B------:R-:W-:Y:S01]  /*0d30*/  IADD3 R9, -R9, RZ, RZ ;  /* 0x000000ff09097210 */ /* 0x000fe20007ffe1ff */
[--C-:B------:R-:W-:Y:S01]  /*0d40*/  @!P6 IMAD.IADD R245, R245, 0x1, -R14.reuse ;  /* 0x00000001f5f5e824 */ /* 0x100fe200078e0a0e */
[----:B------:R-:W-:Y:S01]  /*0d50*/  IABS R15, R19 ;  /* 0x00000013000f7213 */ /* 0x000fe20000000000 */
[----:B------:R-:W-:Y:S01]  /*0d60*/  @!P2 IMAD.IADD R247, R247, 0x1, -R14 ;  /* 0x00000001f7f7a824 */ /* 0x000fe200078e0a0e */
[C---:B------:R-:W-:Y:S01]  /*0d70*/  ISETP.GT.U32.AND P6, PT, R2.reuse, R24, PT ;  /* 0x000000180200720c */ /* 0x040fe20003fc4070 */
[----:B------:R-:W-:Y:S01]  /*0d80*/  IMAD R26, R2, R9, R13 ;  /* 0x00000009021a7224 */ /* 0x000fe200078e020d */
[----:B------:R-:W-:Y:S01]  /*0d90*/  IABS R13, R16 ;  /* 0x00000010000d7213 */ /* 0x000fe20000000000 */
[----:B------:R-:W-:Y:S01]  /*0da0*/  IMAD.HI.U32 R9, R6, R17, RZ ;  /* 0x0000001106097227 */ /* 0x000fe200078e00ff */
[----:B------:R-:W-:-:S02]  /*0db0*/  LOP3.LUT R25, R7, 0x16, RZ, 0xfc, !PT ;  /* 0x0000001607197812 */ /* 0x000fc400078efcff */
[C---:B------:R-:W-:Y:S01]  /*0dc0*/  LOP3.LUT R28, R7.reuse, 0x1a, RZ, 0xfc, !PT ;  /* 0x0000001a071c7812 */ /* 0x040fe200078efcff */
[--C-:B------:R-:W-:Y:S01]  /*0dd0*/  @!P1 IMAD.IADD R12, R12, 0x1, -R2.reuse ;  /* 0x000000010c0c9824 */ /* 0x100fe200078e0a02 */
[----:B------:R-:W-:Y:S01]  /*0de0*/  ISETP.GT.U32.AND P1, PT, R2, R26, PT ;  /* 0x0000001a0200720c */ /* 0x000fe20003f24070 */
[--C-:B------:R-:W-:Y:S01]  /*0df0*/  @!P4 IMAD.IADD R8, R8, 0x1, -R2.reuse ;  /* 0x000000010808c824 */ /* 0x100fe200078e0a02 */
[----:B------:R-:W-:Y:S01]  /*0e00*/  ISETP.GT.U32.AND P4, PT, R14, R247, PT ;  /* 0x000000f70e00720c */ /* 0x000fe20003f84070 */
[----:B------:R-:W-:Y:S01]  /*0e10*/  IMAD.MOV R9, RZ, RZ, -R9 ;  /* 0x000000ffff097224 */ /* 0x000fe200078e0a09 */
[----:B------:R-:W-:Y:S01]  /*0e20*/  LOP3.LUT R29, R7, 0x1c, RZ, 0xfc, !PT ;  /* 0x0000001c071d7812 */ /* 0x000fe200078efcff */
[----:B------:R-:W-:Y:S01]  /*0e30*/  @!P6 IMAD.IADD R24, R24, 0x1, -R2 ;  /* 0x000000011818e824 */ /* 0x000fe200078e0a02 */
[C---:B------:R-:W-:Y:S01]  /*0e40*/  ISETP.GT.U32.AND P2, PT, R2.reuse, R8, PT ;  /* 0x000000080200720c */ /* 0x040fe20003f44070 */
[----:B------:R-:W-:Y:S01]  /*0e50*/  IMAD R22, R2, R9, R17 ;  /* 0x0000000902167224 */ /* 0x000fe200078e0211 */
[----:B------:R-:W-:Y:S01]  /*0e60*/  ISETP.GE.AND P6, PT, R18, RZ, PT ;  /* 0x000000ff1200720c */ /* 0x000fe20003fc6270 */
[----:B------:R-:W-:Y:S01]  /*0e70*/  @!P3 IMAD.MOV R12, RZ, RZ, -R12 ;  /* 0x000000ffff0cb224 */ /* 0x000fe200078e0a0c */
[----:B------:R-:W-:Y:S01]  /*0e80*/  ISETP.GT.U32.AND P3, PT, R2, R24, PT ;  /* 0x000000180200720c */ /* 0x000fe20003f64070 */
[----:B------:R-:W-:Y:S01]  /*0e90*/  IMAD.HI.U32 R9, R6, R13, RZ ;  /* 0x0000000d06097227 */ /* 0x000fe200078e00ff */
[----:B------:R-:W-:-:S02]  /*0ea0*/  IABS R17, R21 ;  /* 0x0000001500117213 */ /* 0x000fc40000000000 */
[----:B------:R-:W-:Y:S01]  /*0eb0*/  LOP3.LUT R27, R7, 0x18, RZ, 0xfc, !PT ;  /* 0x00000018071b7812 */ /* 0x000fe200078efcff */
[--C-:B------:R-:W-:Y:S01]  /*0ec0*/  @!P1 IMAD.IADD R26, R26, 0x1, -R2.reuse ;  /* 0x000000011a1a9824 */ /* 0x100fe200078e0a02 */
[----:B------:R-:W-:Y:S01]  /*0ed0*/  ISETP.GT.U32.AND P1, PT, R2, R22, PT ;  /* 0x000000160200720c */ /* 0x000fe20003f24070 */
[----:B------:R-:W-:Y:S01]  /*0ee0*/  IMAD.MOV R9, RZ, RZ, -R9 ;  /* 0x000000ffff097224 */ /* 0x000fe200078e0a09 */
[----:B------:R-:W-:Y:S01]  /*0ef0*/  @!P4 IADD3 R247, R247, -R14, RZ ;  /* 0x8000000ef7f7c210 */ /* 0x000fe20007ffe0ff */
[--C-:B------:R-:W-:Y:S01]  /*0f00*/  @!P2 IMAD.IADD R8, R8, 0x1, -R2.reuse ;  /* 0x000000010808a824 */ /* 0x100fe200078e0a02 */
[C---:B------:R-:W-:Y:S01]  /*0f10*/  ISETP.GE.AND P4, PT, R7.reuse, RZ, PT ;  /* 0x000000ff0700720c */ /* 0x040fe20003f86270 */
[C---:B------:R-:W-:Y:S01]  /*0f20*/  IMAD R14, R2.reuse, R9, R13 ;  /* 0x00000009020e7224 */ /* 0x040fe200078e020d */
[----:B------:R-:W-:Y:S01]  /*0f30*/  ISETP.GT.U32.AND P2, PT, R2, R26, PT ;  /* 0x0000001a0200720c */ /* 0x000fe20003f44070 */
[----:B------:R-:W-:Y:S01]  /*0f40*/  @!P3 IMAD.IADD R24, R24, 0x1, -R2 ;  /* 0x000000011818b824 */ /* 0x000fe200078e0a02 */
[----:B------:R-:W-:Y:S01]  /*0f50*/  LOP3.LUT R9, R7, 0xc, RZ, 0xfc, !PT ;  /* 0x0000000c07097812 */ /* 0x000fe200078efcff */
[----:B------:R-:W-:Y:S01]  /*0f60*/  IMAD.HI.U32 R11, R6, R15, RZ ;  /* 0x0000000f060b7227 */ /* 0x000fe200078e00ff */
[----:B------:R-:W-:-:S02]  /*0f70*/  ISETP.GT.U32.AND P3, PT, R2, R14, PT ;  /* 0x0000000e0200720c */ /* 0x000fc40003f64070 */
[----:B------:R-:W-:Y:S01]  /*0f80*/  IABS R13, R9 ;  /* 0x00000009000d7213 */ /* 0x000fe20000000000 */
[----:B------:R-:W-:Y:S01]  /*0f90*/  @!P1 IMAD.IADD R22, R22, 0x1, -R2 ;  /* 0x0000000116169824 */ /* 0x000fe200078e0a02 */
[C---:B------:R-:W-:Y:S01]  /*0fa0*/  LOP3.LUT R31, R7.reuse, 0xea, RZ, 0xfc, !PT ;  /* 0x000000ea071f7812 */ /* 0x040fe200078efcff */
[----:B------:R-:W-:Y:S01]  /*0fb0*/  IMAD.MOV R11, RZ, RZ, -R11 ;  /* 0x000000ffff0b7224 */ /* 0x000fe200078e0a0b */
[C---:B------:R-:W-:Y:S01]  /*0fc0*/  LOP3.LUT R33, R7.reuse, 0xec, RZ, 0xfc, !PT ;  /* 0x000000ec07217812 */ /* 0x040fe200078efcff */
[----:B------:R-:W-:Y:S01]  /*0fd0*/  @!P4 IMAD.MOV R8, RZ, RZ, -R8 ;  /* 0x000000ffff08c224 */ /* 0x000fe200078e0a08 */
[----:B------:R-:W-:Y:S01]  /*0fe0*/  ISETP.GT.U32.AND P1, PT, R2, R22, PT ;  /* 0x000000160200720c */ /* 0x000fe20003f24070 */
[----:B------:R-:W-:Y:S01]  /*0ff0*/  @!P0 IMAD.MOV R24, RZ, RZ, -R24 ;  /* 0x000000ffff188224 */ /* 0x000fe200078e0a18 */
[----:B------:R-:W-:Y:S01]  /*1000*/  ISETP.GE.AND P4, PT, R16, RZ, PT ;  /* 0x000000ff1000720c */ /* 0x000fe20003f86270 */
[----:B------:R-:W-:Y:S01]  /*1010*/  IMAD R16, R2, R11, R15 ;  /* 0x0000000b02107224 */ /* 0x000fe200078e020f */
[----:B------:R-:W-:Y:S01]  /*1020*/  LOP3.LUT R11, R7, 0xe, RZ, 0xfc, !PT ;  /* 0x0000000e070b7812 */ /* 0x000fe200078efcff */
[----:B------:R-:W-:Y:S01]  /*1030*/  @!P3 IMAD.IADD R14, R14, 0x1, -R2 ;  /* 0x000000010e0eb824 */ /* 0x000fe200078e0a02 */
[----:B------:R-:W-:-:S02]  /*1040*/  @!P2 IADD3 R26, R26, -R2, RZ ;  /* 0x800000021a1aa210 */ /* 0x000fc40007ffe0ff */
[----:B------:R-:W-:Y:S02]  /*1050*/  IABS R15, R11 ;  /* 0x0000000b000f7213 */ /* 0x000fe40000000000 */
[----:B------:R-:W-:Y:S01]  /*1060*/  ISETP.GT.U32.AND P3, PT, R2, R14, PT ;  /* 0x0000000e0200720c */ /* 0x000fe20003f64070 */
[----:B------:R-:W-:Y:S01]  /*1070*/  @!P5 IMAD.MOV R26, RZ, RZ, -R26 ;  /* 0x000000ffff1ad224 */ /* 0x000fe200078e0a1a */
[----:B------:R-:W-:Y:S01]  /*1080*/  ISETP.GE.AND P5, PT, R9, RZ, PT ;  /* 0x000000ff0900720c */ /* 0x000fe20003fa6270 */
[----:B------:R-:W-:Y:S01]  /*1090*/  IMAD.HI.U32 R9, R6, R13, RZ ;  /* 0x0000000d06097227 */ /* 0x000fe200078e00ff */
[----:B------:R-:W-:Y:S02]  /*10a0*/  ISETP.GE.AND P0, PT, R11, RZ, PT ;  /* 0x000000ff0b00720c */ /* 0x000fe40003f06270 */
[----:B------:R-:W-:Y:S01]  /*10b0*/  ISETP.GE.AND P2, PT, R19, RZ, PT ;  /* 0x000000ff1300720c */ /* 0x000fe20003f46270 */
[----:B------:R-:W-:Y:S01]  /*10c0*/  @!P1 IMAD.IADD R22, R22, 0x1, -R2 ;  /* 0x0000000116169824 */ /* 0x000fe200078e0a02 */
[----:B------:R-:W-:Y:S01]  /*10d0*/  ISETP.GT.U32.AND P1, PT, R2, R16, PT ;  /* 0x000000100200720c */ /* 0x000fe20003f24070 */
[----:B------:R-:W-:Y:S01]  /*10e0*/  IMAD.HI.U32 R11, R6, R15, RZ ;  /* 0x0000000f060b7227 */ /* 0x000fe200078e00ff */
[----:B------:R-:W-:-:S02]  /*10f0*/  IABS R19, R23 ;  /* 0x0000001700137213 */ /* 0x000fc40000000000 */
[----:B------:R-:W-:Y:S01]  /*1100*/  LOP3.LUT R35, R7, 0xee, RZ, 0xfc, !PT ;  /* 0x000000ee07237812 */ /* 0x000fe200078efcff */
[----:B------:R-:W-:Y:S01]  /*1110*/  IMAD.MOV R9, RZ, RZ, -R9 ;  /* 0x000000ffff097224 */ /* 0x000fe200078e0a09 */
[----:B------:R-:W-:Y:S01]  /*1120*/  IADD3 R11, -R11, RZ, RZ ;  /* 0x000000ff0b0b7210 */ /* 0x000fe20007ffe1ff */
[--C-:B------:R-:W-:Y:S01]  /*1130*/  @!P3 IMAD.IADD R14, R14, 0x1, -R2.reuse ;  /* 0x000000010e0eb824 */ /* 0x100fe200078e0a02 */
[C---:B------:R-:W-:Y:S01]  /*1140*/  LOP3.LUT R37, R7.reuse, 0xf0, RZ, 0xfc, !PT ;  /* 0x000000f007257812 */ /* 0x040fe200078efcff */
[C---:B------:R-:W-:Y:S01]  /*1150*/  IMAD R18, R2.reuse, R9, R13 ;  /* 0x0000000902127224 */ /* 0x040fe200078e020d */
[----:B------:R-:W-:Y:S01]  /*1160*/  LOP3.LUT R39, R7, 0xf2, RZ, 0xfc, !PT ;  /* 0x000000f207277812 */ /* 0x000fe200078efcff */
[----:B------:R-:W-:Y:S01]  /*1170*/  IMAD R20, R2, R11, R15 ;  /* 0x0000000b02147224 */ /* 0x000fe200078e020f */
[----:B------:R-:W-:Y:S01]  /*1180*/  IABS R15, R25 ;  /* 0x00000019000f7213 */ /* 0x000fe20000000000 */
[----:B------:R-:W-:Y:S01]  /*1190*/  @!P1 IMAD.IADD R16, R16, 0x1, -R2 ;  /* 0x0000000110109824 */ /* 0x000fe200078e0a02 */
[C---:B------:R-:W-:Y:S01]  /*11a0*/  ISETP.GT.U32.AND P3, PT, R2.reuse, R18, PT ;  /* 0x000000120200720c */ /* 0x040fe20003f64070 */
[----:B------:R-:W-:Y:S01]  /*11b0*/  @!P6 IMAD.MOV R22, RZ, RZ, -R22 ;  /* 0x000000ffff16e224 */ /* 0x000fe200078e0a16 */
[----:B------:R-:W-:Y:S01]  /*11c0*/  ISETP.GT.U32.AND P6, PT, R2, R20, PT ;  /* 0x000000140200720c */ /* 0x000fe20003fc4070 */
[----:B------:R-:W-:Y:S01]  /*11d0*/  IMAD.HI.U32 R9, R6, R17, RZ ;  /* 0x0000001106097227 */ /* 0x000fe200078e00ff */
[----:B------:R-:W-:-:S02]  /*11e0*/  ISETP.GT.U32.AND P1, PT, R2, R16, PT ;  /* 0x000000100200720c */ /* 0x000fc40003f24070 */
[C---:B------:R-:W-:Y:S01]  /*11f0*/  LOP3.LUT R41, R7.reuse, 0xf4, RZ, 0xfc, !PT ;  /* 0x000000f407297812 */ /* 0x040fe200078efcff */
[----:B------:R-:W-:Y:S01]  /*1200*/  IMAD.HI.U32 R11, R6, R19, RZ ;  /* 0x00000013060b7227 */ /* 0x000fe200078e00ff */
[C---:B------:R-:W-:Y:S02]  /*1210*/  LOP3.LUT R43, R7.reuse, 0xf6, RZ, 0xfc, !PT ;  /* 0x000000f6072b7812 */ /* 0x040fe400078efcff */
[C---:B------:R-:W-:Y:S01]  /*1220*/  LOP3.LUT R45, R7.reuse, 0xf8, RZ, 0xfc, !PT ;  /* 0x000000f8072d7812 */ /* 0x040fe200078efcff */
[----:B------:R-:W-:Y:S01]  /*1230*/  IMAD.MOV R9, RZ, RZ, -R9 ;  /* 0x000000ffff097224 */ /* 0x000fe200078e0a09 */
[----:B------:R-:W-:Y:S01]  /*1240*/  LOP3.LUT R47, R7, 0xfa, RZ, 0xfc, !PT ;  /* 0x000000fa072f7812 */ /* 0x000fe200078efcff */
[----:B------:R-:W-:Y:S01]  /*1250*/  IMAD.MOV R11, RZ, RZ, -R11 ;  /* 0x000000ffff0b7224 */ /* 0x000fe200078e0a0b */
[----:B------:R-:W-:Y:S01]  /*1260*/  @!P3 IADD3 R18, R18, -R2, RZ ;  /* 0x800000021212b210 */ /* 0x000fe20007ffe0ff */
[--C-:B------:R-:W-:Y:S01]  /*1270*/  @!P6 IMAD.IADD R20, R20, 0x1, -R2.reuse ;  /* 0x000000011414e824 */ /* 0x100fe200078e0a02 */
[----:B------:R-:W-:Y:S01]  /*1280*/  LOP3.LUT R49, R49, 0x7f, RZ, 0xc0, !PT ;  /* 0x0000007f31317812 */ /* 0x000fe200078ec0ff */
[----:B------:R-:W-:Y:S01]  /*1290*/  @!P1 IMAD.IADD R16, R16, 0x1, -R2 ;  /* 0x0000000110109824 */ /* 0x000fe200078e0a02 */
[C---:B------:R-:W-:Y:S01]  /*12a0*/  ISETP.GT.U32.AND P3, PT, R2.reuse, R18, PT ;  /* 0x000000120200720c */ /* 0x040fe20003f64070 */
[C---:B------:R-:W-:Y:S01]  /*12b0*/  IMAD R78, R2.reuse, R9, R17 ;  /* 0x00000009024e7224 */ /* 0x040fe200078e0211 */
[----:B------:R-:W-:Y:S01]  /*12c0*/  ISETP.GE.AND P1, PT, R23, RZ, PT ;  /* 0x000000ff1700720c */ /* 0x000fe20003f26270 */
[C---:B------:R-:W-:Y:S01]  /*12d0*/  IMAD R80, R2.reuse, R11, R19 ;  /* 0x0000000b02507224 */ /* 0x040fe200078e0213 */
[----:B------:R-:W-:Y:S01]  /*12e0*/  ISETP.GT.U32.AND P6, PT, R2, R20, PT ;  /* 0x000000140200720c */ /* 0x000fe20003fc4070 */
[----:B------:R-:W-:Y:S01]  /*12f0*/  @!P4 IMAD.MOV R14, RZ, RZ, -R14 ;  /* 0x000000ffff0ec224 */ /* 0x000fe200078e0a0e */
[----:B------:R-:W-:Y:S01]  /*1300*/  LOP3.LUT R23, R7, 0x14, RZ, 0xfc, !PT ;  /* 0x0000001407177812 */ /* 0x000fe200078efcff */
[----:B------:R-:W-:Y:S01]  /*1310*/  @!P2 IMAD.MOV R16, RZ, RZ, -R16 ;  /* 0x000000ffff10a224 */ /* 0x000fe200078e0a10 */
[----:B------:R-:W-:-:S02]  /*1320*/  IABS R19, R28 ;  /* 0x0000001c00137213 */ /* 0x000fc40000000000 */
[----:B------:R-:W-:Y:S02]  /*1330*/  IABS R13, R23 ;  /* 0x00000017000d7213 */ /* 0x000fe40000000000 */
[----:B------:R-:W-:Y:S01]  /*1340*/  ISETP.GE.AND P4, PT, R21, RZ, PT ;  /* 0x000000ff1500720c */ /* 0x000fe20003f86270 */
[--C-:B------:R-:W-:Y:S01]  /*1350*/  @!P3 IMAD.IADD R18, R18, 0x1, -R2.reuse ;  /* 0x000000011212b824 */ /* 0x100fe200078e0a02 */
[----:B------:R-:W-:Y:S01]  /*1360*/  ISETP.GT.U32.AND P3, PT, R2, R78, PT ;  /* 0x0000004e0200720c */ /* 0x000fe20003f64070 */
[----:B------:R-:W-:Y:S01]  /*1370*/  IMAD.HI.U32 R9, R6, R13, RZ ;  /* 0x0000000d06097227 */ /* 0x000fe200078e00ff */
[----:B------:R-:W-:Y:S02]  /*1380*/  IABS R21, R29 ;  /* 0x0000001d00157213 */ /* 0x000fe40000000000 */
[----:B------:R-:W-:Y:S01]  /*1390*/  IABS R17, R27 ;  /* 0x0000001b00117213 */ /* 0x000fe20000000000 */
[----:B------:R-:W-:Y:S01]  /*13a0*/  @!P6 IMAD.IADD R20, R20, 0x1, -R2 ;  /* 0x000000011414e824 */ /* 0x000fe200078e0a02 */
[----:B------:R-:W-:Y:S01]  /*13b0*/  ISETP.GT.U32.AND P6, PT, R2, R80, PT ;  /* 0x000000500200720c */ /* 0x000fe20003fc4070 */
[----:B------:R-:W-:-:S02]  /*13c0*/  IMAD.MOV R82, RZ, RZ, -R9 ;  /* 0x000000ffff527224 */ /* 0x000fc400078e0a09 */
[----:B------:R-:W-:-:S04]  /*13d0*/  IMAD.HI.U32 R9, R6, R15, RZ ;  /* 0x0000000f06097227 */ /* 0x000fc800078e00ff */
[----:B------:R-:W-:Y:S02]  /*13e0*/  IMAD R82, R2, R82, R13 ;  /* 0x0000005202527224 */ /* 0x000fe400078e020d */
[----:B------:R-:W-:Y:S02]  /*13f0*/  IMAD.MOV R84, RZ, RZ, -R9 ;  /* 0x000000ffff547224 */ /* 0x000fe400078e0a09 */
[--C-:B------:R-:W-:Y:S01]  /*1400*/  @!P3 IMAD.IADD R78, R78, 0x1, -R2.reuse ;  /* 0x000000014e4eb824 */ /* 0x100fe200078e0a02 */
[C---:B------:R-:W-:Y:S01]  /*1410*/  ISETP.GT.U32.AND P3, PT, R2.reuse, R82, PT ;  /* 0x000000520200720c */ /* 0x040fe20003f64070 */
[----:B------:R-:W-:Y:S02]  /*1420*/  IMAD R84, R2, R84, R15 ;  /* 0x0000005402547224 */ /* 0x000fe400078e020f */
[----:B------:R-:W-:Y:S02]  /*1430*/  @!P6 IMAD.IADD R80, R80, 0x1, -R2 ;  /* 0x000000015050e824 */ /* 0x000fe400078e0a02 */
[----:B------:R-:W-:Y:S01]  /*1440*/  IMAD.HI.U32 R13, R6, R19, RZ ;  /* 0x00000013060d7227 */ /* 0x000fe200078e00ff */
[----:B------:R-:W-:-:S02]  /*1450*/  ISETP.GT.U32.AND P6, PT, R2, R84, PT ;  /* 0x000000540200720c */ /* 0x000fc40003fc4070 */
[----:B------:R-:W-:Y:S01]  /*1460*/  ISETP.GT.U32.AND P2, PT, R2, R80, PT ;  /* 0x000000500200720c */ /* 0x000fe20003f44070 */
[----:B------:R-:W-:Y:S01]  /*1470*/  IMAD.HI.U32 R9, R6, R21, RZ ;  /* 0x0000001506097227 */ /* 0x000fe200078e00ff */
[----:B------:R-:W-:-:S03]  /*1480*/  IADD3 R13, -R13, RZ, RZ ;  /* 0x000000ff0d0d7210 */ /* 0x000fc60007ffe1ff */
[----:B------:R-:W-:Y:S01]  /*1490*/  @!P3 IMAD.IADD R82, R82, 0x1, -R2 ;  /* 0x000000015252b824 */ /* 0x000fe200078e0a02 */
[----:B------:R-:W-:Y:S01]  /*14a0*/  ISETP.GT.U32.AND P3, PT, R2, R78, PT ;  /* 0x0000004e0200720c */ /* 0x000fe20003f64070 */
[----:B------:R-:W-:-:S04]  /*14b0*/  IMAD.HI.U32 R11, R6, R17, RZ ;  /* 0x00000011060b7227 */ /* 0x000fc800078e00ff */
[----:B------:R-:W-:Y:S01]  /*14c0*/  @!P6 IMAD.IADD R84, R84, 0x1, -R2 ;  /* 0x000000015454e824 */ /* 0x000fe200078e0a02 */
[C---:B------:R-:W-:Y:S01]  /*14d0*/  ISETP.GT.U32.AND P6, PT, R2.reuse, R82, PT ;  /* 0x000000520200720c */ /* 0x040fe20003fc4070 */
[----:B------:R-:W-:Y:S02]  /*14e0*/  IMAD.MOV R9, RZ, RZ, -R9 ;  /* 0x000000ffff097224 */ /* 0x000fe400078e0a09 */
[----:B------:R-:W-:Y:S01]  /*14f0*/  @!P5 IMAD.MOV R18, RZ, RZ, -R18 ;  /* 0x000000ffff12d224 */ /* 0x000fe200078e0a12 */
[C---:B------:R-:W-:Y:S01]  /*1500*/  ISETP.GT.U32.AND P5, PT, R2.reuse, R84, PT ;  /* 0x000000540200720c */ /* 0x040fe20003fa4070 */
[----:B------:R-:W-:Y:S02]  /*1510*/  IMAD.MOV R11, RZ, RZ, -R11 ;  /* 0x000000ffff0b7224 */ /* 0x000fe400078e0a0b */
[C---:B------:R-:W-:Y:S01]  /*1520*/  IMAD R88, R2.reuse, R13, R19 ;  /* 0x0000000d02587224 */ /* 0x040fe200078e0213 */
[C---:B------:R-:W-:Y:S01]  /*1530*/  LOP3.LUT R19, R7.reuse, 0x20, RZ, 0xfc, !PT ;  /* 0x0000002007137812 */ /* 0x040fe200078efcff */
[----:B------:R-:W-:Y:S01]  /*1540*/  IMAD R90, R2, R9, R21 ;  /* 0x00000009025a7224 */ /* 0x000fe200078e0215 */
[----:B------:R-:W-:Y:S01]  /*1550*/  @!P3 IADD3 R78, R78, -R2, RZ ;  /* 0x800000024e4eb210 */ /* 0x000fe20007ffe0ff */
[----:B------:R-:W-:Y:S01]  /*1560*/  IMAD R86, R2, R11, R17 ;  /* 0x0000000b02567224 */ /* 0x000fe200078e0211 */
[----:B------:R-:W-:Y:S01]  /*1570*/  LOP3.LUT R17, R7, 0x1e, RZ, 0xfc, !PT ;  /* 0x0000001e07117812 */ /* 0x000fe200078efcff */
[----:B------:R-:W-:Y:S01]  /*1580*/  @!P6 IMAD.IADD R82, R82, 0x1, -R2 ;  /* 0x000000015252e824 */ /* 0x000fe200078e0a02 */
[----:B------:R-:W-:Y:S01]  /*1590*/  IABS R15, R19 ;  /* 0x00000013000f7213 */ /* 0x000fe20000000000 */
[----:B------:R-:W-:Y:S01]  /*15a0*/  @!P0 IMAD.MOV R20, RZ, RZ, -R20 ;  /* 0x000000ffff148224 */ /* 0x000fe200078e0a14 */
[----:B------:R-:W-:Y:S01]  /*15b0*/  ISETP.GT.U32.AND P6, PT, R2, R90, PT ;  /* 0x0000005a0200720c */ /* 0x000fe20003fc4070 */
[----:B------:R-:W-:Y:S01]  /*15c0*/  @!P5 IMAD.IADD R84, R84, 0x1, -R2 ;  /* 0x000000015454d824 */ /* 0x000fe200078e0a02 */
[----:B------:R-:W-:Y:S01]  /*15d0*/  ISETP.GT.U32.AND P0, PT, R2, R86, PT ;  /* 0x000000560200720c */ /* 0x000fe20003f04070 */
[----:B------:R-:W-:Y:S01]  /*15e0*/  IMAD.HI.U32 R11, R6, R15, RZ ;  /* 0x0000000f060b7227 */ /* 0x000fe200078e00ff */
[----:B------:R-:W-:-:S02]  /*15f0*/  IABS R13, R17 ;  /* 0x00000011000d7213 */ /* 0x000fc40000000000 */
[----:B------:R-:W-:Y:S01]  /*1600*/  ISETP.GE.AND P5, PT, R25, RZ, PT ;  /* 0x000000ff1900720c */ /* 0x000fe20003fa6270 */
[----:B------:R-:W-:Y:S01]  /*1610*/  IMAD.MOV R11, RZ, RZ, -R11 ;  /* 0x000000ffff0b7224 */ /* 0x000fe200078e0a0b */
[----:B------:R-:W-:Y:S01]  /*1620*/  ISETP.GT.U32.AND P3, PT, R2, R88, PT ;  /* 0x000000580200720c */ /* 0x000fe20003f64070 */
[----:B------:R-:W-:Y:S01]  /*1630*/  IMAD.HI.U32 R9, R6, R13, RZ ;  /* 0x0000000d06097227 */ /* 0x000fe200078e00ff */
[C---:B------:R-:W-:Y:S02]  /*1640*/  LOP3.LUT R21, R7.reuse, 0x24, RZ, 0xfc, !PT ;  /* 0x0000002407157812 */ /* 0x040fe400078efcff */
[C---:B------:R-:W-:Y:S01]  /*1650*/  LOP3.LUT R25, R7.reuse, 0x30, RZ, 0xfc, !PT ;  /* 0x0000003007197812 */ /* 0x040fe200078efcff */
[----:B------:R-:W-:Y:S01]  /*1660*/  IMAD.MOV R9, RZ, RZ, -R9 ;  /* 0x000000ffff097224 */ /* 0x000fe200078e0a09 */
[----:B------:R-:W-:Y:S01]  /*1670*/  @!P6 IADD3 R90, R90, -R2, RZ ;  /* 0x800000025a5ae210 */ /* 0x000fe20007ffe0ff */
[----:B------:R-:W-:Y:S01]  /*1680*/  IMAD R94, R2, R11, R15 ;  /* 0x0000000b025e7224 */ /* 0x000fe200078e020f */
[----:B------:R-:W-:Y:S01]  /*1690*/  LOP3.LUT R11, R7, 0x22, RZ, 0xfc, !PT ;  /* 0x00000022070b7812 */ /* 0x000fe200078efcff */
[--C-:B------:R-:W-:Y:S01]  /*16a0*/  @!P0 IMAD.IADD R86, R86, 0x1, -R2.reuse ;  /* 0x0000000156568824 */ /* 0x100fe200078e0a02 */
[----:B------:R-:W-:Y:S01]  /*16b0*/  ISETP.GT.U32.AND P6, PT, R2, R90, PT ;  /* 0x0000005a0200720c */ /* 0x000fe20003fc4070 */
[----:B------:R-:W-:Y:S01]  /*16c0*/  @!P2 IMAD.IADD R80, R80, 0x1, -R2 ;  /* 0x000000015050a824 */ /* 0x000fe200078e0a02 */
[----:B------:R-:W-:Y:S01]  /*16d0*/  ISETP.GE.AND P2, PT, R23, RZ, PT ;  /* 0x000000ff1700720c */ /* 0x000fe20003f46270 */
[C---:B------:R-:W-:Y:S01]  /*16e0*/  IMAD R92, R2.reuse, R9, R13 ;  /* 0x00000009025c7224 */ /* 0x040fe200078e020d */
[----:B------:R-:W-:Y:S01]  /*16f0*/  IABS R13, R11 ;  /* 0x0000000b000d7213 */ /* 0x000fe20000000000 */
[----:B------:R-:W-:Y:S01]  /*1700*/  @!P4 IMAD.MOV R78, RZ, RZ, -R78 ;  /* 0x000000ffff4ec224 */ /* 0x000fe200078e0a4e */
[----:B------:R-:W-:Y:S01]  /*1710*/  ISETP.GT.U32.AND P4, PT, R2, R86, PT ;  /* 0x000000560200720c */ /* 0x000fe20003f84070 */
[----:B------:R-:W-:Y:S01]  /*1720*/  @!P5 IMAD.MOV R84, RZ, RZ, -R84 ;  /* 0x000000ffff54d224 */ /* 0x000fe200078e0a54 */
[----:B------:R-:W-:Y:S01]  /*1730*/  ISETP.GE.AND P5, PT, R29, RZ, PT ;  /* 0x000000ff1d00720c */ /* 0x000fe20003fa6270 */
[----:B------:R-:W-:Y:S01]  /*1740*/  IMAD.HI.U32 R9, R6, R13, RZ ;  /* 0x0000000d06097227 */ /* 0x000fe200078e00ff */
[----:B------:R-:W-:-:S02]  /*1750*/  ISETP.GE.AND P0, PT, R27, RZ, PT ;  /* 0x000000ff1b00720c */ /* 0x000fc40003f06270 */
[----:B------:R-:W-:Y:S01]  /*1760*/  IABS R15, R21 ;  /* 0x00000015000f7213 */ /* 0x000fe20000000000 */
[----:B------:R-:W-:Y:S01]  /*1770*/  @!P3 IMAD.IADD R88, R88, 0x1, -R2 ;  /* 0x000000015858b824 */ /* 0x000fe200078e0a02 */
[----:B------:R-:W-:Y:S01]  /*1780*/  ISETP.GE.AND P3, PT, R28, RZ, PT ;  /* 0x000000ff1c00720c */ /* 0x000fe20003f66270 */
[----:B------:R-:W-:Y:S01]  /*1790*/  IMAD.MOV R9, RZ, RZ, -R9 ;  /* 0x000000ffff097224 */ /* 0x000fe200078e0a09 */
[----:B------:R-:W-:Y:S01]  /*17a0*/  LOP3.LUT R23, R7, 0x2e, RZ, 0xfc, !PT ;  /* 0x0000002e07177812 */ /* 0x000fe200078efcff */
[----:B------:R-:W-:Y:S01]  /*17b0*/  @!P1 IMAD.MOV R80, RZ, RZ, -R80 ;  /* 0x000000ffff509224 */ /* 0x000fe200078e0a50 */
[C---:B------:R-:W-:Y:S01]  /*17c0*/  ISETP.GT.U32.AND P1, PT, R2.reuse, R88, PT ;  /* 0x000000580200720c */ /* 0x040fe20003f24070 */
[----:B------:R-:W-:Y:S01]  /*17d0*/  @!P2 IMAD.MOV R82, RZ, RZ, -R82 ;  /* 0x000000ffff52a224 */ /* 0x000fe200078e0a52 */
[----:B------:R-:W-:Y:S01]  /*17e0*/  ISETP.GT.U32.AND P2, PT, R2, R92, PT ;  /* 0x0000005c0200720c */ /* 0x000fe20003f44070 */
[--C-:B------:R-:W-:Y:S01]  /*17f0*/  @!P6 IMAD.IADD R90, R90, 0x1, -R2.reuse ;  /* 0x000000015a5ae824 */ /* 0x100fe200078e0a02 */
[----:B------:R-:W-:Y:S01]  /*1800*/  ISETP.GE.AND P6, PT, R19, RZ, PT ;  /* 0x000000ff1300720c */ /* 0x000fe20003fc6270 */
[----:B------:R-:W-:Y:S01]  /*1810*/  IMAD R98, R2, R9, R13 ;  /* 0x0000000902627224 */ /* 0x000fe200078e020d */
[C---:B------:R-:W-:Y:S01]  /*1820*/  LOP3.LUT R9, R7.reuse, 0x26, RZ, 0xfc, !PT ;  /* 0x0000002607097812 */ /* 0x040fe200078efcff */
[----:B------:R-:W-:Y:S01]  /*1830*/  @!P4 IMAD.IADD R86, R86, 0x1, -R2 ;  /* 0x000000015656c824 */ /* 0x000fe200078e0a02 */
[C---:B------:R-:W-:Y:S01]  /*1840*/  ISETP.GT.U32.AND P4, PT, R2.reuse, R94, PT ;  /* 0x0000005e0200720c */ /* 0x040fe20003f84070 */
[----:B------:R-:W-:Y:S01]  /*1850*/  @!P5 IMAD.MOV R90, RZ, RZ, -R90 ;  /* 0x000000ffff5ad224 */ /* 0x000fe200078e0a5a */
[----:B------:R-:W-:Y:S01]  /*1860*/  ISETP.GT.U32.AND P5, PT, R2, R98, PT ;  /* 0x000000620200720c */ /* 0x000fe20003fa4070 */
[----:B------:R-:W-:Y:S01]  /*1870*/  @!P0 IMAD.MOV R86, RZ, RZ, -R86 ;  /* 0x000000ffff568224 */ /* 0x000fe200078e0a56 */
[----:B------:R-:W-:Y:S01]  /*1880*/  LOP3.LUT R27, R7, 0x32, RZ, 0xfc, !PT ;  /* 0x00000032071b7812 */ /* 0x000fe200078efcff */
[----:B------:R-:W-:Y:S01]  /*1890*/  @!P1 IMAD.IADD R88, R88, 0x1, -R2 ;  /* 0x0000000158589824 */ /* 0x000fe200078e0a02 */
[----:B------:R-:W-:-:S02]  /*18a0*/  ISETP.GE.AND P1, PT, R17, RZ, PT ;  /* 0x000000ff1100720c */ /* 0x000fc40003f26270 */
[----:B------:R-:W-:Y:S01]  /*18b0*/  @!P2 IADD3 R92, R92, -R2, RZ ;  /* 0x800000025c5ca210 */ /* 0x000fe20007ffe0ff */
[----:B------:R-:W-:Y:S01]  /*18c0*/  @!P3 IMAD.MOV R88, RZ, RZ, -R88 ;  /* 0x000000ffff58b224 */ /* 0x000fe200078e0a58 */
[----:B------:R-:W-:Y:S01]  /*18d0*/  ISETP.GE.AND P2, PT, R11, RZ, PT ;  /* 0x000000ff0b00720c */ /* 0x000fe20003f46270 */
[----:B------:R-:W-:Y:S01]  /*18e0*/  IMAD.HI.U32 R11, R6, R15, RZ ;  /* 0x0000000f060b7227 */ /* 0x000fe200078e00ff */
[----:B------:R-:W-:Y:S02]  /*18f0*/  ISETP.GT.U32.AND P0, PT, R2, R92, PT ;  /* 0x0000005c0200720c */ /* 0x000fe40003f04070 */
[----:B------:R-:W-:Y:S01]  /*1900*/  ISETP.GE.AND P3, PT, R21, RZ, PT ;  /* 0x000000ff1500720c */ /* 0x000fe20003f66270 */
[--C-:B------:R-:W-:Y:S01]  /*1910*/  @!P4 IMAD.IADD R94, R94, 0x1, -R2.reuse ;  /* 0x000000015e5ec824 */ /* 0x100fe200078e0a02 */
[C---:B------:R-:W-:Y:S01]  /*1920*/  LOP3.LUT R21, R7.reuse, 0x2a, RZ, 0xfc, !PT ;  /* 0x0000002a07157812 */ /* 0x040fe200078efcff */
[----:B------:R-:W-:Y:S01]  /*1930*/  @!P5 IMAD.IADD R98, R98, 0x1, -R2 ;  /* 0x000000016262d824 */ /* 0x000fe200078e0a02 */
[----:B------:R-:W-:Y:S01]  /*1940*/  LOP3.LUT R28, R7, 0x56, RZ, 0xfc, !PT ;  /* 0x00000056071c7812 */ /* 0x000fe200078efcff */
[----:B------:R-:W-:Y:S01]  /*1950*/  IMAD.MOV R11, RZ, RZ, -R11 ;  /* 0x000000ffff0b7224 */ /* 0x000fe200078e0a0b */
[----:B------:R-:W-:-:S02]  /*1960*/  ISETP.GT.U32.AND P4, PT, R2, R94, PT ;  /* 0x0000005e0200720c */ /* 0x000fc40003f84070 */
[C---:B------:R-:W-:Y:S01]  /*1970*/  ISETP.GT.U32.AND P5, PT, R2.reuse, R98, PT ;  /* 0x000000620200720c */ /* 0x040fe20003fa4070 */
[----:B------:R-:W-:Y:S01]  /*1980*/  IMAD R96, R2, R11, R15 ;  /* 0x0000000b02607224 */ /* 0x000fe200078e020f */
[----:B------:R-:W-:Y:S01]  /*1990*/  IABS R19, R21 ;  /* 0x0000001500137213 */ /* 0x000fe20000000000 */
[----:B------:R-:W-:Y:S01]  /*19a0*/  @!P0 IMAD.IADD R92, R92, 0x1, -R2 ;  /* 0x000000015c5c8824 */ /* 0x000fe200078e0a02 */
[----:B------:R-:W-:Y:S02]  /*19b0*/  LOP3.LUT R11, R7, 0x28, RZ, 0xfc, !PT ;  /* 0x00000028070b7812 */ /* 0x000fe400078efcff */
[----:B------:R-:W-:Y:S01]  /*19c0*/  IABS R15, R9 ;  /* 0x00000009000f7213 */ /* 0x000fe20000000000 */
[----:B------:R-:W-:Y:S01]  /*19d0*/  IMAD.HI.U32 R13, R6, R19, RZ ;  /* 0x00000013060d7227 */ /* 0x000fe200078e00ff */
[----:B------:R-:W-:Y:S02]  /*19e0*/  IABS R17, R11 ;  /* 0x0000000b00117213 */ /* 0x000fe40000000000 */
[----:B------:R-:W-:Y:S01]  /*19f0*/  ISETP.GE.AND P0, PT, R9, RZ, PT ;  /* 0x000000ff0900720c */ /* 0x000fe20003f06270 */
[----:B------:R-:W-:Y:S01]  /*1a00*/  IMAD.MOV R13, RZ, RZ, -R13 ;  /* 0x000000ffff0d7224 */ /* 0x000fe200078e0a0d */
[-C--:B------:R-:W-:Y:S01]  /*1a10*/  @!P4 IADD3 R94, R94, -R2.reuse, RZ ;  /* 0x800000025e5ec210 */ /* 0x080fe20007ffe0ff */
[----:B------:R-:W-:Y:S01]  /*1a20*/  IMAD.HI.U32 R9, R6, R15, RZ ;  /* 0x0000000f06097227 */ /* 0x000fe200078e00ff */
[----:B------:R-:W-:-:S02]  /*1a30*/  @!P5 IADD3 R98, R98, -R2, RZ ;  /* 0x800000026262d210 */ /* 0x000fc40007ffe0ff */
[----:B------:R-:W-:Y:S01]  /*1a40*/  ISETP.GT.U32.AND P4, PT, R2, R96, PT ;  /* 0x000000600200720c */ /* 0x000fe20003f84070 */
[----:B------:R-:W-:Y:S01]  /*1a50*/  @!P1 IMAD.MOV R92, RZ, RZ, -R92 ;  /* 0x000000ffff5c9224 */ /* 0x000fe200078e0a5c */
[----:B------:R-:W-:Y:S01]  /*1a60*/  ISETP.GE.AND P1, PT, R11, RZ, PT ;  /* 0x000000ff0b00720c */ /* 0x000fe20003f26270 */
[----:B------:R-:W-:Y:S01]  /*1a70*/  IMAD.HI.U32 R11, R6, R17, RZ ;  /* 0x00000011060b7227 */ /* 0x000fe200078e00ff */
[----:B------:R-:W-:-:S03]  /*1a80*/  LOP3.LUT R29, R7, 0xa8, RZ, 0xfc, !PT ;  /* 0x000000a8071d7812 */ /* 0x000fc600078efcff */
[C---:B------:R-:W-:Y:S01]  /*1a90*/  IMAD R104, R2.reuse, R13, R19 ;  /* 0x0000000d02687224 */ /* 0x040fe200078e0213 */
[----:B------:R-:W-:Y:S01]  /*1aa0*/  IABS R19, R27 ;  /* 0x0000001b00137213 */ /* 0x000fe20000000000 */
[----:B------:R-:W-:Y:S02]  /*1ab0*/  IMAD.MOV R9, RZ, RZ, -R9 ;  /* 0x000000ffff097224 */ /* 0x000fe400078e0a09 */
[----:B------:R-:W-:Y:S01]  /*1ac0*/  @!P6 IMAD.MOV R94, RZ, RZ, -R94 ;  /* 0x000000ffff5ee224 */ /* 0x000fe200078e0a5e */
[----:B------:R-:W-:Y:S01]  /*1ad0*/  ISETP.GE.AND P6, PT, R21, RZ, PT ;  /* 0x000000ff1500720c */ /* 0x000fe20003fc6270 */
[----:B------:R-:W-:Y:S01]  /*1ae0*/  IMAD.MOV R11, RZ, RZ, -R11 ;  /* 0x000000ffff0b7224 */ /* 0x000fe200078e0a0b */
[----:B------:R-:W-:Y:S01]  /*1af0*/  LOP3.LUT R21, R7, 0x2c, RZ, 0xfc, !PT ;  /* 0x0000002c07157812 */ /* 0x000fe200078efcff */
[----:B------:R-:W-:Y:S01]  /*1b00*/  @!P2 IMAD.MOV R98, RZ, RZ, -R98 ;  /* 0x000000ffff62a224 */ /* 0x000fe200078e0a62 */
[C---:B------:R-:W-:Y:S01]  /*1b10*/  ISETP.GT.U32.AND P2, PT, R2.reuse, R104, PT ;  /* 0x000000680200720c */ /* 0x040fe20003f44070 */
[C---:B------:R-:W-:Y:S01]  /*1b20*/  IMAD R100, R2.reuse, R9, R15 ;  /* 0x0000000902647224 */ /* 0x040fe200078e020f */
[----:B------:R-:W-:Y:S01]  /*1b30*/  IABS R15, R23 ;  /* 0x00000017000f7213 */ /* 0x000fe20000000000 */
[----:B------:R-:W-:Y:S01]  /*1b40*/  IMAD R102, R2, R11, R17 ;  /* 0x0000000b02667224 */ /* 0x000fe200078e0211 */
[----:B------:R-:W-:Y:S01]  /*1b50*/  IABS R11, R21 ;  /* 0x00000015000b7213 */ /* 0x000fe20000000000 */
[----:B------:R-:W-:Y:S01]  /*1b60*/  @!P4 IMAD.IADD R96, R96, 0x1, -R2 ;  /* 0x000000016060c824 */ /* 0x000fe200078e0a02 */
[----:B------:R-:W-:Y:S01]  /*1b70*/  ISETP.GT.U32.AND P5, PT, R2, R100, PT ;  /* 0x000000640200720c */ /* 0x000fe20003fa4070 */
[----:B------:R-:W-:Y:S01]  /*1b80*/  IMAD.HI.U32 R13, R6, R19, RZ ;  /* 0x00000013060d7227 */ /* 0x000fe200078e00ff */
[----:B------:R-:W-:-:S02]  /*1b90*/  IABS R17, R25 ;  /* 0x0000001900117213 */ /* 0x000fc40000000000 */
[----:B------:R-:W-:Y:S01]  /*1ba0*/  ISETP.GT.U32.AND P4, PT, R2, R96, PT ;  /* 0x000000600200720c */ /* 0x000fe20003f84070 */
[----:B------:R-:W-:Y:S02]  /*1bb0*/  IMAD.HI.U32 R9, R6, R11, RZ ;  /* 0x0000000b06097227 */ /* 0x000fe400078e00ff */
[----:B------:R-:W-:Y:S02]  /*1bc0*/  @!P2 IADD3 R104, R104, -R2, RZ ;  /* 0x800000026868a210 */ /* 0x000fe40007ffe0ff */
[----:B------:R-:W-:Y:S02]  /*1bd0*/  IMAD.MOV R9, RZ, RZ, -R9 ;  /* 0x000000ffff097224 */ /* 0x000fe400078e0a09 */
[C---:B------:R-:W-:Y:S01]  /*1be0*/  ISETP.GT.U32.AND P2, PT, R2.reuse, R104, PT ;  /* 0x000000680200720c */ /* 0x040fe20003f44070 */
[----:B------:R-:W-:Y:S02]  /*1bf0*/  IMAD.MOV R13, RZ, RZ, -R13 ;  /* 0x000000ffff0d7224 */ /* 0x000fe400078e0a0d */
[----:B------:R-:W-:-:S02]  /*1c00*/  IMAD R106, R2, R9, R11 ;  /* 0x00000009026a7224 */ /* 0x000fc400078e020b */
[----:B------:R-:W-:Y:S02]  /*1c10*/  @!P5 IMAD.IADD R100, R100, 0x1, -R2 ;  /* 0x000000016464d824 */ /* 0x000fe400078e0a02 */
[----:B------:R-:W-:-:S03]  /*1c20*/  IMAD.HI.U32 R11, R6, R17, RZ ;  /* 0x00000011060b7227 */ /* 0x000fc600078e00ff */
[----:B------:R-:W-:Y:S01]  /*1c30*/  ISETP.GT.U32.AND P5, PT, R2, R100, PT ;  /* 0x000000640200720c */ /* 0x000fe20003fa4070 */
[----:B------:R-:W-:-:S04]  /*1c40*/  IMAD.HI.U32 R9, R6, R15, RZ ;  /* 0x0000000f06097227 */ /* 0x000fc800078e00ff */
[----:B------:R-:W-:Y:S02]  /*1c50*/  IMAD.MOV R11, RZ, RZ, -R11 ;  /* 0x000000ffff0b7224 */ /* 0x000fe400078e0a0b */
[----:B------:R-:W-:Y:S02]  /*1c60*/  IMAD.MOV R9, RZ, RZ, -R9 ;  /* 0x000000ffff097224 */ /* 0x000fe400078e0a09 */
[C---:B------:R-:W-:Y:S02]  /*1c70*/  IMAD R110, R2.reuse, R11, R17 ;  /* 0x0000000b026e7224 */ /* 0x040fe400078e0211 */
[----:B------:R-:W-:Y:S01]  /*1c80*/  IMAD R108, R2, R9, R15 ;  /* 0x00000009026c7224 */ /* 0x000fe200078e020f */
[----:B------:R-:W-:Y:S01]  /*1c90*/  LOP3.LUT R15, R7, 0x34, RZ, 0xfc, !PT ;  /* 0x00000034070f7812 */ /* 0x000fe200078efcff */
[--C-:B------:R-:W-:Y:S01]  /*1ca0*/  @!P4 IMAD.IADD R96, R96, 0x1, -R2.reuse ;  /* 0x000000016060c824 */ /* 0x100fe200078e0a02 */
[C---:B------:R-:W-:Y:S01]  /*1cb0*/  ISETP.GT.U32.AND P4, PT, R2.reuse, R102, PT ;  /* 0x000000660200720c */ /* 0x040fe20003f84070 */
[----:B------:R-:W-:Y:S01]  /*1cc0*/  IMAD R112, R2, R13, R19 ;  /* 0x0000000d02707224 */ /* 0x000fe200078e0213 */
[----:B------:R-:W-:Y:S01]  /*1cd0*/  IABS R11, R15 ;  /* 0x0000000f000b7213 */ /* 0x000fe20000000000 */
[--C-:B------:R-:W-:Y:S01]  /*1ce0*/  @!P2 IMAD.IADD R104, R104, 0x1, -R2.reuse ;  /* 0x000000016868a824 */ /* 0x100fe200078e0a02 */
[----:B------:R-:W-:Y:S01]  /*1cf0*/  ISETP.GT.U32.AND P2, PT, R2, R110, PT ;  /* 0x0000006e0200720c */ /* 0x000fe20003f44070 */
[----:B------:R-:W-:Y:S01]  /*1d00*/  @!P5 IMAD.IADD R100, R100, 0x1, -R2 ;  /* 0x000000016464d824 */ /* 0x000fe200078e0a02 */
[C---:B------:R-:W-:Y:S01]  /*1d10*/  ISETP.GT.U32.AND P5, PT, R2.reuse, R106, PT ;  /* 0x0000006a0200720c */ /* 0x040fe20003fa4070 */
[----:B------:R-:W-:Y:S01]  /*1d20*/  @!P6 IMAD.MOV R104, RZ, RZ, -R104 ;  /* 0x000000ffff68e224 */ /* 0x000fe200078e0a68 */
[----:B------:R-:W-:Y:S01]  /*1d30*/  ISETP.GT.U32.AND P6, PT, R2, R112, PT ;  /* 0x000000700200720c */ /* 0x000fe20003fc4070 */
[----:B------:R-:W-:Y:S01]  /*1d40*/  @!P3 IMAD.MOV R96, RZ, RZ, -R96 ;  /* 0x000000ffff60b224 */ /* 0x000fe200078e0a60 */
[----:B------:R-:W-:Y:S01]  /*1d50*/  ISETP.GE.AND P3, PT, R21, RZ, PT ;  /* 0x000000ff1500720c */ /* 0x000fe20003f66270 */
[----:B------:R-:W-:Y:S01]  /*1d60*/  IMAD.HI.U32 R9, R6, R11, RZ ;  /* 0x0000000b06097227 */ /* 0x000fe200078e00ff */
[----:B------:R-:W-:-:S03]  /*1d70*/  LOP3.LUT R21, R7, 0x36, RZ, 0xfc, !PT ;  /* 0x0000003607157812 */ /* 0x000fc600078efcff */
[----:B------:R-:W-:Y:S01]  /*1d80*/  IMAD.MOV R9, RZ, RZ, -R9 ;  /* 0x000000ffff097224 */ /* 0x000fe200078e0a09 */
[----:B------:R-:W-:Y:S01]  /*1d90*/  IABS R13, R21 ;  /* 0x00000015000d7213 */ /* 0x000fe20000000000 */
[--C-:B------:R-:W-:Y:S02]  /*1da0*/  @!P4 IMAD.IADD R102, R102, 0x1, -R2.reuse ;  /* 0x000000016666c824 */ /* 0x100fe400078e0a02 */
[----:B------:R-:W-:Y:S02]  /*1db0*/  @!P2 IMAD.IADD R110, R110, 0x1, -R2 ;  /* 0x000000016e6ea824 */ /* 0x000fe400078e0a02 */
[C---:B------:R-:W-:Y:S01]  /*1dc0*/  IMAD R114, R2.reuse, R9, R11 ;  /* 0x0000000902727224 */ /* 0x040fe200078e020b */
[----:B------:R-:W-:Y:S01]  /*1dd0*/  ISETP.GT.U32.AND P4, PT, R2, R102, PT ;  /* 0x000000660200720c */ /* 0x000fe20003f84070 */
[----:B------:R-:W-:-:S04]  /*1de0*/  IMAD.HI.U32 R9, R6, R13, RZ ;  /* 0x0000000d06097227 */ /* 0x000fc800078e00ff */
[--C-:B------:R-:W-:Y:S01]  /*1df0*/  @!P6 IMAD.IADD R112, R112, 0x1, -R2.reuse ;  /* 0x000000017070e824 */ /* 0x100fe200078e0a02 */
[----:B------:R-:W-:Y:S01]  /*1e00*/  ISETP.GT.U32.AND P6, PT, R2, R110, PT ;  /* 0x0000006e0200720c */ /* 0x000fe20003fc4070 */
[----:B------:R-:W-:Y:S01]  /*1e10*/  @!P5 IMAD.IADD R106, R106, 0x1, -R2 ;  /* 0x000000016a6ad824 */ /* 0x000fe200078e0a02 */
[----:B------:R-:W-:Y:S01]  /*1e20*/  IADD3 R9, -R9, RZ, RZ ;  /* 0x000000ff09097210 */ /* 0x000fe20007ffe1ff */
[----:B------:R-:W-:Y:S01]  /*1e30*/  @!P0 IMAD.MOV R100, RZ, RZ, -R100 ;  /* 0x000000ffff648224 */ /* 0x000fe200078e0a64 */
[C---:B------:R-:W-:Y:S02]  /*1e40*/  ISETP.GT.U32.AND P0, PT, R2.reuse, R108, PT ;  /* 0x0000006c0200720c */ /* 0x040fe40003f04070 */
[C---:B------:R-:W-:Y:S01]  /*1e50*/  ISETP.GT.U32.AND P5, PT, R2.reuse, R106, PT ;  /* 0x0000006a0200720c */ /* 0x040fe20003fa4070 */
[----:B------:R-:W-:Y:S02]  /*1e60*/  IMAD R116, R2, R9, R13 ;  /* 0x0000000902747224 */ /* 0x000fe400078e020d */
[----:B------:R-:W-:Y:S01]  /*1e70*/  @!P4 IMAD.IADD R102, R102, 0x1, -R2 ;  /* 0x000000016666c824 */ /* 0x000fe200078e0a02 */
[----:B------:R-:W-:-:S02]  /*1e80*/  ISETP.GE.AND P4, PT, R23, RZ, PT ;  /* 0x000000ff1700720c */ /* 0x000fc40003f86270 */
[----:B------:R-:W-:Y:S01]  /*1e90*/  LOP3.LUT R23, R7, 0x38, RZ, 0xfc, !PT ;  /* 0x0000003807177812 */ /* 0x000fe200078efcff */
[--C-:B------:R-:W-:Y:S01]  /*1ea0*/  @!P6 IMAD.IADD R110, R110, 0x1, -R2.reuse ;  /* 0x000000016e6ee824 */ /* 0x100fe200078e0a02 */
[----:B------:R-:W-:Y:S02]  /*1eb0*/  ISETP.GT.U32.AND P6, PT, R2, R116, PT ;  /* 0x000000740200720c */ /* 0x000fe40003fc4070 */
[----:B------:R-:W-:Y:S01]  /*1ec0*/  @!P1 IADD3 R102, -R102, RZ, RZ ;  /* 0x000000ff66669210 */ /* 0x000fe20007ffe1ff */
[--C-:B------:R-:W-:Y:S01]  /*1ed0*/  @!P0 IMAD.IADD R108, R108, 0x1, -R2.reuse ;  /* 0x000000016c6c8824 */ /* 0x100fe200078e0a02 */
[----:B------:R-:W-:Y:S01]  /*1ee0*/  ISETP.GE.AND P1, PT, R25, RZ, PT ;  /* 0x000000ff1900720c */ /* 0x000fe20003f26270 */
[----:B------:R-:W-:Y:S01]  /*1ef0*/  @!P5 IMAD.IADD R106, R106, 0x1, -R2 ;  /* 0x000000016a6ad824 */ /* 0x000fe200078e0a02 */
[----:B------:R-:W-:Y:S02]  /*1f00*/  ISETP.GE.AND P0, PT, R15, RZ, PT ;  /* 0x000000ff0f00720c */ /* 0x000fe40003f06270 */
[----:B------:R-:W-:Y:S01]  /*1f10*/  LOP3.LUT R25, R7, 0x3a, RZ, 0xfc, !PT ;  /* 0x0000003a07197812 */ /* 0x000fe200078efcff */
[----:B------:R-:W-:Y:S01]  /*1f20*/  @!P3 IMAD.MOV R106, RZ, RZ, -R106 ;  /* 0x000000ffff6ab224 */ /* 0x000fe200078e0a6a */
[----:B------:R-:W-:-:S02]  /*1f30*/  IABS R15, R23 ;  /* 0x00000017000f7213 */ /* 0x000fc40000000000 */
[----:B------:R-:W-:Y:S01]  /*1f40*/  ISETP.GE.AND P5, PT, R27, RZ, PT ;  /* 0x000000ff1b00720c */ /* 0x000fe20003fa6270 */
[----:B------:R-:W-:Y:S01]  /*1f50*/  @!P6 IMAD.IADD R116, R116, 0x1, -R2 ;  /* 0x000000017474e824 */ /* 0x000fe200078e0a02 */
[----:B------:R-:W-:Y:S01]  /*1f60*/  ISETP.GT.U32.AND P3, PT, R2, R112, PT ;  /* 0x000000700200720c */ /* 0x000fe20003f64070 */
[----:B------:R-:W-:Y:S01]  /*1f70*/  IMAD.HI.U32 R9, R6, R15, RZ ;  /* 0x0000000f06097227 */ /* 0x000fe200078e00ff */
[----:B------:R-:W-:Y:S02]  /*1f80*/  LOP3.LUT R27, R7, 0x3c, RZ, 0xfc, !PT ;  /* 0x0000003c071b7812 */ /* 0x000fe400078efcff */
[----:B------:R-:W-:Y:S01]  /*1f90*/  IABS R17, R25 ;  /* 0x0000001900117213 */ /* 0x000fe20000000000 */
[----:B------:R-:W-:Y:S01]  /*1fa0*/  IMAD.MOV R9, RZ, RZ, -R9 ;  /* 0x000000ffff097224 */ /* 0x000fe200078e0a09 */
[----:B------:R-:W-:Y:S01]  /*1fb0*/  ISETP.GT.U32.AND P2, PT, R2, R108, PT ;  /* 0x0000006c0200720c */ /* 0x000fe20003f44070 */
[----:B------:R-:W-:Y:S01]  /*1fc0*/  @!P1 IMAD.MOV R110, RZ, RZ, -R110 ;  /* 0x000000ffff6e9224 */ /* 0x000fe200078e0a6e */
[----:B------:R-:W-:Y:S01]  /*1fd0*/  IABS R19, R27 ;  /* 0x0000001b00137213 */ /* 0x000fe20000000000 */
[----:B------:R-:W-:Y:S01]  /*1fe0*/  IMAD.HI.U32 R11, R6, R17, RZ ;  /* 0x00000011060b7227 */ /* 0x000fe200078e00ff */
[----:B------:R-:W-:-:S03]  /*1ff0*/  ISETP.GT.U32.AND P6, PT, R2, R116, PT ;  /* 0x000000740200720c */ /* 0x000fc60003fc4070 */
[----:B------:R-:W-:-:S04]  /*2000*/  IMAD.HI.U32 R13, R6, R19, RZ ;  /* 0x00000013060d7227 */ /* 0x000fc800078e00ff */
[----:B------:R-:W-:Y:S02]  /*2010*/  IMAD.MOV R11, RZ, RZ, -R11 ;  /* 0x000000ffff0b7224 */ /* 0x000fe400078e0a0b */
[----:B------:R-:W-:Y:S01]  /*2020*/  IMAD R118, R2, R9, R15 ;  /* 0x0000000902767224 */ /* 0x000fe200078e020f */
[----:B------:R-:W-:Y:S01]  /*2030*/  LOP3.LUT R15, R7, 0x3e, RZ, 0xfc, !PT ;  /* 0x0000003e070f7812 */ /* 0x000fe200078efcff */
[--C-:B------:R-:W-:Y:S01]  /*2040*/  @!P3 IMAD.IADD R112, R112, 0x1, -R2.reuse ;  /* 0x000000017070b824 */ /* 0x100fe200078e0a02 */
[----:B------:R-:W-:Y:S01]  /*2050*/  ISETP.GE.AND P3, PT, R21, RZ, PT ;  /* 0x000000ff1500720c */ /* 0x000fe20003f66270 */
[----:B------:R-:W-:Y:S01]  /*2060*/  IMAD.MOV R13, RZ, RZ, -R13 ;  /* 0x000000ffff0d7224 */ /* 0x000fe200078e0a0d */
[C---:B------:R-:W-:Y:S01]  /*2070*/  ISETP.GT.U32.AND P1, PT, R2.reuse, R118, PT ;  /* 0x000000760200720c */ /* 0x040fe20003f24070 */
[----:B------:R-:W-:Y:S01]  /*2080*/  IMAD R120, R2, R11, R17 ;  /* 0x0000000b02787224 */ /* 0x000fe200078e0211 */
[----:B------:R-:W-:Y:S01]  /*2090*/  IABS R11, R15 ;  /* 0x0000000f000b7213 */ /* 0x000fe20000000000 */
[----:B------:R-:W-:Y:S01]  /*20a0*/  @!P2 IMAD.IADD R108, R108, 0x1, -R2 ;  /* 0x000000016c6ca824 */ /* 0x000fe200078e0a02 */
[C---:B------:R-:W-:Y:S01]  /*20b0*/  ISETP.GT.U32.AND P2, PT, R2.reuse, R114, PT ;  /* 0x000000720200720c */ /* 0x040fe20003f44070 */
[C---:B------:R-:W-:Y:S01]  /*20c0*/  IMAD R122, R2.reuse, R13, R19 ;  /* 0x0000000d027a7224 */ /* 0x040fe200078e0213 */
[----:B------:R-:W-:Y:S01]  /*20d0*/  LOP3.LUT R17, R7, 0x40, RZ, 0xfc, !PT ;  /* 0x0000004007117812 */ /* 0x000fe200078efcff */
[----:B------:R-:W-:Y:S01]  /*20e0*/  @!P5 IMAD.MOV R112, RZ, RZ, -R112 ;  /* 0x000000ffff70d224 */ /* 0x000fe200078e0a70 */
[----:B------:R-:W-:Y:S01]  /*20f0*/  ISETP.GT.U32.AND P5, PT, R2, R120, PT ;  /* 0x000000780200720c */ /* 0x000fe20003fa4070 */
[----:B------:R-:W-:Y:S01]  /*2100*/  @!P6 IMAD.IADD R116, R116, 0x1, -R2 ;  /* 0x000000017474e824 */ /* 0x000fe200078e0a02 */
[----:B------:R-:W-:Y:S01]  /*2110*/  ISETP.GT.U32.AND P6, PT, R2, R122, PT ;  /* 0x0000007a0200720c */ /* 0x000fe20003fc4070 */
[----:B------:R-:W-:Y:S01]  /*2120*/  IMAD.HI.U32 R9, R6, R11, RZ ;  /* 0x0000000b06097227 */ /* 0x000fe200078e00ff */
[----:B------:R-:W-:-:S02]  /*2130*/  IABS R13, R17 ;  /* 0x00000011000d7213 */ /* 0x000fc40000000000 */
[----:B------:R-:W-:Y:S01]  /*2140*/  @!P4 IADD3 R108, -R108, RZ, RZ ;  /* 0x000000ff6c6cc210 */ /* 0x000fe20007ffe1ff */
[--C-:B------:R-:W-:Y:S01]  /*2150*/  @!P1 IMAD.IADD R118, R118, 0x1, -R2.reuse ;  /* 0x0000000176769824 */ /* 0x100fe200078e0a02 */
[----:B------:R-:W-:Y:S01]  /*2160*/  IADD3 R126, -R9, RZ, RZ ;  /* 0x000000ff097e7210 */ /* 0x000fe20007ffe1ff */
[--C-:B------:R-:W-:Y:S01]  /*2170*/  @!P2 IMAD.IADD R114, R114, 0x1, -R2.reuse ;  /* 0x000000017272a824 */ /* 0x100fe200078e0a02 */
[C---:B------:R-:W-:Y:S01]  /*2180*/  LOP3.LUT R19, R7.reuse, 0x42, RZ, 0xfc, !PT ;  /* 0x0000004207137812 */ /* 0x040fe200078efcff */
[----:B------:R-:W-:Y:S01]  /*2190*/  IMAD.HI.U32 R9, R6, R13, RZ ;  /* 0x0000000d06097227 */ /* 0x000fe200078e00ff */
[----:B------:R-:W-:Y:S02]  /*21a0*/  LOP3.LUT R21, R7, 0x44, RZ, 0xfc, !PT ;  /* 0x0000004407157812 */ /* 0x000fe400078efcff */
[----:B------:R-:W-:Y:S01]  /*21b0*/  ISETP.GT.U32.AND P4, PT, R2, R114, PT ;  /* 0x000000720200720c */ /* 0x000fe20003f84070 */
[--C-:B------:R-:W-:Y:S01]  /*21c0*/  @!P5 IMAD.IADD R120, R120, 0x1, -R2.reuse ;  /* 0x000000017878d824 */ /* 0x100fe200078e0a02 */
[----:B------:R-:W-:Y:S01]  /*21d0*/  ISETP.GT.U32.AND P5, PT, R2, R118, PT ;  /* 0x000000760200720c */ /* 0x000fe20003fa4070 */
[----:B------:R-:W-:Y:S01]  /*21e0*/  @!P6 IMAD.IADD R122, R122, 0x1, -R2 ;  /* 0x000000017a7ae824 */ /* 0x000fe200078e0a02 */
[----:B------:R-:W-:Y:S01]  /*21f0*/  ISETP.GE.AND P2, PT, R23, RZ, PT ;  /* 0x000000ff1700720c */ /* 0x000fe20003f46270 */
[----:B------:R-:W-:Y:S01]  /*2200*/  IMAD.MOV R9, RZ, RZ, -R9 ;  /* 0x000000ffff097224 */ /* 0x000fe200078e0a09 */
[C---:B------:R-:W-:Y:S01]  /*2210*/  ISETP.GT.U32.AND P6, PT, R2.reuse, R120, PT ;  /* 0x000000780200720c */ /* 0x040fe20003fc4070 */
[C---:B------:R-:W-:Y:S01]  /*2220*/  IMAD R126, R2.reuse, R126, R11 ;  /* 0x0000007e027e7224 */ /* 0x040fe200078e020b */
[----:B------:R-:W-:Y:S01]  /*2230*/  IABS R11, R19 ;  /* 0x00000013000b7213 */ /* 0x000fe20000000000 */
[----:B------:R-:W-:Y:S01]  /*2240*/  IMAD R124, R2, R9, R13 ;  /* 0x00000009027c7224 */ /* 0x000fe200078e020d */
[----:B------:R-:W-:Y:S01]  /*2250*/  IABS R13, R21 ;  /* 0x00000015000d7213 */ /* 0x000fe20000000000 */
[----:B------:R-:W-:Y:S01]  /*2260*/  @!P3 IMAD.MOV R116, RZ, RZ, -R116 ;  /* 0x000000ffff74b224 */ /* 0x000fe200078e0a74 */
[----:B------:R-:W-:Y:S01]  /*2270*/  LOP3.LUT R23, R7, 0x46, RZ, 0xfc, !PT ;  /* 0x0000004607177812 */ /* 0x000fe200078efcff */
[--C-:B------:R-:W-:Y:S01]  /*2280*/  @!P4 IMAD.IADD R114, R114, 0x1, -R2.reuse ;  /* 0x000000017272c824 */ /* 0x100fe200078e0a02 */
[----:B------:R-:W-:Y:S01]  /*2290*/  ISETP.GE.AND P4, PT, R25, RZ, PT ;  /* 0x000000ff1900720c */ /* 0x000fe20003f86270 */
[----:B------:R-:W-:Y:S01]  /*22a0*/  @!P5 IMAD.IADD R118, R118, 0x1, -R2 ;  /* 0x000000017676d824 */ /* 0x000fe200078e0a02 */
[C---:B------:R-:W-:Y:S01]  /*22b0*/  ISETP.GT.U32.AND P5, PT, R2.reuse, R126, PT ;  /* 0x0000007e0200720c */ /* 0x040fe20003fa4070 */
[----:B------:R-:W-:Y:S01]  /*22c0*/  @!P0 IMAD.MOV R114, RZ, RZ, -R114 ;  /* 0x000000ffff728224 */ /* 0x000fe200078e0a72 */
[----:B------:R-:W-:Y:S01]  /*22d0*/  ISETP.GT.U32.AND P0, PT, R2, R122, PT ;  /* 0x0000007a0200720c */ /* 0x000fe20003f04070 */
[----:B------:R-:W-:Y:S01]  /*22e0*/  @!P6 IMAD.IADD R120, R120, 0x1, -R2 ;  /* 0x000000017878e824 */ /* 0x000fe200078e0a02 */
[----:B------:R-:W-:Y:S01]  /*22f0*/  ISETP.GT.U32.AND P6, PT, R2, R124, PT ;  /* 0x0000007c0200720c */ /* 0x000fe20003fc4070 */
[----:B------:R-:W-:Y:S01]  /*2300*/  IMAD.HI.U32 R9, R6, R11, RZ ;  /* 0x0000000b06097227 */ /* 0x000fe200078e00ff */
[----:B------:R-:W-:-:S02]  /*2310*/  ISETP.GE.AND P1, PT, R27, RZ, PT ;  /* 0x000000ff1b00720c */ /* 0x000fc40003f26270 */
[C---:B------:R-:W-:Y:S01]  /*2320*/  LOP3.LUT R25, R7.reuse, 0x52, RZ, 0xfc, !PT ;  /* 0x0000005207197812 */ /* 0x040fe200078efcff */
[----:B------:R-:W-:Y:S01]  /*2330*/  IMAD.MOV R128, RZ, RZ, -R9 ;  /* 0x000000ffff807224 */ /* 0x000fe200078e0a09 */
[----:B------:R-:W-:Y:S01]  /*2340*/  LOP3.LUT R27, R7, 0x54, RZ, 0xfc, !PT ;  /* 0x00000054071b7812 */ /* 0x000fe200078efcff */
[----:B------:R-:W-:Y:S02]  /*2350*/  IMAD.HI.U32 R9, R6, R13, RZ ;  /* 0x0000000d06097227 */ /* 0x000fe400078e00ff */
[----:B------:R-:W-:Y:S02]  /*2360*/  @!P5 IADD3 R126, R126, -R2, RZ ;  /* 0x800000027e7ed210 */ /* 0x000fe40007ffe0ff */
[--C-:B------:R-:W-:Y:S01]  /*2370*/  @!P0 IMAD.IADD R122, R122, 0x1, -R2.reuse ;  /* 0x000000017a7a8824 */ /* 0x100fe200078e0a02 */
[----:B------:R-:W-:Y:S01]  /*2380*/  ISETP.GE.AND P0, PT, R15, RZ, PT ;  /* 0x000000ff0f00720c */ /* 0x000fe20003f06270 */
[----:B------:R-:W-:Y:S01]  /*2390*/  @!P6 IMAD.IADD R124, R124, 0x1, -R2 ;  /* 0x000000017c7ce824 */ /* 0x000fe200078e0a02 */
[C---:B------:R-:W-:Y:S01]  /*23a0*/  ISETP.GT.U32.AND P6, PT, R2.reuse, R126, PT ;  /* 0x0000007e0200720c */ /* 0x040fe20003fc4070 */
[C---:B------:R-:W-:Y:S01]  /*23b0*/  IMAD R128, R2.reuse, R128, R11 ;  /* 0x0000008002807224 */ /* 0x040fe200078e020b */
[----:B------:R-:W-:Y:S01]  /*23c0*/  IABS R15, R23 ;  /* 0x00000017000f7213 */ /* 0x000fe20000000000 */
[----:B------:R-:W-:Y:S01]  /*23d0*/  IMAD.MOV R130, RZ, RZ, -R9 ;  /* 0x000000ffff827224 */ /* 0x000fe200078e0a09 */
[----:B------:R-:W-:Y:S01]  /*23e0*/  ISETP.GE.AND P5, PT, R17, RZ, PT ;  /* 0x000000ff1100720c */ /* 0x000fe20003fa6270 */
[----:B------:R-:W-:Y:S01]  /*23f0*/  @!P2 IMAD.MOV R118, RZ, RZ, -R118 ;  /* 0x000000ffff76a224 */ /* 0x000fe200078e0a76 */
[C---:B------:R-:W-:Y:S01]  /*2400*/  ISETP.GT.U32.AND P3, PT, R2.reuse, R128, PT ;  /* 0x000000800200720c */ /* 0x040fe20003f64070 */
[C---:B------:R-:W-:Y:S01]  /*2410*/  IMAD R130, R2.reuse, R130, R13 ;  /* 0x0000008202827224 */ /* 0x040fe200078e020d */
[----:B------:R-:W-:Y:S01]  /*2420*/  ISETP.GT.U32.AND P2, PT, R2, R124, PT ;  /* 0x0000007c0200720c */ /* 0x000fe20003f44070 */
[----:B------:R-:W-:Y:S01]  /*2430*/  IMAD.MOV.U32 R11, RZ, RZ, R15 ;  /* 0x000000ffff0b7224 */ /* 0x000fe200078e000f */
[----:B------:R-:W-:Y:S01]  /*2440*/  LOP3.LUT R15, R7, 0x48, RZ, 0xfc, !PT ;  /* 0x00000048070f7812 */ /* 0x000fe200078efcff */
[----:B------:R-:W-:Y:S01]  /*2450*/  @!P4 IMAD.MOV R120, RZ, RZ, -R120 ;  /* 0x000000ffff78c224 */ /* 0x000fe200078e0a78 */
[----:B------:R-:W-:Y:S01]  /*2460*/  ISETP.GE.AND P4, PT, R19, RZ, PT ;  /* 0x000000ff1300720c */ /* 0x000fe20003f86270 */
[----:B------:R-:W-:Y:S01]  /*2470*/  @!P6 IMAD.IADD R126, R126, 0x1, -R2 ;  /* 0x000000017e7ee824 */ /* 0x000fe200078e0a02 */
[----:B------:R-:W-:Y:S01]  /*2480*/  ISETP.GT.U32.AND P6, PT, R2, R130, PT ;  /* 0x000000820200720c */ /* 0x000fe20003fc4070 */
[----:B------:R-:W-:Y:S01]  /*2490*/  IMAD.HI.U32 R9, R6, R11, RZ ;  /* 0x0000000b06097227 */ /* 0x000fe200078e00ff */
[----:B------:R-:W-:-:S02]  /*24a0*/  IABS R13, R15 ;  /* 0x0000000f000d7213 */ /* 0x000fc40000000000 */
[----:B------:R-:W-:Y:S01]  /*24b0*/  LOP3.LUT R19, R7, 0x4a, RZ, 0xfc, !PT ;  /* 0x0000004a07137812 */ /* 0x000fe200078efcff */
[--C-:B------:R-:W-:Y:S01]  /*24c0*/  @!P3 IMAD.IADD R128, R128, 0x1, -R2.reuse ;  /* 0x000000018080b824 */ /* 0x100fe200078e0a02 */
[----:B------:R-:W-:Y:S01]  /*24d0*/  IADD3 R9, -R9, RZ, RZ ;  /* 0x000000ff09097210 */ /* 0x000fe20007ffe1ff */
[----:B------:R-:W-:Y:S01]  /*24e0*/  @!P2 IMAD.IADD R124, R124, 0x1, -R2 ;  /* 0x000000017c7ca824 */ /* 0x000fe200078e0a02 */
[----:B------:R-:W-:Y:S01]  /*24f0*/  ISETP.GE.AND P2, PT, R23, RZ, PT ;  /* 0x000000ff1700720c */ /* 0x000fe20003f46270 */
[----:B------:R-:W-:Y:S01]  /*2500*/  @!P1 IMAD.MOV R122, RZ, RZ, -R122 ;  /* 0x000000ffff7a9224 */ /* 0x000fe200078e0a7a */
[----:B------:R-:W-:Y:S01]  /*2510*/  ISETP.GE.AND P1, PT, R21, RZ, PT ;  /* 0x000000ff1500720c */ /* 0x000fe20003f26270 */
[----:B------:R-:W-:Y:S01]  /*2520*/  IMAD R132, R2, R9, R11 ;  /* 0x0000000902847224 */ /* 0x000fe200078e020b */
[----:B------:R-:W-:Y:S01]  /*2530*/  @!P5 IADD3 R124, -R124, RZ, RZ ;  /* 0x000000ff7c7cd210 */ /* 0x000fe20007ffe1ff */
[----:B------:R-:W-:Y:S01]  /*2540*/  IMAD.MOV.U32 R11, RZ, RZ, R13 ;  /* 0x000000ffff0b7224 */ /* 0x000fe200078e000d */
[----:B------:R-:W-:Y:S01]  /*2550*/  LOP3.LUT R21, R7, 0x4c, RZ, 0xfc, !PT ;  /* 0x0000004c07157812 */ /* 0x000fe200078efcff */
[----:B------:R-:W-:Y:S01]  /*2560*/  @!P6 IMAD.IADD R130, R130, 0x1, -R2 ;  /* 0x000000018282e824 */ /* 0x000fe200078e0a02 */
[----:B------:R-:W-:Y:S01]  /*2570*/  ISETP.GT.U32.AND P6, PT, R2, R128, PT ;  /* 0x000000800200720c */ /* 0x000fe20003fc4070 */
[----:B------:R-:W-:Y:S01]  /*2580*/  IMAD.HI.U32 R9, R6, R11, RZ ;  /* 0x0000000b06097227 */ /* 0x000fe200078e00ff */
[----:B------:R-:W-:-:S02]  /*2590*/  ISETP.GT.U32.AND P5, PT, R2, R132, PT ;  /* 0x000000840200720c */ /* 0x000fc40003fa4070 */
[----:B------:R-:W-:Y:S01]  /*25a0*/  IABS R13, R19 ;  /* 0x00000013000d7213 */ /* 0x000fe20000000000 */
[----:B------:R-:W-:Y:S01]  /*25b0*/  IMAD.MOV R9, RZ, RZ, -R9 ;  /* 0x000000ffff097224 */ /* 0x000fe200078e0a09 */
[----:B------:R-:W-:Y:S01]  /*25c0*/  ISETP.GE.AND P3, PT, R15, RZ, PT ;  /* 0x000000ff0f00720c */ /* 0x000fe20003f66270 */
[----:B------:R-:W-:Y:S01]  /*25d0*/  @!P0 IMAD.MOV R126, RZ, RZ, -R126 ;  /* 0x000000ffff7e8224 */ /* 0x000fe200078e0a7e */
[C---:B------:R-:W-:Y:S01]  /*25e0*/  ISETP.GT.U32.AND P0, PT, R2.reuse, R130, PT ;  /* 0x000000820200720c */ /* 0x040fe20003f04070 */
[----:B------:R-:W-:Y:S01]  /*25f0*/  IMAD R134, R2, R9, R11 ;  /* 0x0000000902867224 */ /* 0x000fe200078e020b */
[----:B------:R-:W-:Y:S01]  /*2600*/  LOP3.LUT R23, R7, 0x4e, RZ, 0xfc, !PT ;  /* 0x0000004e07177812 */ /* 0x000fe200078efcff */
[----:B------:R-:W-:Y:S01]  /*2610*/  IMAD.HI.U32 R9, R6, R13, RZ ;  /* 0x0000000d06097227 */ /* 0x000fe200078e00ff */
[----:B------:R-:W-:Y:S02]  /*2620*/  IABS R15, R21 ;  /* 0x00000015000f7213 */ /* 0x000fe40000000000 */
[----:B------:R-:W-:Y:S01]  /*2630*/  IABS R17, R23 ;  /* 0x0000001700117213 */ /* 0x000fe20000000000 */
[--C-:B------:R-:W-:Y:S01]  /*2640*/  @!P6 IMAD.IADD R128, R128, 0x1, -R2.reuse ;  /* 0x000000018080e824 */ /* 0x100fe200078e0a02 */
[----:B------:R-:W-:Y:S01]  /*2650*/  ISETP.GT.U32.AND P6, PT, R2, R134, PT ;  /* 0x000000860200720c */ /* 0x000fe20003fc4070 */
[----:B------:R-:W-:Y:S01]  /*2660*/  @!P5 IMAD.IADD R132, R132, 0x1, -R2 ;  /* 0x000000018484d824 */ /* 0x000fe200078e0a02 */
[----:B------:R-:W-:Y:S01]  /*2670*/  ISETP.GE.AND P5, PT, R21, RZ, PT ;  /* 0x000000ff1500720c */ /* 0x000fe20003fa6270 */
[----:B------:R-:W-:Y:S01]  /*2680*/  IMAD.HI.U32 R11, R6, R15, RZ ;  /* 0x0000000f060b7227 */ /* 0x000fe200078e00ff */
[----:B------:R-:W-:-:S02]  /*2690*/  @!P4 IADD3 R128, -R128, RZ, RZ ;  /* 0x000000ff8080c210 */ /* 0x000fc40007ffe1ff */
[----:B------:R-:W-:Y:S01]  /*26a0*/  LOP3.LUT R21, R7, 0x50, RZ, 0xfc, !PT ;  /* 0x0000005007157812 */ /* 0x000fe200078efcff */
[----:B------:R-:W-:Y:S02]  /*26b0*/  IMAD.MOV R138, RZ, RZ, -R9 ;  /* 0x000000ffff8a7224 */ /* 0x000fe400078e0a09 */
[----:B------:R-:W-:-:S04]  /*26c0*/  IMAD.HI.U32 R9, R6, R17, RZ ;  /* 0x0000001106097227 */ /* 0x000fc800078e00ff */
[--C-:B------:R-:W-:Y:S01]  /*26d0*/  @!P6 IMAD.IADD R134, R134, 0x1, -R2.reuse ;  /* 0x000000018686e824 */ /* 0x100fe200078e0a02 */
[----:B------:R-:W-:Y:S01]  /*26e0*/  ISETP.GT.U32.AND P6, PT, R2, R132, PT ;  /* 0x000000840200720c */ /* 0x000fe20003fc4070 */
[----:B------:R-:W-:Y:S02]  /*26f0*/  IMAD.MOV R11, RZ, RZ, -R11 ;  /* 0x000000ffff0b7224 */ /* 0x000fe400078e0a0b */
[----:B------:R-:W-:Y:S01]  /*2700*/  @!P0 IMAD.IADD R130, R130, 0x1, -R2 ;  /* 0x0000000182828824 */ /* 0x000fe200078e0a02 */
[C---:B------:R-:W-:Y:S01]  /*2710*/  ISETP.GT.U32.AND P4, PT, R2.reuse, R134, PT ;  /* 0x000000860200720c */ /* 0x040fe20003f84070 */
[C---:B------:R-:W-:Y:S01]  /*2720*/  IMAD R138, R2.reuse, R138, R13 ;  /* 0x0000008a028a7224 */ /* 0x040fe200078e020d */
[----:B------:R-:W-:Y:S01]  /*2730*/  IABS R13, R21 ;  /* 0x00000015000d7213 */ /* 0x000fe20000000000 */
[----:B------:R-:W-:Y:S01]  /*2740*/  IMAD.MOV R9, RZ, RZ, -R9 ;  /* 0x000000ffff097224 */ /* 0x000fe200078e0a09 */
[----:B------:R-:W-:Y:S01]  /*2750*/  ISETP.GE.AND P0, PT, R19, RZ, PT ;  /* 0x000000ff1300720c */ /* 0x000fe20003f06270 */
[C---:B------:R-:W-:Y:S01]  /*2760*/  IMAD R136, R2.reuse, R11, R15 ;  /* 0x0000000b02887224 */ /* 0x040fe200078e020f */
[----:B------:R-:W-:Y:S01]  /*2770*/  IABS R15, R25 ;  /* 0x00000019000f7213 */ /* 0x000fe20000000000 */
[----:B------:R-:W-:Y:S01]  /*2780*/  @!P1 IMAD.MOV R130, RZ, RZ, -R130 ;  /* 0x000000ffff829224 */ /* 0x000fe200078e0a82 */
[C---:B------:R-:W-:Y:S01]  /*2790*/  ISETP.GT.U32.AND P1, PT, R2.reuse, R138, PT ;  /* 0x0000008a0200720c */ /* 0x040fe20003f24070 */
[----:B------:R-:W-:Y:S01]  /*27a0*/  IMAD R140, R2, R9, R17 ;  /* 0x00000009028c7224 */ /* 0x000fe200078e0211 */
[----:B------:R-:W-:Y:S01]  /*27b0*/  IABS R19, R28 ;  /* 0x0000001c00137213 */ /* 0x000fe20000000000 */
[--C-:B------:R-:W-:Y:S01]  /*27c0*/  @!P6 IMAD.IADD R132, R132, 0x1, -R2.reuse ;  /* 0x000000018484e824 */ /* 0x100fe200078e0a02 */
[----:B------:R-:W-:Y:S01]  /*27d0*/  ISETP.GT.U32.AND P6, PT, R2, R136, PT ;  /* 0x000000880200720c */ /* 0x000fe20003fc4070 */
[----:B------:R-:W-:Y:S01]  /*27e0*/  @!P4 IMAD.IADD R134, R134, 0x1, -R2 ;  /* 0x000000018686c824 */ /* 0x000fe200078e0a02 */
[----:B------:R-:W-:Y:S01]  /*27f0*/  ISETP.GT.U32.AND P4, PT, R2, R140, PT ;  /* 0x0000008c0200720c */ /* 0x000fe20003f84070 */
[----:B------:R-:W-:Y:S01]  /*2800*/  IMAD.HI.U32 R9, R6, R13, RZ ;  /* 0x0000000d06097227 */ /* 0x000fe200078e00ff */
[----:B------:R-:W-:-:S03]  /*2810*/  IABS R17, R27 ;  /* 0x0000001b00117213 */ /* 0x000fc60000000000 */
[----:B------:R-:W-:-:S04]  /*2820*/  IMAD.HI.U32 R11, R6, R15, RZ ;  /* 0x0000000f060b7227 */ /* 0x000fc800078e00ff */
[--C-:B------:R-:W-:Y:S01]  /*2830*/  @!P1 IMAD.IADD R138, R138, 0x1, -R2.reuse ;  /* 0x000000018a8a9824 */ /* 0x100fe200078e0a02 */
[----:B------:R-:W-:Y:S01]  /*2840*/  ISETP.GE.AND P1, PT, R23, RZ, PT ;  /* 0x000000ff1700720c */ /* 0x000fe20003f26270 */
[----:B------:R-:W-:Y:S01]  /*2850*/  @!P6 IMAD.IADD R136, R136, 0x1, -R2 ;  /* 0x000000018888e824 */ /* 0x000fe200078e0a02 */
[C---:B------:R-:W-:Y:S01]  /*2860*/  LOP3.LUT R23, R7.reuse, 0x66, RZ, 0xfc, !PT ;  /* 0x0000006607177812 */ /* 0x040fe200078efcff */
[----:B------:R-:W-:Y:S01]  /*2870*/  IMAD.MOV R9, RZ, RZ, -R9 ;  /* 0x000000ffff097224 */ /* 0x000fe200078e0a09 */
[----:B------:R-:W-:Y:S01]  /*2880*/  ISETP.GT.U32.AND P6, PT, R2, R138, PT ;  /* 0x0000008a0200720c */ /* 0x000fe20003fc4070 */
[----:B------:R-:W-:Y:S01]  /*2890*/  IMAD.MOV R11, RZ, RZ, -R11 ;  /* 0x000000ffff0b7224 */ /* 0x000fe200078e0a0b */
[----:B------:R-:W-:Y:S01]  /*28a0*/  @!P4 IADD3 R140, R140, -R2, RZ ;  /* 0x800000028c8cc210 */ /* 0x000fe20007ffe0ff */
[C---:B------:R-:W-:Y:S01]  /*28b0*/  IMAD R142, R2.reuse, R9, R13 ;  /* 0x00000009028e7224 */ /* 0x040fe200078e020d */
[C---:B------:R-:W-:Y:S01]  /*28c0*/  ISETP.GT.U32.AND P4, PT, R2.reuse, R136, PT ;  /* 0x000000880200720c */ /* 0x040fe20003f84070 */
[----:B------:R-:W-:Y:S01]  /*28d0*/  IMAD R148, R2, R11, R15 ;  /* 0x0000000b02947224 */ /* 0x000fe200078e020f */
[----:B------:R-:W-:Y:S01]  /*28e0*/  LOP3.LUT R15, R7, 0x58, RZ, 0xfc, !PT ;  /* 0x00000058070f7812 */ /* 0x000fe200078efcff */
[----:B------:R-:W-:-:S03]  /*28f0*/  IMAD.HI.U32 R11, R6, R19, RZ ;  /* 0x00000013060b7227 */ /* 0x000fc600078e00ff */
[----:B------:R-:W-:Y:S01]  /*2900*/  IABS R13, R15 ;  /* 0x0000000f000d7213 */ /* 0x000fe20000000000 */
[----:B------:R-:W-:Y:S02]  /*2910*/  IMAD.MOV R11, RZ, RZ, -R11 ;  /* 0x000000ffff0b7224 */ /* 0x000fe400078e0a0b */
[----:B------:R-:W-:Y:S01]  /*2920*/  @!P6 IMAD.IADD R138, R138, 0x1, -R2 ;  /* 0x000000018a8ae824 */ /* 0x000fe200078e0a02 */
[----:B------:R-:W-:Y:S01]  /*2930*/  ISETP.GT.U32.AND P6, PT, R2, R142, PT ;  /* 0x0000008e0200720c */ /* 0x000fe20003fc4070 */
[----:B------:R-:W-:-:S04]  /*2940*/  IMAD.HI.U32 R9, R6, R17, RZ ;  /* 0x0000001106097227 */ /* 0x000fc800078e00ff */
[----:B------:R-:W-:Y:S01]  /*2950*/  @!P4 IMAD.IADD R136, R136, 0x1, -R2 ;  /* 0x000000018888c824 */ /* 0x000fe200078e0a02 */
[C---:B------:R-:W-:Y:S01]  /*2960*/  ISETP.GT.U32.AND P4, PT, R2.reuse, R148, PT ;  /* 0x000000940200720c */ /* 0x040fe20003f84070 */
[----:B------:R-:W-:Y:S01]  /*2970*/  IMAD R144, R2, R11, R19 ;  /* 0x0000000b02907224 */ /* 0x000fe200078e0213 */
[----:B------:R-:W-:Y:S01]  /*2980*/  MOV R11, R13 ;  /* 0x0000000d000b7202 */ /* 0x000fe20000000f00 */
[----:B------:R-:W-:Y:S02]  /*2990*/  IMAD.MOV R9, RZ, RZ, -R9 ;  /* 0x000000ffff097224 */ /* 0x000fe400078e0a09 */
[----:B------:R-:W-:Y:S02]  /*29a0*/  @!P0 IMAD.MOV R138, RZ, RZ, -R138 ;  /* 0x000000ffff8a8224 */ /* 0x000fe400078e0a8a */
[----:B------:R-:W-:Y:S02]  /*29b0*/  @!P6 IMAD.IADD R142, R142, 0x1, -R2 ;  /* 0x000000018e8ee824 */ /* 0x000fe400078e0a02 */
[----:B------:R-:W-:Y:S01]  /*29c0*/  @!P5 IMAD.MOV R136, RZ, RZ, -R136 ;  /* 0x000000ffff88d224 */ /* 0x000fe200078e0a88 */
[C---:B------:R-:W-:Y:S01]  /*29d0*/  ISETP.GT.U32.AND P5, PT, R2.reuse, R144, PT ;  /* 0x000000900200720c */ /* 0x040fe20003fa4070 */
[C---:B------:R-:W-:Y:S01]  /*29e0*/  IMAD R146, R2.reuse, R9, R17 ;  /* 0x0000000902927224 */ /* 0x040fe200078e0211 */
[----:B------:R-:W-:Y:S01]  /*29f0*/  ISETP.GT.U32.AND P0, PT, R2, R142, PT ;  /* 0x0000008e0200720c */ /* 0x000fe20003f04070 */
[----:B------:R-:W-:Y:S01]  /*2a00*/  @!P4 IMAD.IADD R148, R148, 0x1, -R2 ;  /* 0x000000019494c824 */ /* 0x000fe200078e0a02 */
[----:B------:R-:W-:Y:S01]  /*2a10*/  LOP3.LUT R17, R7, 0x5a, RZ, 0xfc, !PT ;  /* 0x0000005a07117812 */ /* 0x000fe200078efcff */
[----:B------:R-:W-:Y:S01]  /*2a20*/  @!P3 IMAD.MOV R134, RZ, RZ, -R134 ;  /* 0x000000ffff86b224 */ /* 0x000fe200078e0a86 */
[----:B------:R-:W-:Y:S01]  /*2a30*/  ISETP.GE.AND P3, PT, R21, RZ, PT ;  /* 0x000000ff1500720c */ /* 0x000fe20003f66270 */
[----:B------:R-:W-:Y:S01]  /*2a40*/  IMAD.HI.U32 R9, R6, R11, RZ ;  /* 0x0000000b06097227 */ /* 0x000fe200078e00ff */
[----:B------:R-:W-:-:S02]  /*2a50*/  ISETP.GT.U32.AND P4, PT, R2, R148, PT ;  /* 0x000000940200720c */ /* 0x000fc40003f84070 */
[C---:B------:R-:W-:Y:S01]  /*2a60*/  ISETP.GT.U32.AND P6, PT, R2.reuse, R146, PT ;  /* 0x000000920200720c */ /* 0x040fe20003fc4070 */
[----:B------:R-:W-:Y:S01]  /*2a70*/  IMAD.MOV R9, RZ, RZ, -R9 ;  /* 0x000000ffff097224 */ /* 0x000fe200078e0a09 */
[----:B------:R-:W-:Y:S01]  /*2a80*/  IABS R13, R17 ;  /* 0x00000011000d7213 */ /* 0x000fe20000000000 */
[----:B------:R-:W-:Y:S01]  /*2a90*/  @!P2 IMAD.MOV R132, RZ, RZ, -R132 ;  /* 0x000000ffff84a224 */ /* 0x000fe200078e0a84 */
[C---:B------:R-:W-:Y:S01]  /*2aa0*/  ISETP.GT.U32.AND P2, PT, R2.reuse, R140, PT ;  /* 0x0000008c0200720c */ /* 0x040fe20003f44070 */
[----:B------:R-:W-:Y:S01]  /*2ab0*/  IMAD R150, R2, R9, R11 ;  /* 0x0000000902967224 */ /* 0x000fe200078e020b */
[----:B------:R-:W-:Y:S01]  /*2ac0*/  @!P0 IADD3 R142, R142, -R2, RZ ;  /* 0x800000028e8e8210 */ /* 0x000fe20007ffe0ff */
[----:B------:R-:W-:Y:S01]  /*2ad0*/  @!P5 IMAD.IADD R144, R144, 0x1, -R2 ;  /* 0x000000019090d824 */ /* 0x000fe200078e0a02 */
[----:B------:R-:W-:Y:S01]  /*2ae0*/  ISETP.GE.AND P0, PT, R28, RZ, PT ;  /* 0x000000ff1c00720c */ /* 0x000fe20003f06270 */
[----:B------:R-:W-:Y:S01]  /*2af0*/  IMAD.HI.U32 R9, R6, R13, RZ ;  /* 0x0000000d06097227 */ /* 0x000fe200078e00ff */
[----:B------:R-:W-:-:S02]  /*2b00*/  ISETP.GE.AND P5, PT, R15, RZ, PT ;  /* 0x000000ff0f00720c */ /* 0x000fc40003fa6270 */
[C---:B------:R-:W-:Y:S01]  /*2b10*/  LOP3.LUT R11, R7.reuse, 0x5e, RZ, 0xfc, !PT ;  /* 0x0000005e070b7812 */ /* 0x040fe200078efcff */
[----:B------:R-:W-:Y:S01]  /*2b20*/  @!P4 IMAD.IADD R148, R148, 0x1, -R2 ;  /* 0x000000019494c824 */ /* 0x000fe200078e0a02 */
[C---:B------:R-:W-:Y:S01]  /*2b30*/  ISETP.GT.U32.AND P4, PT, R2.reuse, R150, PT ;  /* 0x000000960200720c */ /* 0x040fe20003f84070 */
[----:B------:R-:W-:Y:S01]  /*2b40*/  @!P3 IMAD.MOV R142, RZ, RZ, -R142 ;  /* 0x000000ffff8eb224 */ /* 0x000fe200078e0a8e */
[----:B------:R-:W-:Y:S01]  /*2b50*/  ISETP.GT.U32.AND P3, PT, R2, R144, PT ;  /* 0x000000900200720c */ /* 0x000fe20003f64070 */
[--C-:B------:R-:W-:Y:S01]  /*2b60*/  @!P6 IMAD.IADD R146, R146, 0x1, -R2.reuse ;  /* 0x000000019292e824 */ /* 0x100fe200078e0a02 */
[----:B------:R-:W-:Y:S01]  /*2b70*/  LOP3.LUT R15, R7, 0x60, RZ, 0xfc, !PT ;  /* 0x00000060070f7812 */ /* 0x000fe200078efcff */
[----:B------:R-:W-:Y:S01]  /*2b80*/  @!P2 IMAD.IADD R140, R140, 0x1, -R2 ;  /* 0x000000018c8ca824 */ /* 0x000fe200078e0a02 */
[----:B------:R-:W-:Y:S01]  /*2b90*/  ISETP.GE.AND P2, PT, R25, RZ, PT ;  /* 0x000000ff1900720c */ /* 0x000fe20003f46270 */
[----:B------:R-:W-:Y:S01]  /*2ba0*/  IMAD.MOV R9, RZ, RZ, -R9 ;  /* 0x000000ffff097224 */ /* 0x000fe200078e0a09 */
[C---:B------:R-:W-:Y:S01]  /*2bb0*/  ISETP.GT.U32.AND P6, PT, R2.reuse, R146, PT ;  /* 0x000000920200720c */ /* 0x040fe20003fc4070 */
[----:B------:R-:W-:Y:S01]  /*2bc0*/  @!P1 IMAD.MOV R140, RZ, RZ, -R140 ;  /* 0x000000ffff8c9224 */ /* 0x000fe200078e0a8c */
[----:B------:R-:W-:Y:S01]  /*2bd0*/  ISETP.GE.AND P1, PT, R27, RZ, PT ;  /* 0x000000ff1b00720c */ /* 0x000fe20003f26270 */
[----:B------:R-:W-:Y:S01]  /*2be0*/  IMAD R152, R2, R9, R13 ;  /* 0x0000000902987224 */ /* 0x000fe200078e020d */
[----:B------:R-:W-:Y:S01]  /*2bf0*/  LOP3.LUT R9, R7, 0x5c, RZ, 0xfc, !PT ;  /* 0x0000005c07097812 */ /* 0x000fe200078efcff */
[----:B------:R-:W-:Y:S01]  /*2c00*/  @!P4 IMAD.IADD R150, R150, 0x1, -R2 ;  /* 0x000000019696c824 */ /* 0x000fe200078e0a02 */
[----:B------:R-:W-:-:S02]  /*2c10*/  IABS R19, R15 ;  /* 0x0000000f00137213 */ /* 0x000fc40000000000 */
[----:B------:R-:W-:Y:S02]  /*2c20*/  @!P3 IADD3 R144, R144, -R2, RZ ;  /* 0x800000029090b210 */ /* 0x000fe40007ffe0ff */
[C---:B------:R-:W-:Y:S01]  /*2c30*/  ISETP.GT.U32.AND P3, PT, R2.reuse, R152, PT ;  /* 0x000000980200720c */ /* 0x040fe20003f64070 */
[----:B------:R-:W-:Y:S01]  /*2c40*/  @!P2 IMAD.MOV R148, RZ, RZ, -R148 ;  /* 0x000000ffff94a224 */ /* 0x000fe200078e0a94 */
[----:B------:R-:W-:Y:S01]  /*2c50*/  ISETP.GT.U32.AND P4, PT, R2, R150, PT ;  /* 0x000000960200720c */ /* 0x000fe20003f84070 */
[----:B------:R-:W-:Y:S01]  /*2c60*/  @!P6 IMAD.IADD R146, R146, 0x1, -R2 ;  /* 0x000000019292e824 */ /* 0x000fe200078e0a02 */
[----:B------:R-:W-:Y:S01]  /*2c70*/  IABS R13, R9 ;  /* 0x00000009000d7213 */ /* 0x000fe20000000000 */
[----:B------:R-:W-:Y:S01]  /*2c80*/  @!P0 IMAD.MOV R144, RZ, RZ, -R144 ;  /* 0x000000ffff908224 */ /* 0x000fe200078e0a90 */
[----:B------:R-:W-:Y:S01]  /*2c90*/  ISETP.GE.AND P2, PT, R9, RZ, PT ;  /* 0x000000ff0900720c */ /* 0x000fe20003f46270 */
[----:B------:R-:W-:Y:S01]  /*2ca0*/  @!P1 IMAD.MOV R146, RZ, RZ, -R146 ;  /* 0x000000ffff929224 */ /* 0x000fe200078e0a92 */
[----:B------:R-:W-:Y:S01]  /*2cb0*/  ISETP.GE.AND P1, PT, R11, RZ, PT ;  /* 0x000000ff0b00720c */ /* 0x000fe20003f26270 */
[----:B------:R-:W-:Y:S01]  /*2cc0*/  IMAD.HI.U32 R9, R6, R13, RZ ;  /* 0x0000000d06097227 */ /* 0x000fe200078e00ff */
[----:B------:R-:W-:-:S02]  /*2cd0*/  IABS R11, R11 ;  /* 0x0000000b000b7213 */ /* 0x000fc40000000000 */
[----:B------:R-:W-:Y:S01]  /*2ce0*/  ISETP.GE.AND P6, PT, R17, RZ, PT ;  /* 0x000000ff1100720c */ /* 0x000fe20003fc6270 */
[----:B------:R-:W-:Y:S01]  /*2cf0*/  IMAD.MOV R154, RZ, RZ, -R9 ;  /* 0x000000ffff9a7224 */ /* 0x000fe200078e0a09 */
[----:B------:R-:W-:Y:S01]  /*2d00*/  LOP3.LUT R17, R7, 0x62, RZ, 0xfc, !PT ;  /* 0x0000006207117812 */ /* 0x000fe200078efcff */
[--C-:B------:R-:W-:Y:S01]  /*2d10*/  @!P3 IMAD.IADD R152, R152, 0x1, -R2.reuse ;  /* 0x000000019898b824 */ /* 0x100fe200078e0a02 */
[----:B------:R-:W-:Y:S01]  /*2d20*/  ISETP.GE.AND P0, PT, R15, RZ, PT ;  /* 0x000000ff0f00720c */ /* 0x000fe20003f06270 */
[----:B------:R-:W-:Y:S01]  /*2d30*/  @!P4 IMAD.IADD R150, R150, 0x1, -R2 ;  /* 0x000000019696c824 */ /* 0x000fe200078e0a02 */
[----:B------:R-:W-:Y:S01]  /*2d40*/  ISETP.GE.AND P4, PT, R17, RZ, PT ;  /* 0x000000ff1100720c */ /* 0x000fe20003f86270 */
[C---:B------:R-:W-:Y:S01]  /*2d50*/  IMAD R154, R2.reuse, R154, R13 ;  /* 0x0000009a029a7224 */ /* 0x040fe200078e020d */
[C---:B------:R-:W-:Y:S01]  /*2d60*/  ISETP.GT.U32.AND P3, PT, R2.reuse, R152, PT ;  /* 0x000000980200720c */ /* 0x040fe20003f64070 */
[----:B------:R-:W-:Y:S01]  /*2d70*/  IMAD.MOV.U32 R15, RZ, RZ, R11 ;  /* 0x000000ffff0f7224 */ /* 0x000fe200078e000b */
[----:B------:R-:W-:Y:S01]  /*2d80*/  IABS R11, R17 ;  /* 0x00000011000b7213 */ /* 0x000fe20000000000 */
[----:B------:R-:W-:Y:S01]  /*2d90*/  IMAD.MOV.U32 R17, RZ, RZ, R19 ;  /* 0x000000ffff117224 */ /* 0x000fe200078e0013 */
[----:B------:R-:W-:Y:S01]  /*2da0*/  LOP3.LUT R21, R7, 0x64, RZ, 0xfc, !PT ;  /* 0x0000006407157812 */ /* 0x000fe200078efcff */
[----:B------:R-:W-:Y:S01]  /*2db0*/  @!P5 IMAD.MOV R150, RZ, RZ, -R150 ;  /* 0x000000ffff96d224 */ /* 0x000fe200078e0a96 */
[----:B------:R-:W-:Y:S01]  /*2dc0*/  ISETP.GT.U32.AND P5, PT, R2, R154, PT ;  /* 0x0000009a0200720c */ /* 0x000fe20003fa4070 */
[----:B------:R-:W-:Y:S01]  /*2dd0*/  IMAD.HI.U32 R9, R6, R15, RZ ;  /* 0x0000000f06097227 */ /* 0x000fe200078e00ff */
[----:B------:R-:W-:-:S02]  /*2de0*/  MOV R19, R11 ;  /* 0x0000000b00137202 */ /* 0x000fc40000000f00 */
[----:B------:R-:W-:Y:S01]  /*2df0*/  IABS R13, R21 ;  /* 0x00000015000d7213 */ /* 0x000fe20000000000 */
[----:B------:R-:W-:Y:S01]  /*2e00*/  IMAD.HI.U32 R11, R6, R17, RZ ;  /* 0x00000011060b7227 */ /* 0x000fe200078e00ff */
[C---:B------:R-:W-:Y:S02]  /*2e10*/  LOP3.LUT R25, R7.reuse, 0x68, RZ, 0xfc, !PT ;  /* 0x0000006807197812 */ /* 0x040fe400078efcff */
[C---:B------:R-:W-:Y:S01]  /*2e20*/  LOP3.LUT R27, R7.reuse, 0x6a, RZ, 0xfc, !PT ;  /* 0x0000006a071b7812 */ /* 0x040fe200078efcff */
[----:B------:R-:W-:Y:S01]  /*2e30*/  IMAD.MOV R11, RZ, RZ, -R11 ;  /* 0x000000ffff0b7224 */ /* 0x000fe200078e0a0b */
[----:B------:R-:W-:Y:S01]  /*2e40*/  LOP3.LUT R28, R7, 0x8e, RZ, 0xfc, !PT ;  /* 0x0000008e071c7812 */ /* 0x000fe200078efcff */
[--C-:B------:R-:W-:Y:S02]  /*2e50*/  @!P3 IMAD.IADD R152, R152, 0x1, -R2.reuse ;  /* 0x000000019898b824 */ /* 0x100fe400078e0a02 */
[----:B------:R-:W-:Y:S01]  /*2e60*/  IMAD R156, R2, R11, R17 ;  /* 0x0000000b029c7224 */ /* 0x000fe200078e0211 */
[----:B------:R-:W-:Y:S01]  /*2e70*/  IABS R17, R25 ;  /* 0x0000001900117213 */ /* 0x000fe20000000000 */
[----:B------:R-:W-:-:S02]  /*2e80*/  @!P5 IMAD.IADD R154, R154, 0x1, -R2 ;  /* 0x000000019a9ad824 */ /* 0x000fc400078e0a02 */
[----:B------:R-:W-:Y:S01]  /*2e90*/  @!P6 IMAD.MOV R152, RZ, RZ, -R152 ;  /* 0x000000ffff98e224 */ /* 0x000fe200078e0a98 */
[C---:B------:R-:W-:Y:S01]  /*2ea0*/  ISETP.GT.U32.AND P6, PT, R2.reuse, R156, PT ;  /* 0x0000009c0200720c */ /* 0x040fe20003fc4070 */
[----:B------:R-:W-:Y:S01]  /*2eb0*/  IMAD.MOV R158, RZ, RZ, -R9 ;  /* 0x000000ffff9e7224 */ /* 0x000fe200078e0a09 */
[----:B------:R-:W-:Y:S01]  /*2ec0*/  ISETP.GT.U32.AND P5, PT, R2, R154, PT ;  /* 0x0000009a0200720c */ /* 0x000fe20003fa4070 */
[----:B------:R-:W-:-:S04]  /*2ed0*/  IMAD.HI.U32 R9, R6, R19, RZ ;  /* 0x0000001306097227 */ /* 0x000fc800078e00ff */
[----:B------:R-:W-:Y:S02]  /*2ee0*/  IMAD.MOV R9, RZ, RZ, -R9 ;  /* 0x000000ffff097224 */ /* 0x000fe400078e0a09 */
[C---:B------:R-:W-:Y:S01]  /*2ef0*/  IMAD R158, R2.reuse, R158, R15 ;  /* 0x0000009e029e7224 */ /* 0x040fe200078e020f */
[----:B------:R-:W-:Y:S01]  /*2f00*/  IABS R15, R23 ;  /* 0x00000017000f7213 */ /* 0x000fe20000000000 */
[----:B------:R-:W-:Y:S01]  /*2f10*/  IMAD R160, R2, R9, R19 ;  /* 0x0000000902a07224 */ /* 0x000fe200078e0213 */
[----:B------:R-:W-:Y:S01]  /*2f20*/  IABS R19, R27 ;  /* 0x0000001b00137213 */ /* 0x000fe20000000000 */
[--C-:B------:R-:W-:Y:S01]  /*2f30*/  @!P6 IMAD.IADD R156, R156, 0x1, -R2.reuse ;  /* 0x000000019c9ce824 */ /* 0x100fe200078e0a02 */
[----:B------:R-:W-:Y:S01]  /*2f40*/  ISETP.GT.U32.AND P3, PT, R2, R158, PT ;  /* 0x0000009e0200720c */ /* 0x000fe20003f64070 */
[----:B------:R-:W-:Y:S01]  /*2f50*/  @!P5 IMAD.IADD R154, R154, 0x1, -R2 ;  /* 0x000000019a9ad824 */ /* 0x000fe200078e0a02 */
[----:B------:R-:W-:Y:S01]  /*2f60*/  ISETP.GT.U32.AND P5, PT, R2, R160, PT ;  /* 0x000000a00200720c */ /* 0x000fe20003fa4070 */
[----:B------:R-:W-:Y:S01]  /*2f70*/  IMAD.HI.U32 R11, R6, R15, RZ ;  /* 0x0000000f060b7227 */ /* 0x000fe200078e00ff */
[----:B------:R-:W-:-:S03]  /*2f80*/  ISETP.GT.U32.AND P6, PT, R2, R156, PT ;  /* 0x0000009c0200720c */ /* 0x000fc60003fc4070 */
[----:B------:R-:W-:-:S04]  /*2f90*/  IMAD.HI.U32 R9, R6, R13, RZ ;  /* 0x0000000d06097227 */ /* 0x000fc800078e00ff */
[----:B------:R-:W-:Y:S02]  /*2fa0*/  IMAD.MOV R11, RZ, RZ, -R11 ;  /* 0x000000ffff0b7224 */ /* 0x000fe400078e0a0b */
[----:B------:R-:W-:Y:S01]  /*2fb0*/  IMAD.MOV R9, RZ, RZ, -R9 ;  /* 0x000000ffff097224 */ /* 0x000fe200078e0a09 */
[-C--:B------:R-:W-:Y:S01]  /*2fc0*/  @!P3 IADD3 R158, R158, -R2.reuse, RZ ;  /* 0x800000029e9eb210 */ /* 0x080fe20007ffe0ff */
[----:B------:R-:W-:Y:S02]  /*2fd0*/  IMAD R164, R2, R11, R15 ;  /* 0x0000000b02a47224 */ /* 0x000fe400078e020f */
[----:B------:R-:W-:Y:S01]  /*2fe0*/  @!P5 IMAD.IADD R160, R160, 0x1, -R2 ;  /* 0x00000001a0a0d824 */ /* 0x000fe200078e0a02 */
[----:B------:R-:W-:Y:S01]  /*2ff0*/  @!P6 IADD3 R156, R156, -R2, RZ ;  /* 0x800000029c9ce210 */ /* 0x000fe20007ffe0ff */
[C---:B------:R-:W-:Y:S01]  /*3000*/  IMAD R162, R2.reuse, R9, R13 ;  /* 0x0000000902a27224 */ /* 0x040fe200078e020d */
[C---:B------:R-:W-:Y:S01]  /*3010*/  ISETP.GT.U32.AND P6, PT, R2.reuse, R164, PT ;  /* 0x000000a40200720c */ /* 0x040fe20003fc4070 */
[----:B------:R-:W-:Y:S01]  /*3020*/  IMAD.MOV.U32 R13, RZ, RZ, R17 ;  /* 0x000000ffff0d7224 */ /* 0x000fe200078e0011 */
[C---:B------:R-:W-:Y:S01]  /*3030*/  ISETP.GT.U32.AND P3, PT, R2.reuse, R158, PT ;  /* 0x0000009e0200720c */ /* 0x040fe20003f64070 */
[----:B------:R-:W-:Y:S01]  /*3040*/  @!P2 IMAD.MOV R154, RZ, RZ, -R154 ;  /* 0x000000ffff9aa224 */ /* 0x000fe200078e0a9a */
[----:B------:R-:W-:Y:S01]  /*3050*/  ISETP.GT.U32.AND P2, PT, R2, R160, PT ;  /* 0x000000a00200720c */ /* 0x000fe20003f44070 */
[----:B------:R-:W-:Y:S01]  /*3060*/  IMAD.MOV.U32 R15, RZ, RZ, R19 ;  /* 0x000000ffff0f7224 */ /* 0x000fe200078e0013 */
[----:B------:R-:W-:Y:S01]  /*3070*/  LOP3.LUT R19, R7, 0x6c, RZ, 0xfc, !PT ;  /* 0x0000006c07137812 */ /* 0x000fe200078efcff */
[----:B------:R-:W-:Y:S01]  /*3080*/  IMAD.HI.U32 R9, R6, R13, RZ ;  /* 0x0000000d06097227 */ /* 0x000fe200078e00ff */
[----:B------:R-:W-:-:S02]  /*3090*/  ISETP.GE.AND P5, PT, R21, RZ, PT ;  /* 0x000000ff1500720c */ /* 0x000fc40003fa6270 */
[----:B------:R-:W-:Y:S01]  /*30a0*/  IABS R17, R19 ;  /* 0x0000001300117213 */ /* 0x000fe20000000000 */
[----:B------:R-:W-:Y:S01]  /*30b0*/  IMAD.HI.U32 R11, R6, R15, RZ ;  /* 0x0000000f060b7227 */ /* 0x000fe200078e00ff */
[----:B------:R-:W-:-:S03]  /*30c0*/  LOP3.LUT R21, R7, 0x6e, RZ, 0xfc, !PT ;  /* 0x0000006e07157812 */ /* 0x000fc600078efcff */
[----:B------:R-:W-:Y:S02]  /*30d0*/  IMAD.MOV R9, RZ, RZ, -R9 ;  /* 0x000000ffff097224 */ /* 0x000fe400078e0a09 */
[----:B------:R-:W-:Y:S01]  /*30e0*/  IMAD.MOV R11, RZ, RZ, -R11 ;  /* 0x000000ffff0b7224 */ /* 0x000fe200078e0a0b */
[----:B------:R-:W-:Y:S01]  /*30f0*/  @!P2 IADD3 R160, R160, -R2, RZ ;  /* 0x80000002a0a0a210 */ /* 0x000fe20007ffe0ff */
[----:B------:R-:W-:Y:S02]  /*3100*/  IMAD R166, R2, R9, R13 ;  /* 0x0000000902a67224 */ /* 0x000fe400078e020d */
[----:B------:R-:W-:Y:S02]  /*3110*/  @!P6 IMAD.IADD R164, R164, 0x1, -R2 ;  /* 0x00000001a4a4e824 */ /* 0x000fe400078e0a02 */
[C---:B------:R-:W-:Y:S01]  /*3120*/  IMAD R168, R2.reuse, R11, R15 ;  /* 0x0000000b02a87224 */ /* 0x040fe200078e020f */
[----:B------:R-:W-:Y:S01]  /*3130*/  ISETP.GT.U32.AND P2, PT, R2, R166, PT ;  /* 0x000000a60200720c */ /* 0x000fe20003f44070 */
[----:B------:R-:W-:Y:S01]  /*3140*/  IMAD.HI.U32 R9, R6, R17, RZ ;  /* 0x0000001106097227 */ /* 0x000fe200078e00ff */
[----:B------:R-:W-:-:S02]  /*3150*/  ISETP.GT.U32.AND P6, PT, R2, R164, PT ;  /* 0x000000a40200720c */ /* 0x000fc40003fc4070 */
[----:B------:R-:W-:Y:S01]  /*3160*/  IABS R11, R21 ;  /* 0x00000015000b7213 */ /* 0x000fe20000000000 */
[----:B------:R-:W-:Y:S01]  /*3170*/  @!P4 IMAD.MOV R160, RZ, RZ, -R160 ;  /* 0x000000ffffa0c224 */ /* 0x000fe200078e0aa0 */
[----:B------:R-:W-:Y:S01]  /*3180*/  ISETP.GT.U32.AND P4, PT, R2, R168, PT ;  /* 0x000000a80200720c */ /* 0x000fe20003f84070 */
[----:B------:R-:W-:Y:S01]  /*3190*/  @!P3 IMAD.IADD R158, R158, 0x1, -R2 ;  /* 0x000000019e9eb824 */ /* 0x000fe200078e0a02 */
[C---:B------:R-:W-:Y:S01]  /*31a0*/  ISETP.GT.U32.AND P3, PT, R2.reuse, R162, PT ;  /* 0x000000a20200720c */ /* 0x040fe20003f64070 */
[----:B------:R-:W-:Y:S02]  /*31b0*/  IMAD.MOV R9, RZ, RZ, -R9 ;  /* 0x000000ffff097224 */ /* 0x000fe400078e0a09 */
[----:B------:R-:W-:Y:S02]  /*31c0*/  @!P1 IMAD.MOV R158, RZ, RZ, -R158 ;  /* 0x000000ffff9e9224 */ /* 0x000fe400078e0a9e */
[----:B------:R-:W-:Y:S02]  /*31d0*/  IMAD R170, R2, R9, R17 ;  /* 0x0000000902aa7224 */ /* 0x000fe400078e0211 */
[--C-:B------:R-:W-:Y:S01]  /*31e0*/  @!P2 IMAD.IADD R166, R166, 0x1, -R2.reuse ;  /* 0x00000001a6a6a824 */ /* 0x100fe200078e0a02 */
[----:B------:R-:W-:Y:S01]  /*31f0*/  ISETP.GE.AND P2, PT, R19, RZ, PT ;  /* 0x000000ff1300720c */ /* 0x000fe20003f46270 */
[----:B------:R-:W-:Y:S01]  /*3200*/  @!P6 IMAD.IADD R164, R164, 0x1, -R2 ;  /* 0x00000001a4a4e824 */ /* 0x000fe200078e0a02 */
[----:B------:R-:W-:Y:S01]  /*3210*/  ISETP.GT.U32.AND P6, PT, R2, R170, PT ;  /* 0x000000aa0200720c */ /* 0x000fe20003fc4070 */
[----:B------:R-:W-:Y:S01]  /*3220*/  IMAD.HI.U32 R9, R6, R11, RZ ;  /* 0x0000000b06097227 */ /* 0x000fe200078e00ff */
[----:B------:R-:W-:-:S03]  /*3230*/  LOP3.LUT R19, R7, 0x72, RZ, 0xfc, !PT ;  /* 0x0000007207137812 */ /* 0x000fc600078efcff */
[--C-:B------:R-:W-:Y:S01]  /*3240*/  @!P4 IMAD.IADD R168, R168, 0x1, -R2.reuse ;  /* 0x00000001a8a8c824 */ /* 0x100fe200078e0a02 */
[----:B------:R-:W-:Y:S01]  /*3250*/  ISETP.GT.U32.AND P4, PT, R2, R166, PT ;  /* 0x000000a60200720c */ /* 0x000fe20003f84070 */
[----:B------:R-:W-:Y:S01]  /*3260*/  @!P3 IMAD.IADD R162, R162, 0x1, -R2 ;  /* 0x00000001a2a2b824 */ /* 0x000fe200078e0a02 */
[----:B------:R-:W-:Y:S01]  /*3270*/  IADD3 R172, -R9, RZ, RZ ;  /* 0x000000ff09ac7210 */ /* 0x000fe20007ffe1ff */
[----:B------:R-:W-:Y:S01]  /*3280*/  @!P0 IMAD.MOV R156, RZ, RZ, -R156 ;  /* 0x000000ffff9c8224 */ /* 0x000fe200078e0a9c */
[----:B------:R-:W-:Y:S02]  /*3290*/  ISETP.GE.AND P3, PT, R23, RZ, PT ;  /* 0x000000ff1700720c */ /* 0x000fe40003f66270 */
[C---:B------:R-:W-:Y:S01]  /*32a0*/  ISETP.GT.U32.AND P1, PT, R2.reuse, R162, PT ;  /* 0x000000a20200720c */ /* 0x040fe20003f24070 */
[----:B------:R-:W-:Y:S01]  /*32b0*/  IMAD R172, R2, R172, R11 ;  /* 0x000000ac02ac7224 */ /* 0x000fe200078e020b */
[----:B------:R-:W-:Y:S01]  /*32c0*/  LOP3.LUT R23, R7, 0x70, RZ, 0xfc, !PT ;  /* 0x0000007007177812 */ /* 0x000fe200078efcff */
[----:B------:R-:W-:Y:S01]  /*32d0*/  @!P6 IMAD.IADD R170, R170, 0x1, -R2 ;  /* 0x00000001aaaae824 */ /* 0x000fe200078e0a02 */
[----:B------:R-:W-:-:S02]  /*32e0*/  ISETP.GT.U32.AND P6, PT, R2, R168, PT ;  /* 0x000000a80200720c */ /* 0x000fc40003fc4070 */
[----:B------:R-:W-:Y:S01]  /*32f0*/  IABS R13, R23 ;  /* 0x00000017000d7213 */ /* 0x000fe20000000000 */
[--C-:B------:R-:W-:Y:S01]  /*3300*/  @!P4 IMAD.IADD R166, R166, 0x1, -R2.reuse ;  /* 0x00000001a6a6c824 */ /* 0x100fe200078e0a02 */
[----:B------:R-:W-:Y:S02]  /*3310*/  ISETP.GT.U32.AND P4, PT, R2, R172, PT ;  /* 0x000000ac0200720c */ /* 0x000fe40003f84070 */
[----:B------:R-:W-:Y:S01]  /*3320*/  IABS R15, R19 ;  /* 0x00000013000f7213 */ /* 0x000fe20000000000 */
[----:B------:R-:W-:Y:S01]  /*3330*/  IMAD.HI.U32 R9, R6, R13, RZ ;  /* 0x0000000d06097227 */ /* 0x000fe200078e00ff */
[----:B------:R-:W-:Y:S02]  /*3340*/  ISETP.GE.AND P0, PT, R25, RZ, PT ;  /* 0x000000ff1900720c */ /* 0x000fe40003f06270 */
[----:B------:R-:W-:Y:S01]  /*3350*/  LOP3.LUT R25, R7, 0x74, RZ, 0xfc, !PT ;  /* 0x0000007407197812 */ /* 0x000fe200078efcff */
[----:B------:R-:W-:Y:S01]  /*3360*/  @!P1 IMAD.IADD R162, R162, 0x1, -R2 ;  /* 0x00000001a2a29824 */ /* 0x000fe200078e0a02 */
[----:B------:R-:W-:Y:S01]  /*3370*/  ISETP.GE.AND P1, PT, R27, RZ, PT ;  /* 0x000000ff1b00720c */ /* 0x000fe20003f26270 */
[----:B------:R-:W-:Y:S01]  /*3380*/  IMAD.MOV R9, RZ, RZ, -R9 ;  /* 0x000000ffff097224 */ /* 0x000fe200078e0a09 */
[----:B------:R-:W-:Y:S01]  /*3390*/  IABS R17, R25 ;  /* 0x0000001900117213 */ /* 0x000fe20000000000 */
[----:B------:R-:W-:Y:S01]  /*33a0*/  @!P5 IMAD.MOV R162, RZ, RZ, -R162 ;  /* 0x000000ffffa2d224 */ /* 0x000fe200078e0aa2 */
[----:B------:R-:W-:Y:S01]  /*33b0*/  ISETP.GT.U32.AND P5, PT, R2, R170, PT ;  /* 0x000000aa0200720c */ /* 0x000fe20003fa4070 */
[----:B------:R-:W-:Y:S01]  /*33c0*/  @!P6 IMAD.IADD R168, R168, 0x1, -R2 ;  /* 0x00000001a8a8e824 */ /* 0x000fe200078e0a02 */
[----:B------:R-:W-:Y:S01]  /*33d0*/  ISETP.GE.AND P6, PT, R21, RZ, PT ;  /* 0x000000ff1500720c */ /* 0x000fe20003fc6270 */
[----:B------:R-:W-:Y:S01]  /*33e0*/  IMAD R174, R2, R9, R13 ;  /* 0x0000000902ae7224 */ /* 0x000fe200078e020d */
[C---:B------:R-:W-:Y:S01]  /*33f0*/  LOP3.LUT R21, R7.reuse, 0x76, RZ, 0xfc, !PT ;  /* 0x0000007607157812 */ /* 0x040fe200078efcff */
[----:B------:R-:W-:Y:S01]  /*3400*/  IMAD.HI.U32 R9, R6, R15, RZ ;  /* 0x0000000f06097227 */ /* 0x000fe200078e00ff */
[----:B------:R-:W-:-:S02]  /*3410*/  LOP3.LUT R27, R7, 0x86, RZ, 0xfc, !PT ;  /* 0x00000086071b7812 */ /* 0x000fc400078efcff */
[----:B------:R-:W-:Y:S01]  /*3420*/  IABS R13, R21 ;  /* 0x00000015000d7213 */ /* 0x000fe20000000000 */
[----:B------:R-:W-:Y:S01]  /*3430*/  @!P4 IMAD.IADD R172, R172, 0x1, -R2 ;  /* 0x00000001acacc824 */ /* 0x000fe200078e0a02 */
[----:B------:R-:W-:Y:S01]  /*3440*/  ISETP.GE.AND P4, PT, R23, RZ, PT ;  /* 0x000000ff1700720c */ /* 0x000fe20003f86270 */
[----:B------:R-:W-:Y:S01]  /*3450*/  IMAD.MOV R9, RZ, RZ, -R9 ;  /* 0x000000ffff097224 */ /* 0x000fe200078e0a09 */
[----:B------:R-:W-:Y:S01]  /*3460*/  LOP3.LUT R23, R7, 0x78, RZ, 0xfc, !PT ;  /* 0x0000007807177812 */ /* 0x000fe200078efcff */
[----:B------:R-:W-:Y:S01]  /*3470*/  @!P3 IMAD.MOV R164, RZ, RZ, -R164 ;  /* 0x000000ffffa4b224 */ /* 0x000fe200078e0aa4 */
[C---:B------:R-:W-:Y:S01]  /*3480*/  ISETP.GT.U32.AND P3, PT, R2.reuse, R172, PT ;  /* 0x000000ac0200720c */ /* 0x040fe20003f64070 */
[----:B------:R-:W-:Y:S01]  /*3490*/  IMAD R176, R2, R9, R15 ;  /* 0x0000000902b07224 */ /* 0x000fe200078e020f */
[----:B------:R-:W-:Y:S01]  /*34a0*/  IABS R15, R23 ;  /* 0x00000017000f7213 */ /* 0x000fe20000000000 */
[----:B------:R-:W-:-:S04]  /*34b0*/  IMAD.HI.U32 R9, R6, R13, RZ ;  /* 0x0000000d06097227 */ /* 0x000fc800078e00ff */
[----:B------:R-:W-:Y:S01]  /*34c0*/  @!P5 IMAD.IADD R170, R170, 0x1, -R2 ;  /* 0x00000001aaaad824 */ /* 0x000fe200078e0a02 */
[----:B------:R-:W-:Y:S01]  /*34d0*/  ISETP.GT.U32.AND P5, PT, R2, R174, PT ;  /* 0x000000ae0200720c */ /* 0x000fe20003fa4070 */
[----:B------:R-:W-:Y:S01]  /*34e0*/  IMAD.HI.U32 R11, R6, R17, RZ ;  /* 0x00000011060b7227 */ /* 0x000fe200078e00ff */
[----:B------:R-:W-:-:S03]  /*34f0*/  IADD3 R9, -R9, RZ, RZ ;  /* 0x000000ff09097210 */ /* 0x000fc60007ffe1ff */
[----:B------:R-:W-:Y:S01]  /*3500*/  @!P3 IMAD.IADD R172, R172, 0x1, -R2 ;  /* 0x00000001acacb824 */ /* 0x000fe200078e0a02 */
[----:B------:R-:W-:Y:S01]  /*3510*/  IADD3 R11, -R11, RZ, RZ ;  /* 0x000000ff0b0b7210 */ /* 0x000fe20007ffe1ff */
[C---:B------:R-:W-:Y:S01]  /*3520*/  IMAD R182, R2.reuse, R9, R13 ;  /* 0x0000000902b67224 */ /* 0x040fe200078e020d */
[----:B------:R-:W-:Y:S01]  /*3530*/  ISETP.GE.AND P3, PT, R25, RZ, PT ;  /* 0x000000ff1900720c */ /* 0x000fe20003f66270 */
[----:B------:R-:W-:Y:S01]  /*3540*/  @!P6 IMAD.MOV R172, RZ, RZ, -R172 ;  /* 0x000000fffface224 */ /* 0x000fe200078e0aac */
[----:B------:R-:W-:Y:S01]  /*3550*/  LOP3.LUT R25, R7, 0x84, RZ, 0xfc, !PT ;  /* 0x0000008407197812 */ /* 0x000fe200078efcff */
[C---:B------:R-:W-:Y:S01]  /*3560*/  IMAD R178, R2.reuse, R11, R17 ;  /* 0x0000000b02b27224 */ /* 0x040fe200078e0211 */
[----:B------:R-:W-:Y:S01]  /*3570*/  ISETP.GT.U32.AND P6, PT, R2, R182, PT ;  /* 0x000000b60200720c */ /* 0x000fe20003fc4070 */
[----:B------:R-:W-:Y:S02]  /*3580*/  @!P5 IMAD.IADD R174, R174, 0x1, -R2 ;  /* 0x00000001aeaed824 */ /* 0x000fe400078e0a02 */
[----:B------:R-:W-:-:S03]  /*3590*/  IMAD.HI.U32 R11, R6, R15, RZ ;  /* 0x0000000f060b7227 */ /* 0x000fc600078e00ff */
[C---:B------:R-:W-:Y:S01]  /*35a0*/  ISETP.GT.U32.AND P5, PT, R2.reuse, R174, PT ;  /* 0x000000ae0200720c */ /* 0x040fe20003fa4070 */
[----:B------:R-:W-:Y:S01]  /*35b0*/  @!P1 IMAD.MOV R168, RZ, RZ, -R168 ;  /* 0x000000ffffa89224 */ /* 0x000fe200078e0aa8 */
[C---:B------:R-:W-:Y:S01]  /*35c0*/  ISETP.GT.U32.AND P1, PT, R2.reuse, R178, PT ;  /* 0x000000b20200720c */ /* 0x040fe20003f24070 */
[----:B------:R-:W-:Y:S01]  /*35d0*/  @!P0 IMAD.MOV R166, RZ, RZ, -R166 ;  /* 0x000000ffffa68224 */ /* 0x000fe200078e0aa6 */
[----:B------:R-:W-:Y:S01]  /*35e0*/  ISETP.GT.U32.AND P0, PT, R2, R176, PT ;  /* 0x000000b00200720c */ /* 0x000fe20003f04070 */
[----:B------:R-:W-:Y:S02]  /*35f0*/  IMAD.MOV R11, RZ, RZ, -R11 ;  /* 0x000000ffff0b7224 */ /* 0x000fe400078e0a0b */
[----:B------:R-:W-:Y:S02]  /*3600*/  @!P6 IMAD.IADD R182, R182, 0x1, -R2 ;  /* 0x00000001b6b6e824 */ /* 0x000fe400078e0a02 */
[C---:B------:R-:W-:Y:S01]  /*3610*/  IMAD R184, R2.reuse, R11, R15 ;  /* 0x0000000b02b87224 */ /* 0x040fe200078e020f */
[----:B------:R-:W-:Y:S01]  /*3620*/  LOP3.LUT R11, R7, 0x7a, RZ, 0xfc, !PT ;  /* 0x0000007a070b7812 */ /* 0x000fe200078efcff */
[----:B------:R-:W-:Y:S01]  /*3630*/  @!P2 IMAD.MOV R170, RZ, RZ, -R170 ;  /* 0x000000ffffaaa224 */ /* 0x000fe200078e0aaa */
[----:B------:R-:W-:Y:S01]  /*3640*/  ISETP.GT.U32.AND P6, PT, R2, R182, PT ;  /* 0x000000b60200720c */ /* 0x000fe20003fc4070 */
[--C-:B------:R-:W-:Y:S01]  /*3650*/  @!P5 IMAD.IADD R174, R174, 0x1, -R2.reuse ;  /* 0x00000001aeaed824 */ /* 0x100fe200078e0a02 */
[----:B------:R-:W-:Y:S01]  /*3660*/  IABS R13, R11 ;  /* 0x0000000b000d7213 */ /* 0x000fe20000000000 */
[--C-:B------:R-:W-:Y:S01]  /*3670*/  @!P1 IMAD.IADD R178, R178, 0x1, -R2.reuse ;  /* 0x00000001b2b29824 */ /* 0x100fe200078e0a02 */
[----:B------:R-:W-:Y:S01]  /*3680*/  ISETP.GE.AND P5, PT, R21, RZ, PT ;  /* 0x000000ff1500720c */ /* 0x000fe20003fa6270 */
[----:B------:R-:W-:Y:S01]  /*3690*/  @!P0 IMAD.IADD R176, R176, 0x1, -R2 ;  /* 0x00000001b0b08824 */ /* 0x000fe200078e0a02 */
[----:B------:R-:W-:Y:S01]  /*36a0*/  ISETP.GE.AND P2, PT, R19, RZ, PT ;  /* 0x000000ff1300720c */ /* 0x000fe20003f46270 */
[----:B------:R-:W-:Y:S01]  /*36b0*/  IMAD.HI.U32 R9, R6, R13, RZ ;  /* 0x0000000d06097227 */ /* 0x000fe200078e00ff */
[----:B------:R-:W-:-:S02]  /*36c0*/  ISETP.GT.U32.AND P1, PT, R2, R178, PT ;  /* 0x000000b20200720c */ /* 0x000fc40003f24070 */
[C---:B------:R-:W-:Y:S01]  /*36d0*/  ISETP.GT.U32.AND P0, PT, R2.reuse, R176, PT ;  /* 0x000000b00200720c */ /* 0x040fe20003f04070 */
[----:B------:R-:W-:Y:S01]  /*36e0*/  @!P4 IMAD.MOV R174, RZ, RZ, -R174 ;  /* 0x000000ffffaec224 */ /* 0x000fe200078e0aae */
[----:B------:R-:W-:Y:S01]  /*36f0*/  ISETP.GT.U32.AND P4, PT, R2, R184, PT ;  /* 0x000000b80200720c */ /* 0x000fe20003f84070 */
[----:B------:R-:W-:Y:S01]  /*3700*/  IMAD.MOV R9, RZ, RZ, -R9 ;  /* 0x000000ffff097224 */ /* 0x000fe200078e0a09 */
[C---:B------:R-:W-:Y:S01]  /*3710*/  LOP3.LUT R21, R7.reuse, 0x7e, RZ, 0xfc, !PT ;  /* 0x0000007e07157812 */ /* 0x040fe200078efcff */
[----:B------:R-:W-:Y:S01]  /*3720*/  @!P6 IMAD.IADD R182, R182, 0x1, -R2 ;  /* 0x00000001b6b6e824 */ /* 0x000fe200078e0a02 */
[----:B------:R-:W-:Y:S01]  /*3730*/  LOP3.LUT R19, R7, 0x7c, RZ, 0xfc, !PT ;  /* 0x0000007c07137812 */ /* 0x000fe200078efcff */
[----:B------:R-:W-:Y:S01]  /*3740*/  IMAD R180, R2, R9, R13 ;  /* 0x0000000902b47224 */ /* 0x000fe200078e020d */
[----:B------:R-:W-:Y:S02]  /*3750*/  IABS R17, R21 ;  /* 0x0000001500117213 */ /* 0x000fe40000000000 */
[----:B------:R-:W-:-:S02]  /*3760*/  IABS R15, R19 ;  /* 0x00000013000f7213 */ /* 0x000fc40000000000 */
[----:B------:R-:W-:Y:S01]  /*3770*/  ISETP.GT.U32.AND P6, PT, R2, R180, PT ;  /* 0x000000b40200720c */ /* 0x000fe20003fc4070 */
[--C-:B------:R-:W-:Y:S01]  /*3780*/  @!P0 IMAD.IADD R176, R176, 0x1, -R2.reuse ;  /* 0x00000001b0b08824 */ /* 0x100fe200078e0a02 */
[----:B------:R-:W-:Y:S01]  /*3790*/  @!P1 IADD3 R178, R178, -R2, RZ ;  /* 0x80000002b2b29210 */ /* 0x000fe20007ffe0ff */
[----:B------:R-:W-:Y:S01]  /*37a0*/  IMAD.MOV.U32 R13, RZ, RZ, R17 ;  /* 0x000000ffff0d7224 */ /* 0x000fe200078e0011 */
[----:B------:R-:W-:Y:S01]  /*37b0*/  ISETP.GE.AND P1, PT, R11, RZ, PT ;  /* 0x000000ff0b00720c */ /* 0x000fe20003f26270 */
[----:B------:R-:W-:Y:S01]  /*37c0*/  IMAD.HI.U32 R11, R6, R15, RZ ;  /* 0x0000000f060b7227 */ /* 0x000fe200078e00ff */
[----:B------:R-:W-:Y:S02]  /*37d0*/  ISETP.GE.AND P0, PT, R23, RZ, PT ;  /* 0x000000ff1700720c */ /* 0x000fe40003f06270 */
[----:B------:R-:W-:Y:S01]  /*37e0*/  LOP3.LUT R23, R7, 0x82, RZ, 0xfc, !PT ;  /* 0x0000008207177812 */ /* 0x000fe200078efcff */
[----:B------:R-:W-:Y:S01]  /*37f0*/  @!P4 IMAD.IADD R184, R184, 0x1, -R2 ;  /* 0x00000001b8b8c824 */ /* 0x000fe200078e0a02 */
[----:B------:R-:W-:Y:S01]  /*3800*/  @!P5 IADD3 R182, -R182, RZ, RZ ;  /* 0x000000ffb6b6d210 */ /* 0x000fe20007ffe1ff */
[----:B------:R-:W-:Y:S01]  /*3810*/  @!P2 IMAD.MOV R176, RZ, RZ, -R176 ;  /* 0x000000ffffb0a224 */ /* 0x000fe200078e0ab0 */
[----:B------:R-:W-:Y:S01]  /*3820*/  ISETP.GE.AND P2, PT, R19, RZ, PT ;  /* 0x000000ff1300720c */ /* 0x000fe20003f46270 */
[----:B------:R-:W-:Y:S01]  /*3830*/  IMAD.HI.U32 R9, R6, R13, RZ ;  /* 0x0000000d06097227 */ /* 0x000fe200078e00ff */
[----:B------:R-:W-:-:S02]  /*3840*/  ISETP.GT.U32.AND P4, PT, R2, R184, PT ;  /* 0x000000b80200720c */ /* 0x000fc40003f84070 */
[----:B------:R-:W-:Y:S01]  /*3850*/  LOP3.LUT R19, R7, 0x80, RZ, 0xfc, !PT ;  /* 0x0000008007137812 */ /* 0x000fe200078efcff */
[----:B------:R-:W-:Y:S01]  /*3860*/  IMAD.MOV R11, RZ, RZ, -R11 ;  /* 0x000000ffff0b7224 */ /* 0x000fe200078e0a0b */
[----:B------:R-:W-:Y:S01]  /*3870*/  IADD3 R9, -R9, RZ, RZ ;  /* 0x000000ff09097210 */ /* 0x000fe20007ffe1ff */
[----:B------:R-:W-:Y:S01]  /*3880*/  @!P6 IMAD.IADD R180, R180, 0x1, -R2 ;  /* 0x00000001b4b4e824 */ /* 0x000fe200078e0a02 */
[----:B------:R-:W-:Y:S01]  /*3890*/  IABS R17, R23 ;  /* 0x0000001700117213 */ /* 0x000fe20000000000 */
[C---:B------:R-:W-:Y:S01]  /*38a0*/  IMAD R186, R2.reuse, R11, R15 ;  /* 0x0000000b02ba7224 */ /* 0x040fe200078e020f */
[----:B------:R-:W-:Y:S01]  /*38b0*/  IABS R15, R19 ;  /* 0x00000013000f7213 */ /* 0x000fe20000000000 */
[----:B------:R-:W-:Y:S01]  /*38c0*/  @!P3 IMAD.MOV R178, RZ, RZ, -R178 ;  /* 0x000000ffffb2b224 */ /* 0x000fe200078e0ab2 */
[C---:B------:R-:W-:Y:S01]  /*38d0*/  ISETP.GT.U32.AND P3, PT, R2.reuse, R180, PT ;  /* 0x000000b40200720c */ /* 0x040fe20003f64070 */
[----:B------:R-:W-:Y:S01]  /*38e0*/  IMAD R194, R2, R9, R13 ;  /* 0x0000000902c27224 */ /* 0x000fe200078e020d */
[----:B------:R-:W-:Y:S01]  /*38f0*/  IABS R13, R25 ;  /* 0x00000019000d7213 */ /* 0x000fe20000000000 */
[----:B------:R-:W-:-:S03]  /*3900*/  IMAD.HI.U32 R9, R6, R15, RZ ;  /* 0x0000000f06097227 */ /* 0x000fc600078e00ff */
[----:B------:R-:W-:Y:S01]  /*3910*/  ISETP.GT.U32.AND P6, PT, R2, R194, PT ;  /* 0x000000c20200720c */ /* 0x000fe20003fc4070 */
[----:B------:R-:W-:Y:S01]  /*3920*/  @!P4 IMAD.IADD R184, R184, 0x1, -R2 ;  /* 0x00000001b8b8c824 */ /* 0x000fe200078e0a02 */
[----:B------:R-:W-:Y:S01]  /*3930*/  ISETP.GT.U32.AND P4, PT, R2, R186, PT ;  /* 0x000000ba0200720c */ /* 0x000fe20003f84070 */
[----:B------:R-:W-:Y:S02]  /*3940*/  IMAD.MOV R9, RZ, RZ, -R9 ;  /* 0x000000ffff097224 */ /* 0x000fe400078e0a09 */
[----:B------:R-:W-:-:S04]  /*3950*/  IMAD.HI.U32 R11, R6, R17, RZ ;  /* 0x00000011060b7227 */ /* 0x000fc800078e00ff */
[----:B------:R-:W-:Y:S01]  /*3960*/  IMAD R188, R2, R9, R15 ;  /* 0x0000000902bc7224 */ /* 0x000fe200078e020f */
[----:B------:R-:W-:Y:S01]  /*3970*/  IABS R15, R27 ;  /* 0x0000001b000f7213 */ /* 0x000fe20000000000 */
[----:B------:R-:W-:Y:S02]  /*3980*/  @!P3 IMAD.IADD R180, R180, 0x1, -R2 ;  /* 0x00000001b4b4b824 */ /* 0x000fe400078e0a02 */
[----:B------:R-:W-:Y:S01]  /*3990*/  IMAD.HI.U32 R9, R6, R13, RZ ;  /* 0x0000000d06097227 */ /* 0x000fe200078e00ff */
[----:B------:R-:W-:-:S03]  /*39a0*/  ISETP.GT.U32.AND P3, PT, R2, R188, PT ;  /* 0x000000bc0200720c */ /* 0x000fc60003f64070 */
[--C-:B------:R-:W-:Y:S01]  /*39b0*/  @!P4 IMAD.IADD R186, R186, 0x1, -R2.reuse ;  /* 0x00000001babac824 */ /* 0x100fe200078e0a02 */
[----:B------:R-:W-:Y:S01]  /*39c0*/  ISETP.GE.AND P4, PT, R21, RZ, PT ;  /* 0x000000ff1500720c */ /* 0x000fe20003f86270 */
[----:B------:R-:W-:Y:S01]  /*39d0*/  IMAD.MOV R9, RZ, RZ, -R9 ;  /* 0x000000ffff097224 */ /* 0x000fe200078e0a09 */
[----:B------:R-:W-:Y:S01]  /*39e0*/  LOP3.LUT R21, R7, 0x88, RZ, 0xfc, !PT ;  /* 0x0000008807157812 */ /* 0x000fe200078efcff */
[----:B------:R-:W-:Y:S01]  /*39f0*/  @!P6 IMAD.IADD R194, R194, 0x1, -R2 ;  /* 0x00000001c2c2e824 */ /* 0x000fe200078e0a02 */
[C---:B------:R-:W-:Y:S01]  /*3a00*/  ISETP.GT.U32.AND P6, PT, R2.reuse, R186, PT ;  /* 0x000000ba0200720c */ /* 0x040fe20003fc4070 */
[C---:B------:R-:W-:Y:S02]  /*3a10*/  IMAD R190, R2.reuse, R9, R13 ;  /* 0x0000000902be7224 */ /* 0x040fe400078e020d */
[----:B------:R-:W-:Y:S01]  /*3a20*/  IMAD.MOV R11, RZ, RZ, -R11 ;  /* 0x000000ffff0b7224 */ /* 0x000fe200078e0a0b */
[----:B------:R-:W-:Y:S01]  /*3a30*/  ISETP.GT.U32.AND P5, PT, R2, R194, PT ;  /* 0x000000c20200720c */ /* 0x000fe20003fa4070 */
[----:B------:R-:W-:Y:S01]  /*3a40*/  @!P1 IMAD.MOV R180, RZ, RZ, -R180 ;  /* 0x000000ffffb49224 */ /* 0x000fe200078e0ab4 */
[----:B------:R-:W-:Y:S01]  /*3a50*/  @!P3 IADD3 R188, R188, -R2, RZ ;  /* 0x80000002bcbcb210 */ /* 0x000fe20007ffe0ff */
[C---:B------:R-:W-:Y:S01]  /*3a60*/  IMAD R192, R2.reuse, R11, R17 ;  /* 0x0000000b02c07224 */ /* 0x040fe200078e0211 */
[----:B------:R-:W-:Y:S01]  /*3a70*/  ISETP.GT.U32.AND P3, PT, R2, R190, PT ;  /* 0x000000be0200720c */ /* 0x000fe20003f64070 */
[----:B------:R-:W-:-:S03]  /*3a80*/  IMAD.HI.U32 R11, R6, R15, RZ ;  /* 0x0000000f060b7227 */ /* 0x000fc600078e00ff */
[----:B------:R-:W-:Y:S01]  /*3a90*/  ISETP.GT.U32.AND P1, PT, R2, R192, PT ;  /* 0x000000c00200720c */ /* 0x000fe20003f24070 */
[----:B------:R-:W-:Y:S02]  /*3aa0*/  IMAD.MOV R11, RZ, RZ, -R11 ;  /* 0x000000ffff0b7224 */ /* 0x000fe400078e0a0b */
[----:B------:R-:W-:Y:S01]  /*3ab0*/  @!P6 IMAD.IADD R186, R186, 0x1, -R2 ;  /* 0x00000001babae824 */ /* 0x000fe200078e0a02 */
[----:B------:R-:W-:Y:S01]  /*3ac0*/  ISETP.GE.AND P6, PT, R23, RZ, PT ;  /* 0x000000ff1700720c */ /* 0x000fe20003fc6270 */
[C---:B------:R-:W-:Y:S01]  /*3ad0*/  IMAD R196, R2.reuse, R11, R15 ;  /* 0x0000000b02c47224 */ /* 0x040fe200078e020f */
[----:B------:R-:W-:Y:S01]  /*3ae0*/  IABS R11, R21 ;  /* 0x00000015000b7213 */ /* 0x000fe20000000000 */
[----:B------:R-:W-:Y:S01]  /*3af0*/  @!P2 IMAD.MOV R186, RZ, RZ, -R186 ;  /* 0x000000ffffbaa224 */ /* 0x000fe200078e0aba */
[----:B------:R-:W-:Y:S01]  /*3b00*/  ISETP.GT.U32.AND P2, PT, R2, R188, PT ;  /* 0x000000bc0200720c */ /* 0x000fe20003f44070 */
[----:B------:R-:W-:Y:S01]  /*3b10*/  @!P3 IMAD.IADD R190, R190, 0x1, -R2 ;  /* 0x00000001bebeb824 */ /* 0x000fe200078e0a02 */
[----:B------:R-:W-:Y:S01]  /*3b20*/  LOP3.LUT R23, R7, 0x8a, RZ, 0xfc, !PT ;  /* 0x0000008a07177812 */ /* 0x000fe200078efcff */
[----:B------:R-:W-:-:S03]  /*3b30*/  IMAD.HI.U32 R9, R6, R11, RZ ;  /* 0x0000000b06097227 */ /* 0x000fc600078e00ff */
[----:B------:R-:W-:Y:S01]  /*3b40*/  ISETP.GT.U32.AND P3, PT, R2, R190, PT ;  /* 0x000000be0200720c */ /* 0x000fe20003f64070 */
[--C-:B------:R-:W-:Y:S01]  /*3b50*/  @!P5 IMAD.IADD R194, R194, 0x1, -R2.reuse ;  /* 0x00000001c2c2d824 */ /* 0x100fe200078e0a02 */
[----:B------:R-:W-:Y:S01]  /*3b60*/  ISETP.GE.AND P5, PT, R25, RZ, PT ;  /* 0x000000ff1900720c */ /* 0x000fe20003fa6270 */
[----:B------:R-:W-:Y:S01]  /*3b70*/  IMAD.MOV R9, RZ, RZ, -R9 ;  /* 0x000000ffff097224 */ /* 0x000fe200078e0a09 */
[----:B------:R-:W-:Y:S01]  /*3b80*/  LOP3.LUT R25, R7, 0x8c, RZ, 0xfc, !PT ;  /* 0x0000008c07197812 */ /* 0x000fe200078efcff */
[--C-:B------:R-:W-:Y:S01]  /*3b90*/  @!P1 IMAD.IADD R192, R192, 0x1, -R2.reuse ;  /* 0x00000001c0c09824 */ /* 0x100fe200078e0a02 */
[----:B------:R-:W-:Y:S01]  /*3ba0*/  IABS R15, R23 ;  /* 0x00000017000f7213 */ /* 0x000fe20000000000 */
[----:B------:R-:W-:Y:S01]  /*3bb0*/  @!P2 IMAD.IADD R188, R188, 0x1, -R2 ;  /* 0x00000001bcbca824 */ /* 0x000fe200078e0a02 */
[C---:B------:R-:W-:Y:S01]  /*3bc0*/  ISETP.GT.U32.AND P2, PT, R2.reuse, R196, PT ;  /* 0x000000c40200720c */ /* 0x040fe20003f44070 */
[C---:B------:R-:W-:Y:S01]  /*3bd0*/  IMAD R200, R2.reuse, R9, R11 ;  /* 0x0000000902c87224 */ /* 0x040fe200078e020b */
[----:B------:R-:W-:Y:S01]  /*3be0*/  ISETP.GT.U32.AND P1, PT, R2, R192, PT ;  /* 0x000000c00200720c */ /* 0x000fe20003f24070 */
[----:B------:R-:W-:Y:S01]  /*3bf0*/  @!P0 IMAD.MOV R184, RZ, RZ, -R184 ;  /* 0x000000ffffb88224 */ /* 0x000fe200078e0ab8 */
[----:B------:R-:W-:Y:S01]  /*3c00*/  IABS R17, R25 ;  /* 0x0000001900117213 */ /* 0x000fe20000000000 */
[----:B------:R-:W-:Y:S01]  /*3c10*/  IMAD.HI.U32 R9, R6, R15, RZ ;  /* 0x0000000f06097227 */ /* 0x000fe200078e00ff */
[----:B------:R-:W-:-:S02]  /*3c20*/  @!P3 IADD3 R190, R190, -R2, RZ ;  /* 0x80000002bebeb210 */ /* 0x000fc40007ffe0ff */
[----:B------:R-:W-:Y:S01]  /*3c30*/  ISETP.GT.U32.AND P3, PT, R2, R200, PT ;  /* 0x000000c80200720c */ /* 0x000fe20003f64070 */
[----:B------:R-:W-:Y:S01]  /*3c40*/  IMAD.HI.U32 R11, R6, R17, RZ ;  /* 0x00000011060b7227 */ /* 0x000fe200078e00ff */
[----:B------:R-:W-:Y:S02]  /*3c50*/  ISETP.GE.AND P0, PT, R19, RZ, PT ;  /* 0x000000ff1300720c */ /* 0x000fe40003f06270 */
[----:B------:R-:W-:Y:S01]  /*3c60*/  IABS R19, R28 ;  /* 0x0000001c00137213 */ /* 0x000fe20000000000 */
[----:B------:R-:W-:Y:S02]  /*3c70*/  IMAD.MOV R11, RZ, RZ, -R11 ;  /* 0x000000ffff0b7224 */ /* 0x000fe400078e0a0b */
[--C-:B------:R-:W-:Y:S01]  /*3c80*/  @!P2 IMAD.IADD R196, R196, 0x1, -R2.reuse ;  /* 0x00000001c4c4a824 */ /* 0x100fe200078e0a02 */
[----:B------:R-:W-:Y:S01]  /*3c90*/  ISETP.GE.AND P2, PT, R21, RZ, PT ;  /* 0x000000ff1500720c */ /* 0x000fe20003f46270 */
[--C-:B------:R-:W-:Y:S01]  /*3ca0*/  @!P1 IMAD.IADD R192, R192, 0x1, -R2.reuse ;  /* 0x00000001c0c09824 */ /* 0x100fe200078e0a02 */
[----:B------:R-:W-:Y:S01]  /*3cb0*/  ISETP.GE.AND P1, PT, R27, RZ, PT ;  /* 0x000000ff1b00720c */ /* 0x000fe20003f26270 */
[----:B------:R-:W-:Y:S01]  /*3cc0*/  IMAD R204, R2, R11, R17 ;  /* 0x0000000b02cc7224 */ /* 0x000fe200078e0211 */
[C---:B------:R-:W-:Y:S01]  /*3cd0*/  LOP3.LUT R17, R7.reuse, 0x92, RZ, 0xfc, !PT ;  /* 0x0000009207117812 */ /* 0x040fe200078efcff */
[----:B------:R-:W-:Y:S01]  /*3ce0*/  @!P3 IMAD.IADD R200, R200, 0x1, -R2 ;  /* 0x00000001c8c8b824 */ /* 0x000fe200078e0a02 */
[----:B------:R-:W-:Y:S01]  /*3cf0*/  ISETP.GT.U32.AND P3, PT, R2, R196, PT ;  /* 0x000000c40200720c */ /* 0x000fe20003f64070 */
[----:B------:R-:W-:Y:S01]  /*3d00*/  IMAD.MOV R9, RZ, RZ, -R9 ;  /* 0x000000ffff097224 */ /* 0x000fe200078e0a09 */
[----:B------:R-:W-:Y:S01]  /*3d10*/  @!P0 IADD3 R188, -R188, RZ, RZ ;  /* 0x000000ffbcbc8210 */ /* 0x000fe20007ffe1ff */
[----:B------:R-:W-:Y:S01]  /*3d20*/  @!P6 IMAD.MOV R192, RZ, RZ, -R192 ;  /* 0x000000ffffc0e224 */ /* 0x000fe200078e0ac0 */
[C---:B------:R-:W-:Y:S01]  /*3d30*/  ISETP.GT.U32.AND P6, PT, R2.reuse, R204, PT ;  /* 0x000000cc0200720c */ /* 0x040fe20003fc4070 */
[----:B------:R-:W-:Y:S01]  /*3d40*/  IMAD R198, R2, R9, R15 ;  /* 0x0000000902c67224 */ /* 0x000fe200078e020f */
[C---:B------:R-:W-:Y:S01]  /*3d50*/  LOP3.LUT R15, R7.reuse, 0x90, RZ, 0xfc, !PT ;  /* 0x00000090070f7812 */ /* 0x040fe200078efcff */
[----:B------:R-:W-:Y:S01]  /*3d60*/  IMAD.HI.U32 R13, R6, R19, RZ ;  /* 0x00000013060d7227 */ /* 0x000fe200078e00ff */
[----:B------:R-:W-:-:S02]  /*3d70*/  LOP3.LUT R21, R7, 0x96, RZ, 0xfc, !PT ;  /* 0x0000009607157812 */ /* 0x000fc400078efcff */
[----:B------:R-:W-:Y:S01]  /*3d80*/  IABS R11, R15 ;  /* 0x0000000f000b7213 */ /* 0x000fe20000000000 */
[----:B------:R-:W-:Y:S01]  /*3d90*/  IMAD.MOV R13, RZ, RZ, -R13 ;  /* 0x000000ffff0d7224 */ /* 0x000fe200078e0a0d */
[C---:B------:R-:W-:Y:S01]  /*3da0*/  ISETP.GT.U32.AND P0, PT, R2.reuse, R198, PT ;  /* 0x000000c60200720c */ /* 0x040fe20003f04070 */
[----:B------:R-:W-:Y:S01]  /*3db0*/  @!P4 IMAD.MOV R194, RZ, RZ, -R194 ;  /* 0x000000ffffc2c224 */ /* 0x000fe200078e0ac2 */
[C---:B------:R-:W-:Y:S01]  /*3dc0*/  ISETP.GT.U32.AND P4, PT, R2.reuse, R200, PT ;  /* 0x000000c80200720c */ /* 0x040fe20003f84070 */
[----:B------:R-:W-:Y:S01]  /*3dd0*/  IMAD R202, R2, R13, R19 ;  /* 0x0000000d02ca7224 */ /* 0x000fe200078e0213 */
[----:B------:R-:W-:Y:S01]  /*3de0*/  IABS R13, R17 ;  /* 0x00000011000d7213 */ /* 0x000fe20000000000 */
[----:B------:R-:W-:Y:S01]  /*3df0*/  @!P3 IMAD.IADD R196, R196, 0x1, -R2 ;  /* 0x00000001c4c4b824 */ /* 0x000fe200078e0a02 */
[----:B------:R-:W-:Y:S01]  /*3e00*/  @!P6 IADD3 R204, R204, -R2, RZ ;  /* 0x80000002cccce210 */ /* 0x000fe20007ffe0ff */
[----:B------:R-:W-:Y:S01]  /*3e10*/  IMAD.HI.U32 R9, R6, R11, RZ ;  /* 0x0000000b06097227 */ /* 0x000fe200078e00ff */
[----:B------:R-:W-:-:S02]  /*3e20*/  ISETP.GT.U32.AND P3, PT, R2, R202, PT ;  /* 0x000000ca0200720c */ /* 0x000fc40003f64070 */
[C---:B------:R-:W-:Y:S01]  /*3e30*/  LOP3.LUT R19, R7.reuse, 0x94, RZ, 0xfc, !PT ;  /* 0x0000009407137812 */ /* 0x040fe200078efcff */
[----:B------:R-:W-:Y:S01]  /*3e40*/  @!P1 IMAD.MOV R196, RZ, RZ, -R196 ;  /* 0x000000ffffc49224 */ /* 0x000fe200078e0ac4 */
[----:B------:R-:W-:Y:S01]  /*3e50*/  ISETP.GT.U32.AND P1, PT, R2, R204, PT ;  /* 0x000000cc0200720c */ /* 0x000fe20003f24070 */
[----:B------:R-:W-:Y:S01]  /*3e60*/  IMAD.MOV R206, RZ, RZ, -R9 ;  /* 0x000000ffffce7224 */ /* 0x000fe200078e0a09 */
[----:B------:R-:W-:Y:S01]  /*3e70*/  LOP3.LUT R27, R7, 0xa4, RZ, 0xfc, !PT ;  /* 0x000000a4071b7812 */ /* 0x000fe200078efcff */
[----:B------:R-:W-:-:S04]  /*3e80*/  IMAD.HI.U32 R9, R6, R13, RZ ;  /* 0x0000000d06097227 */ /* 0x000fc800078e00ff */
[--C-:B------:R-:W-:Y:S01]  /*3e90*/  @!P0 IMAD.IADD R198, R198, 0x1, -R2.reuse ;  /* 0x00000001c6c68824 */ /* 0x100fe200078e0a02 */
[----:B------:R-:W-:Y:S01]  /*3ea0*/  ISETP.GE.AND P0, PT, R28, RZ, PT ;  /* 0x000000ff1c00720c */ /* 0x000fe20003f06270 */
[----:B------:R-:W-:Y:S01]  /*3eb0*/  @!P4 IMAD.IADD R200, R200, 0x1, -R2 ;  /* 0x00000001c8c8c824 */ /* 0x000fe200078e0a02 */
[----:B------:R-:W-:Y:S01]  /*3ec0*/  ISETP.GE.AND P4, PT, R25, RZ, PT ;  /* 0x000000ff1900720c */ /* 0x000fe20003f86270 */
[C---:B------:R-:W-:Y:S01]  /*3ed0*/  IMAD R206, R2.reuse, R206, R11 ;  /* 0x000000ce02ce7224 */ /* 0x040fe200078e020b */
[C---:B------:R-:W-:Y:S01]  /*3ee0*/  ISETP.GT.U32.AND P6, PT, R2.reuse, R198, PT ;  /* 0x000000c60200720c */ /* 0x040fe20003fc4070 */
[----:B------:R-:W-:Y:S01]  /*3ef0*/  IMAD.MOV R9, RZ, RZ, -R9 ;  /* 0x000000ffff097224 */ /* 0x000fe200078e0a09 */
[C---:B------:R-:W-:Y:S01]  /*3f00*/  LOP3.LUT R25, R7.reuse, 0xa2, RZ, 0xfc, !PT ;  /* 0x000000a207197812 */ /* 0x040fe200078efcff */
[----:B------:R-:W-:Y:S01]  /*3f10*/  @!P2 IMAD.MOV R200, RZ, RZ, -R200 ;  /* 0x000000ffffc8a224 */ /* 0x000fe200078e0ac8 */
[C---:B------:R-:W-:Y:S01]  /*3f20*/  ISETP.GT.U32.AND P2, PT, R2.reuse, R206, PT ;  /* 0x000000ce0200720c */ /* 0x040fe20003f44070 */
[----:B------:R-:W-:Y:S01]  /*3f30*/  IMAD R208, R2, R9, R13 ;  /* 0x0000000902d07224 */ /* 0x000fe200078e020d */
[----:B------:R-:W-:Y:S01]  /*3f40*/  IABS R13, R19 ;  /* 0x00000013000d7213 */ /* 0x000fe20000000000 */
[--C-:B------:R-:W-:Y:S01]  /*3f50*/  @!P1 IMAD.IADD R204, R204, 0x1, -R2.reuse ;  /* 0x00000001cccc9824 */ /* 0x100fe200078e0a02 */
[----:B------:R-:W-:Y:S01]  /*3f60*/  LOP3.LUT R28, R7, 0xa6, RZ, 0xfc, !PT ;  /* 0x000000a6071c7812 */ /* 0x000fe200078efcff */
[----:B------:R-:W-:Y:S01]  /*3f70*/  @!P3 IMAD.IADD R202, R202, 0x1, -R2 ;  /* 0x00000001cacab824 */ /* 0x000fe200078e0a02 */
[----:B------:R-:W-:Y:S01]  /*3f80*/  ISETP.GT.U32.AND P1, PT, R2, R208, PT ;  /* 0x000000d00200720c */ /* 0x000fe20003f24070 */
[----:B------:R-:W-:Y:S01]  /*3f90*/  @!P5 IMAD.MOV R190, RZ, RZ, -R190 ;  /* 0x000000ffffbed224 */ /* 0x000fe200078e0abe */
[----:B------:R-:W-:Y:S01]  /*3fa0*/  ISETP.GE.AND P5, PT, R23, RZ, PT ;  /* 0x000000ff1700720c */ /* 0x000fe20003fa6270 */
[----:B------:R-:W-:Y:S01]  /*3fb0*/  @!P6 IMAD.IADD R198, R198, 0x1, -R2 ;  /* 0x00000001c6c6e824 */ /* 0x000fe200078e0a02 */
[----:B------:R-:W-:Y:S01]  /*3fc0*/  ISETP.GE.AND P6, PT, R15, RZ, PT ;  /* 0x000000ff0f00720c */ /* 0x000fe20003fc6270 */
[----:B------:R-:W-:Y:S01]  /*3fd0*/  IMAD.HI.U32 R9, R6, R13, RZ ;  /* 0x0000000d06097227 */ /* 0x000fe200078e00ff */
[----:B------:R-:W-:-:S02]  /*3fe0*/  IABS R15, R21 ;  /* 0x00000015000f7213 */ /* 0x000fc40000000000 */
[----:B------:R-:W-:Y:S01]  /*3ff0*/  ISETP.GT.U32.AND P3, PT, R2, R202, PT ;  /* 0x000000ca0200720c */ /* 0x000fe20003f64070 */
[----:B------:R-:W-:Y:S01]  /*4000*/  @!P2 IMAD.IADD R206, R206, 0x1, -R2 ;  /* 0x00000001cecea824 */ /* 0x000fe200078e0a02 */
[----:B------:R-:W-:Y:S01]  /*4010*/  LOP3.LUT R23, R7, 0x98, RZ, 0xfc, !PT ;  /* 0x0000009807177812 */ /* 0x000fe200078efcff */
[----:B------:R-:W-:Y:S01]  /*4020*/  IMAD.HI.U32 R11, R6, R15, RZ ;  /* 0x0000000f060b7227 */ /* 0x000fe200078e00ff */
[----:B------:R-:W-:-:S03]  /*4030*/  ISETP.GE.AND P2, PT, R19, RZ, PT ;  /* 0x000000ff1300720c */ /* 0x000fc60003f46270 */
[----:B------:R-:W-:Y:S01]  /*4040*/  @!P1 IMAD.IADD R208, R208, 0x1, -R2 ;  /* 0x00000001d0d09824 */ /* 0x000fe200078e0a02 */
[C---:B------:R-:W-:Y:S01]  /*4050*/  ISETP.GT.U32.AND P1, PT, R2.reuse, R206, PT ;  /* 0x000000ce0200720c */ /* 0x040fe20003f24070 */
[----:B------:R-:W-:Y:S02]  /*4060*/  IMAD.MOV R11, RZ, RZ, -R11 ;  /* 0x000000ffff0b7224 */ /* 0x000fe400078e0a0b */
[----:B------:R-:W-:Y:S02]  /*4070*/  IMAD.MOV R9, RZ, RZ, -R9 ;  /* 0x000000ffff097224 */ /* 0x000fe400078e0a09 */
[----:B------:R-:W-:Y:S01]  /*4080*/  IMAD R214, R2, R11, R15 ;  /* 0x0000000b02d67224 */ /* 0x000fe200078e020f */
[----:B------:R-:W-:Y:S01]  /*4090*/  @!P3 IADD3 R202, R202, -R2, RZ ;  /* 0x80000002cacab210 */ /* 0x000fe20007ffe0ff */
[----:B------:R-:W-:Y:S01]  /*40a0*/  @!P5 IMAD.MOV R198, RZ, RZ, -R198 ;  /* 0x000000ffffc6d224 */ /* 0x000fe200078e0ac6 */
[----:B------:R-:W-:Y:S01]  /*40b0*/  ISETP.GE.AND P3, PT, R17, RZ, PT ;  /* 0x000000ff1100720c */ /* 0x000fe20003f66270 */
[C---:B------:R-:W-:Y:S01]  /*40c0*/  IMAD R210, R2.reuse, R9, R13 ;  /* 0x0000000902d27224 */ /* 0x040fe200078e020d */
[----:B------:R-:W-:Y:S01]  /*40d0*/  IABS R17, R23 ;  /* 0x0000001700117213 */ /* 0x000fe20000000000 */
[----:B------:R-:W-:Y:S01]  /*40e0*/  @!P4 IMAD.MOV R204, RZ, RZ, -R204 ;  /* 0x000000ffffccc224 */ /* 0x000fe200078e0acc */
[----:B------:R-:W-:Y:S01]  /*40f0*/  ISETP.GT.U32.AND P5, PT, R2, R208, PT ;  /* 0x000000d00200720c */ /* 0x000fe20003fa4070 */
[----:B------:R-:W-:Y:S01]  /*4100*/  @!P1 IMAD.IADD R206, R206, 0x1, -R2 ;  /* 0x00000001cece9824 */ /* 0x000fe200078e0a02 */
[----:B------:R-:W-:Y:S01]  /*4110*/  ISETP.GT.U32.AND P1, PT, R2, R214, PT ;  /* 0x000000d60200720c */ /* 0x000fe20003f24070 */
[----:B------:R-:W-:Y:S01]  /*4120*/  IMAD.HI.U32 R9, R6, R17, RZ ;  /* 0x0000001106097227 */ /* 0x000fe200078e00ff */
[----:B------:R-:W-:-:S02]  /*4130*/  ISETP.GT.U32.AND P4, PT, R2, R210, PT ;  /* 0x000000d20200720c */ /* 0x000fc40003f84070 */
[----:B------:R-:W-:Y:S01]  /*4140*/  @!P0 IADD3 R202, -R202, RZ, RZ ;  /* 0x000000ffcaca8210 */ /* 0x000fe20007ffe1ff */
[----:B------:R-:W-:Y:S01]  /*4150*/  IMAD.MOV R9, RZ, RZ, -R9 ;  /* 0x000000ffff097224 */ /* 0x000fe200078e0a09 */
[----:B------:R-:W-:Y:S01]  /*4160*/  ISETP.GE.AND P0, PT, R21, RZ, PT ;  /* 0x000000ff1500720c */ /* 0x000fe20003f06270 */
[----:B------:R-:W-:Y:S01]  /*4170*/  @!P6 IMAD.MOV R206, RZ, RZ, -R206 ;  /* 0x000000ffffcee224 */ /* 0x000fe200078e0ace */
[C---:B------:R-:W-:Y:S01]  /*4180*/  LOP3.LUT R21, R7.reuse, 0x9c, RZ, 0xfc, !PT ;  /* 0x0000009c07157812 */ /* 0x040fe200078efcff */
[----:B------:R-:W-:Y:S01]  /*4190*/  IMAD R212, R2, R9, R17 ;  /* 0x0000000902d47224 */ /* 0x000fe200078e0211 */
[----:B------:R-:W-:Y:S01]  /*41a0*/  LOP3.LUT R9, R7, 0x9a, RZ, 0xfc, !PT ;  /* 0x0000009a07097812 */ /* 0x000fe200078efcff */
[--C-:B------:R-:W-:Y:S01]  /*41b0*/  @!P5 IMAD.IADD R208, R208, 0x1, -R2.reuse ;  /* 0x00000001d0d0d824 */ /* 0x100fe200078e0a02 */
[----:B------:R-:W-:Y:S01]  /*41c0*/  IABS R17, R21 ;  /* 0x0000001500117213 */ /* 0x000fe20000000000 */
[--C-:B------:R-:W-:Y:S01]  /*41d0*/  @!P1 IMAD.IADD R214, R214, 0x1, -R2.reuse ;  /* 0x00000001d6d69824 */ /* 0x100fe200078e0a02 */
[----:B------:R-:W-:Y:S01]  /*41e0*/  IABS R15, R9 ;  /* 0x00000009000f7213 */ /* 0x000fe20000000000 */
[----:B------:R-:W-:Y:S01]  /*41f0*/  @!P4 IMAD.IADD R210, R210, 0x1, -R2 ;  /* 0x00000001d2d2c824 */ /* 0x000fe200078e0a02 */
[----:B------:R-:W-:Y:S01]  /*4200*/  @!P3 IADD3 R208, -R208, RZ, RZ ;  /* 0x000000ffd0d0b210 */ /* 0x000fe20007ffe1ff */
[----:B------:R-:W-:Y:S01]  /*4210*/  IMAD.HI.U32 R11, R6, R17, RZ ;  /* 0x00000011060b7227 */ /* 0x000fe200078e00ff */
[----:B------:R-:W-:-:S02]  /*4220*/  ISETP.GT.U32.AND P1, PT, R2, R214, PT ;  /* 0x000000d60200720c */ /* 0x000fc40003f24070 */
[----:B------:R-:W-:Y:S01]  /*4230*/  ISETP.GE.AND P6, PT, R9, RZ, PT ;  /* 0x000000ff0900720c */ /* 0x000fe20003fc6270 */
[----:B------:R-:W-:Y:S01]  /*4240*/  IMAD.HI.U32 R9, R6, R15, RZ ;  /* 0x0000000f06097227 */ /* 0x000fe200078e00ff */
[C---:B------:R-:W-:Y:S02]  /*4250*/  ISETP.GT.U32.AND P3, PT, R2.reuse, R212, PT ;  /* 0x000000d40200720c */ /* 0x040fe40003f64070 */
[C---:B------:R-:W-:Y:S01]  /*4260*/  ISETP.GT.U32.AND P4, PT, R2.reuse, R210, PT ;  /* 0x000000d20200720c */ /* 0x040fe20003f84070 */
[----:B------:R-:W-:Y:S01]  /*4270*/  IMAD.MOV R9, RZ, RZ, -R9 ;  /* 0x000000ffff097224 */ /* 0x000fe200078e0a09 */
[----:B------:R-:W-:Y:S01]  /*4280*/  ISETP.GE.AND P5, PT, R23, RZ, PT ;  /* 0x000000ff1700720c */ /* 0x000fe20003fa6270 */
[----:B------:R-:W-:Y:S01]  /*4290*/  IMAD.MOV R11, RZ, RZ, -R11 ;  /* 0x000000ffff0b7224 */ /* 0x000fe200078e0a0b */
[C---:B------:R-:W-:Y:S01]  /*42a0*/  LOP3.LUT R23, R7.reuse, 0x9e, RZ, 0xfc, !PT ;  /* 0x0000009e07177812 */ /* 0x040fe200078efcff */
[----:B------:R-:W-:Y:S01]  /*42b0*/  IMAD R216, R2, R9, R15 ;  /* 0x0000000902d87224 */ /* 0x000fe200078e020f */
[----:B------:R-:W-:Y:S01]  /*42c0*/  LOP3.LUT R9, R7, 0xa0, RZ, 0xfc, !PT ;  /* 0x000000a007097812 */ /* 0x000fe200078efcff */
[--C-:B------:R-:W-:Y:S01]  /*42d0*/  @!P1 IMAD.IADD R214, R214, 0x1, -R2.reuse ;  /* 0x00000001d6d69824 */ /* 0x100fe200078e0a02 */
[----:B------:R-:W-:Y:S01]  /*42e0*/  IABS R19, R23 ;  /* 0x0000001700137213 */ /* 0x000fe20000000000 */
[----:B------:R-:W-:Y:S01]  /*42f0*/  IMAD R222, R2, R11, R17 ;  /* 0x0000000b02de7224 */ /* 0x000fe200078e0211 */
[----:B------:R-:W-:Y:S01]  /*4300*/  IABS R15, R9 ;  /* 0x00000009000f7213 */ /* 0x000fe20000000000 */
[----:B------:R-:W-:Y:S01]  /*4310*/  @!P3 IMAD.IADD R212, R212, 0x1, -R2 ;  /* 0x00000001d4d4b824 */ /* 0x000fe200078e0a02 */
[----:B------:R-:W-:Y:S01]  /*4320*/  IABS R17, R25 ;  /* 0x0000001900117213 */ /* 0x000fe20000000000 */
[----:B------:R-:W-:Y:S01]  /*4330*/  @!P0 IMAD.MOV R214, RZ, RZ, -R214 ;  /* 0x000000ffffd68224 */ /* 0x000fe200078e0ad6 */
[----:B------:R-:W-:Y:S01]  /*4340*/  ISETP.GT.U32.AND P0, PT, R2, R216, PT ;  /* 0x000000d80200720c */ /* 0x000fe20003f04070 */
[----:B------:R-:W-:Y:S01]  /*4350*/  @!P4 IMAD.IADD R210, R210, 0x1, -R2 ;  /* 0x00000001d2d2c824 */ /* 0x000fe200078e0a02 */
[----:B------:R-:W-:Y:S01]  /*4360*/  ISETP.GT.U32.AND P3, PT, R2, R212, PT ;  /* 0x000000d40200720c */ /* 0x000fe20003f64070 */
[----:B------:R-:W-:Y:S01]  /*4370*/  IMAD.HI.U32 R13, R6, R19, RZ ;  /* 0x00000013060d7227 */ /* 0x000fe200078e00ff */
[----:B------:R-:W-:-:S02]  /*4380*/  ISETP.GE.AND P4, PT, R21, RZ, PT ;  /* 0x000000ff1500720c */ /* 0x000fc40003f86270 */
[----:B------:R-:W-:Y:S01]  /*4390*/  @!P2 IADD3 R210, -R210, RZ, RZ ;  /* 0x000000ffd2d2a210 */ /* 0x000fe20007ffe1ff */
[----:B------:R-:W-:Y:S01]  /*43a0*/  IMAD.MOV R13, RZ, RZ, -R13 ;  /* 0x000000ffff0d7224 */ /* 0x000fe200078e0a0d */
[----:B------:R-:W-:Y:S01]  /*43b0*/  ISETP.GE.AND P2, PT, R9, RZ, PT ;  /* 0x000000ff0900720c */ /* 0x000fe20003f46270 */
[----:B------:R-:W-:Y:S01]  /*43c0*/  IMAD.HI.U32 R9, R6, R15, RZ ;  /* 0x0000000f06097227 */ /* 0x000fe200078e00ff */
[----:B------:R-:W-:Y:S02]  /*43d0*/  IABS R21, R28 ;  /* 0x0000001c00157213 */ /* 0x000fe40000000000 */
[----:B------:R-:W-:Y:S01]  /*43e0*/  ISETP.GE.AND P1, PT, R23, RZ, PT ;  /* 0x000000ff1700720c */ /* 0x000fe20003f26270 */
[--C-:B------:R-:W-:Y:S01]  /*43f0*/  @!P0 IMAD.IADD R216, R216, 0x1, -R2.reuse ;  /* 0x00000001d8d88824 */ /* 0x100fe200078e0a02 */
[----:B------:R-:W-:Y:S01]  /*4400*/  IABS R23, R29 ;  /* 0x0000001d00177213 */ /* 0x000fe20000000000 */
[----:B------:R-:W-:Y:S01]  /*4410*/  @!P3 IMAD.IADD R212, R212, 0x1, -R2 ;  /* 0x00000001d4d4b824 */ /* 0x000fe200078e0a02 */
[C---:B------:R-:W-:Y:S01]  /*4420*/  ISETP.GT.U32.AND P3, PT, R2.reuse, R222, PT ;  /* 0x000000de0200720c */ /* 0x040fe20003f64070 */
[C---:B------:R-:W-:Y:S01]  /*4430*/  IMAD R218, R2.reuse, R13, R19 ;  /* 0x0000000d02da7224 */ /* 0x040fe200078e0213 */
[----:B------:R-:W-:Y:S01]  /*4440*/  ISETP.GT.U32.AND P0, PT, R2, R216, PT ;  /* 0x000000d80200720c */ /* 0x000fe20003f04070 */
[----:B------:R-:W-:Y:S01]  /*4450*/  IMAD.MOV R9, RZ, RZ, -R9 ;  /* 0x000000ffff097224 */ /* 0x000fe200078e0a09 */
[----:B------:R-:W-:Y:S01]  /*4460*/  @!P5 IADD3 R212, -R212, RZ, RZ ;  /* 0x000000ffd4d4d210 */ /* 0x000fe20007ffe1ff */
[----:B------:R-:W-:Y:S01]  /*4470*/  IMAD.HI.U32 R11, R6, R17, RZ ;  /* 0x00000011060b7227 */ /* 0x000fe200078e00ff */
[----:B------:R-:W-:-:S02]  /*4480*/  ISETP.GT.U32.AND P5, PT, R2, R218, PT ;  /* 0x000000da0200720c */ /* 0x000fc40003fa4070 */
[----:B------:R-:W-:Y:S01]  /*4490*/  IABS R19, R27 ;  /* 0x0000001b00137213 */ /* 0x000fe20000000000 */
[----:B------:R-:W-:Y:S02]  /*44a0*/  IMAD R224, R2, R9, R15 ;  /* 0x0000000902e07224 */ /* 0x000fe400078e020f */
[----:B------:R-:W-:Y:S02]  /*44b0*/  IMAD.MOV R11, RZ, RZ, -R11 ;  /* 0x000000ffff0b7224 */ /* 0x000fe400078e0a0b */
[--C-:B------:R-:W-:Y:S02]  /*44c0*/  @!P3 IMAD.IADD R222, R222, 0x1, -R2.reuse ;  /* 0x00000001dedeb824 */ /* 0x100fe400078e0a02 */
[----:B------:R-:W-:Y:S01]  /*44d0*/  @!P0 IMAD.IADD R216, R216, 0x1, -R2 ;  /* 0x00000001d8d88824 */ /* 0x000fe200078e0a02 */
[----:B------:R-:W-:Y:S01]  /*44e0*/  ISETP.GT.U32.AND P0, PT, R2, R224, PT ;  /* 0x000000e00200720c */ /* 0x000fe20003f04070 */
[----:B------:R-:W-:Y:S01]  /*44f0*/  IMAD.HI.U32 R13, R6, R19, RZ ;  /* 0x00000013060d7227 */ /* 0x000fe200078e00ff */
[----:B------:R-:W-:-:S03]  /*4500*/  ISETP.GT.U32.AND P3, PT, R2, R222, PT ;  /* 0x000000de0200720c */ /* 0x000fc60003f64070 */
[----:B------:R-:W-:Y:S02]  /*4510*/  IMAD.MOV R13, RZ, RZ, -R13 ;  /* 0x000000ffff0d7224 */ /* 0x000fe400078e0a0d */
[----:B------:R-:W-:Y:S02]  /*4520*/  @!P5 IMAD.IADD R218, R218, 0x1, -R2 ;  /* 0x00000001dadad824 */ /* 0x000fe400078e0a02 */
[C---:B------:R-:W-:Y:S01]  /*4530*/  IMAD R226, R2.reuse, R13, R19 ;  /* 0x0000000d02e27224 */ /* 0x040fe200078e0213 */
[----:B------:R-:W-:Y:S01]  /*4540*/  LOP3.LUT R19, R7, 0xaa, RZ, 0xfc, !PT ;  /* 0x000000aa07137812 */ /* 0x000fe200078efcff */
[----:B------:R-:W-:Y:S02]  /*4550*/  IMAD R220, R2, R11, R17 ;  /* 0x0000000b02dc7224 */ /* 0x000fe400078e0211 */
[----:B------:R-:W-:Y:S01]  /*4560*/  @!P0 IADD3 R224, R224, -R2, RZ ;  /* 0x80000002e0e08210 */ /* 0x000fe20007ffe0ff */
[----:B------:R-:W-:Y:S01]  /*4570*/  IMAD.HI.U32 R9, R6, R21, RZ ;  /* 0x0000001506097227 */ /* 0x000fe200078e00ff */
[----:B------:R-:W-:-:S02]  /*4580*/  ISETP.GT.U32.AND P0, PT, R2, R218, PT ;  /* 0x000000da0200720c */ /* 0x000fc40003f04070 */
[----:B------:R-:W-:Y:S01]  /*4590*/  ISETP.GT.U32.AND P5, PT, R2, R226, PT ;  /* 0x000000e20200720c */ /* 0x000fe20003fa4070 */
[----:B------:R-:W-:Y:S01]  /*45a0*/  @!P3 IMAD.IADD R222, R222, 0x1, -R2 ;  /* 0x00000001dedeb824 */ /* 0x000fe200078e0a02 */
[----:B------:R-:W-:Y:S01]  /*45b0*/  ISETP.GT.U32.AND P3, PT, R2, R220, PT ;  /* 0x000000dc0200720c */ /* 0x000fe20003f64070 */
[----:B------:R-:W-:Y:S02]  /*45c0*/  IMAD.MOV R9, RZ, RZ, -R9 ;  /* 0x000000ffff097224 */ /* 0x000fe400078e0a09 */
[----:B------:R-:W-:-:S04]  /*45d0*/  IMAD.HI.U32 R11, R6, R23, RZ ;  /* 0x00000017060b7227 */ /* 0x000fc800078e00ff */
[----:B------:R-:W-:Y:S01]  /*45e0*/  IMAD R228, R2, R9, R21 ;  /* 0x0000000902e47224 */ /* 0x000fe200078e0215 */
[C---:B------:R-:W-:Y:S01]  /*45f0*/  LOP3.LUT R21, R7.reuse, 0xac, RZ, 0xfc, !PT ;  /* 0x000000ac07157812 */ /* 0x040fe200078efcff */
[----:B------:R-:W-:Y:S02]  /*4600*/  IMAD.MOV R11, RZ, RZ, -R11 ;  /* 0x000000ffff0b7224 */ /* 0x000fe400078e0a0b */
[--C-:B------:R-:W-:Y:S01]  /*4610*/  @!P0 IMAD.IADD R218, R218, 0x1, -R2.reuse ;  /* 0x00000001dada8824 */ /* 0x100fe200078e0a02 */
[C---:B------:R-:W-:Y:S01]  /*4620*/  ISETP.GT.U32.AND P0, PT, R2.reuse, R228, PT ;  /* 0x000000e40200720c */ /* 0x040fe20003f04070 */
[----:B------:R-:W-:Y:S01]  /*4630*/  IMAD R230, R2, R11, R23 ;  /* 0x0000000b02e67224 */ /* 0x000fe200078e0217 */
[----:B------:R-:W-:Y:S01]  /*4640*/  IABS R11, R19 ;  /* 0x00000013000b7213 */ /* 0x000fe20000000000 */
[--C-:B------:R-:W-:Y:S01]  /*4650*/  @!P5 IMAD.IADD R226, R226, 0x1, -R2.reuse ;  /* 0x00000001e2e2d824 */ /* 0x100fe200078e0a02 */
[----:B------:R-:W-:Y:S01]  /*4660*/  LOP3.LUT R23, R7, 0xae, RZ, 0xfc, !PT ;  /* 0x000000ae07177812 */ /* 0x000fe200078efcff */
[----:B------:R-:W-:Y:S01]  /*4670*/  @!P3 IMAD.IADD R220, R220, 0x1, -R2 ;  /* 0x00000001dcdcb824 */ /* 0x000fe200078e0a02 */
[----:B------:R-:W-:Y:S01]  /*4680*/  ISETP.GT.U32.AND P3, PT, R2, R224, PT ;  /* 0x000000e00200720c */ /* 0x000fe20003f64070 */
[----:B------:R-:W-:Y:S01]  /*4690*/  IMAD.HI.U32 R9, R6, R11, RZ ;  /* 0x0000000b06097227 */ /* 0x000fe200078e00ff */
[----:B------:R-:W-:-:S02]  /*46a0*/  ISETP.GT.U32.AND P5, PT, R2, R226, PT ;  /* 0x000000e20200720c */ /* 0x000fc40003fa4070 */
[----:B------:R-:W-:Y:S01]  /*46b0*/  IABS R15, R23 ;  /* 0x00000017000f7213 */ /* 0x000fe20000000000 */
[----:B------:R-:W-:Y:S01]  /*46c0*/  IMAD.MOV R9, RZ, RZ, -R9 ;  /* 0x000000ffff097224 */ /* 0x000fe200078e0a09 */
[----:B------:R-:W-:Y:S01]  /*46d0*/  IABS R13, R21 ;  /* 0x00000015000d7213 */ /* 0x000fe20000000000 */
[----:B------:R-:W-:Y:S01]  /*46e0*/  @!P0 IMAD.IADD R228, R228, 0x1, -R2 ;  /* 0x00000001e4e48824 */ /* 0x000fe200078e0a02 */
[----:B------:R-:W-:Y:S01]  /*46f0*/  ISETP.GE.AND P0, PT, R27, RZ, PT ;  /* 0x000000ff1b00720c */ /* 0x000fe20003f06270 */
[----:B------:R-:W-:Y:S01]  /*4700*/  @!P6 IMAD.MOV R216, RZ, RZ, -R216 ;  /* 0x000000ffffd8e224 */ /* 0x000fe200078e0ad8 */
[C---:B------:R-:W-:Y:S01]  /*4710*/  ISETP.GT.U32.AND P6, PT, R2.reuse, R220, PT ;  /* 0x000000dc0200720c */ /* 0x040fe20003fc4070 */
[----:B------:R-:W-:Y:S01]  /*4720*/  IMAD R232, R2, R9, R11 ;  /* 0x0000000902e87224 */ /* 0x000fe200078e020b */
[----:B------:R-:W-:Y:S01]  /*4730*/  LOP3.LUT R27, R7, 0xe6, RZ, 0xfc, !PT ;  /* 0x000000e6071b7812 */ /* 0x000fe200078efcff */
[----:B------:R-:W-:-:S04]  /*4740*/  IMAD.HI.U32 R11, R6, R15, RZ ;  /* 0x0000000f060b7227 */ /* 0x000fc800078e00ff */
[----:B------:R-:W-:-:S04]  /*4750*/  IMAD.HI.U32 R9, R6, R13, RZ ;  /* 0x0000000d06097227 */ /* 0x000fc800078e00ff */
[--C-:B------:R-:W-:Y:S01]  /*4760*/  @!P3 IMAD.IADD R224, R224, 0x1, -R2.reuse ;  /* 0x00000001e0e0b824 */ /* 0x100fe200078e0a02 */
[----:B------:R-:W-:Y:S01]  /*4770*/  ISETP.GT.U32.AND P3, PT, R2, R230, PT ;  /* 0x000000e60200720c */ /* 0x000fe20003f64070 */
[----:B------:R-:W-:Y:S01]  /*4780*/  @!P5 IMAD.IADD R226, R226, 0x1, -R2 ;  /* 0x00000001e2e2d824 */ /* 0x000fe200078e0a02 */
[----:B------:R-:W-:Y:S01]  /*4790*/  ISETP.GT.U32.AND P5, PT, R2, R232, PT ;  /* 0x000000e80200720c */ /* 0x000fe20003fa4070 */
[----:B------:R-:W-:Y:S01]  /*47a0*/  IMAD.MOV R11, RZ, RZ, -R11 ;  /* 0x000000ffff0b7224 */ /* 0x000fe200078e0a0b */
[----:B------:R-:W-:Y:S01]  /*47b0*/  @!P6 IADD3 R220, R220, -R2, RZ ;  /* 0x80000002dcdce210 */ /* 0x000fe20007ffe0ff */
[----:B------:R-:W-:Y:S01]  /*47c0*/  IMAD.MOV R9, RZ, RZ, -R9 ;  /* 0x000000ffff097224 */ /* 0x000fe200078e0a09 */
[----:B------:R-:W-:Y:S01]  /*47d0*/  ISETP.GE.AND P6, PT, R25, RZ, PT ;  /* 0x000000ff1900720c */ /* 0x000fe20003fc6270 */
[C---:B------:R-:W-:Y:S01]  /*47e0*/  IMAD R236, R2.reuse, R11, R15 ;  /* 0x0000000b02ec7224 */ /* 0x040fe200078e020f */
[C---:B------:R-:W-:Y:S01]  /*47f0*/  LOP3.LUT R25, R7.reuse, 0xb0, RZ, 0xfc, !PT ;  /* 0x000000b007197812 */ /* 0x040fe200078efcff */
[C---:B------:R-:W-:Y:S01]  /*4800*/  IMAD R234, R2.reuse, R9, R13 ;  /* 0x0000000902ea7224 */ /* 0x040fe200078e020d */
[----:B------:R-:W-:Y:S01]  /*4810*/  LOP3.LUT R15, R7, 0xb6, RZ, 0xfc, !PT ;  /* 0x000000b6070f7812 */ /* 0x000fe200078efcff */
[----:B------:R-:W-:Y:S01]  /*4820*/  @!P4 IMAD.MOV R222, RZ, RZ, -R222 ;  /* 0x000000ffffdec224 */ /* 0x000fe200078e0ade */
[C---:B------:R-:W-:Y:S01]  /*4830*/  ISETP.GT.U32.AND P4, PT, R2.reuse, R228, PT ;  /* 0x000000e40200720c */ /* 0x040fe20003f84070 */
[----:B------:R-:W-:Y:S01]  /*4840*/  @!P0 IMAD.MOV R226, RZ, RZ, -R226 ;  /* 0x000000ffffe28224 */ /* 0x000fe200078e0ae2 */
[C---:B------:R-:W-:Y:S01]  /*4850*/  ISETP.GT.U32.AND P0, PT, R2.reuse, R236, PT ;  /* 0x000000ec0200720c */ /* 0x040fe20003f04070 */
[----:B------:R-:W-:Y:S01]  /*4860*/  @!P2 IMAD.MOV R224, RZ, RZ, -R224 ;  /* 0x000000ffffe0a224 */ /* 0x000fe200078e0ae0 */
[----:B------:R-:W-:Y:S01]  /*4870*/  ISETP.GT.U32.AND P2, PT, R2, R234, PT ;  /* 0x000000ea0200720c */ /* 0x000fe20003f44070 */
[----:B------:R-:W-:Y:S01]  /*4880*/  @!P3 IMAD.IADD R230, R230, 0x1, -R2 ;  /* 0x00000001e6e6b824 */ /* 0x000fe200078e0a02 */
[----:B------:R-:W-:Y:S01]  /*4890*/  ISETP.GE.AND P3, PT, R28, RZ, PT ;  /* 0x000000ff1c00720c */ /* 0x000fe20003f66270 */
[----:B------:R-:W-:Y:S01]  /*48a0*/  @!P1 IMAD.MOV R218, RZ, RZ, -R218 ;  /* 0x000000ffffda9224 */ /* 0x000fe200078e0ada */
[----:B------:R-:W-:Y:S01]  /*48b0*/  @!P5 IADD3 R232, R232, -R2, RZ ;  /* 0x80000002e8e8d210 */ /* 0x000fe20007ffe0ff */
[----:B------:R-:W-:Y:S01]  /*48c0*/  @!P6 IMAD.MOV R220, RZ, RZ, -R220 ;  /* 0x000000ffffdce224 */ /* 0x000fe200078e0adc */
[----:B------:R-:W-:-:S02]  /*48d0*/  IABS R17, R25 ;  /* 0x0000001900117213 */ /* 0x000fc40000000000 */
[----:B------:R-:W-:Y:S01]  /*48e0*/  ISETP.GT.U32.AND P5, PT, R2, R232, PT ;  /* 0x000000e80200720c */ /* 0x000fe20003fa4070 */
[--C-:B------:R-:W-:Y:S01]  /*48f0*/  @!P4 IMAD.IADD R228, R228, 0x1, -R2.reuse ;  /* 0x00000001e4e4c824 */ /* 0x100fe200078e0a02 */
[----:B------:R-:W-:Y:S01]  /*4900*/  ISETP.GE.AND P4, PT, R19, RZ, PT ;  /* 0x000000ff1300720c */ /* 0x000fe20003f86270 */
[----:B------:R-:W-:Y:S01]  /*4910*/  IMAD.MOV.U32 R11, RZ, RZ, R17 ;  /* 0x000000ffff0b7224 */ /* 0x000fe200078e0011 */
[----:B------:R-:W-:Y:S01]  /*4920*/  ISETP.GT.U32.AND P1, PT, R2, R230, PT ;  /* 0x000000e60200720c */ /* 0x000fe20003f24070 */
[--C-:B------:R-:W-:Y:S01]  /*4930*/  @!P0 IMAD.IADD R236, R236, 0x1, -R2.reuse ;  /* 0x00000001ecec8824 */ /* 0x100fe200078e0a02 */
[----:B------:R-:W-:Y:S01]  /*4940*/  ISETP.GE.AND P6, PT, R29, RZ, PT ;  /* 0x000000ff1d00720c */ /* 0x000fe20003fc6270 */
[----:B------:R-:W-:Y:S01]  /*4950*/  @!P2 IMAD.IADD R234, R234, 0x1, -R2 ;  /* 0x00000001eaeaa824 */ /* 0x000fe200078e0a02 */
[----:B------:R-:W-:Y:S01]  /*4960*/  IABS R17, R15 ;  /* 0x0000000f00117213 */ /* 0x000fe20000000000 */
[----:B------:R-:W-:Y:S01]  /*4970*/  IMAD.HI.U32 R9, R6, R11, RZ ;  /* 0x0000000b06097227 */ /* 0x000fe200078e00ff */
[----:B------:R-:W-:-:S02]  /*4980*/  ISETP.GE.AND P2, PT, R25, RZ, PT ;  /* 0x000000ff1900720c */ /* 0x000fc40003f46270 */
[C---:B------:R-:W-:Y:S01]  /*4990*/  ISETP.GT.U32.AND P0, PT, R2.reuse, R234, PT ;  /* 0x000000ea0200720c */ /* 0x040fe20003f04070 */
[----:B------:R-:W-:Y:S01]  /*49a0*/  @!P3 IMAD.MOV R228, RZ, RZ, -R228 ;  /* 0x000000ffffe4b224 */ /* 0x000fe200078e0ae4 */
[----:B------:R-:W-:Y:S01]  /*49b0*/  ISETP.GT.U32.AND P3, PT, R2, R236, PT ;  /* 0x000000ec0200720c */ /* 0x000fe20003f64070 */
[----:B------:R-:W-:Y:S01]  /*49c0*/  IMAD.MOV R9, RZ, RZ, -R9 ;  /* 0x000000ffff097224 */ /* 0x000fe200078e0a09 */
[----:B------:R-:W-:Y:S01]  /*49d0*/  LOP3.LUT R25, R7, 0xba, RZ, 0xfc, !PT ;  /* 0x000000ba07197812 */ /* 0x000fe200078efcff */
[----:B------:R-:W-:Y:S01]  /*49e0*/  @!P5 IMAD.IADD R232, R232, 0x1, -R2 ;  /* 0x00000001e8e8d824 */ /* 0x000fe200078e0a02 */
[----:B------:R-:W-:Y:S01]  /*49f0*/  ISETP.GE.AND P5, PT, R23, RZ, PT ;  /* 0x000000ff1700720c */ /* 0x000fe20003fa6270 */
[----:B------:R-:W-:Y:S01]  /*4a00*/  IMAD R238, R2, R9, R11 ;  /* 0x0000000902ee7224 */ /* 0x000fe200078e020b */
[----:B------:R-:W-:Y:S02]  /*4a10*/  LOP3.LUT R11, R7, 0xb4, RZ, 0xfc, !PT ;  /* 0x000000b4070b7812 */ /* 0x000fe400078efcff */
[----:B------:R-:W-:-:S02]  /*4a20*/  @!P4 IADD3 R232, -R232, RZ, RZ ;  /* 0x000000ffe8e8c210 */ /* 0x000fc40007ffe1ff */
[----:B------:R-:W-:Y:S01]  /*4a30*/  ISETP.GE.AND P4, PT, R11, RZ, PT ;  /* 0x000000ff0b00720c */ /* 0x000fe20003f86270 */
[--C-:B------:R-:W-:Y:S01]  /*4a40*/  @!P0 IMAD.IADD R234, R234, 0x1, -R2.reuse ;  /* 0x00000001eaea8824 */ /* 0x100fe200078e0a02 */
[----:B------:R-:W-:Y:S01]  /*4a50*/  IABS R11, R11 ;  /* 0x0000000b000b7213 */ /* 0x000fe20000000000 */
[----:B------:R-:W-:Y:S01]  /*4a60*/  @!P3 IMAD.IADD R236, R236, 0x1, -R2 ;  /* 0x00000001ececb824 */ /* 0x000fe200078e0a02 */
[----:B------:R-:W-:Y:S02]  /*4a70*/  ISETP.GT.U32.AND P3, PT, R2, R238, PT ;  /* 0x000000ee0200720c */ /* 0x000fe40003f64070 */
[----:B------:R-:W-:Y:S01]  /*4a80*/  ISETP.GE.AND P0, PT, R15, RZ, PT ;  /* 0x000000ff0f00720c */ /* 0x000fe20003f06270 */
[----:B------:R-:W-:Y:S01]  /*4a90*/  IMAD.MOV.U32 R15, RZ, RZ, R11 ;  /* 0x000000ffff0f7224 */ /* 0x000fe200078e000b */
[----:B------:R-:W-:Y:S01]  /*4aa0*/  LOP3.LUT R9, R7, 0xb2, RZ, 0xfc, !PT ;  /* 0x000000b207097812 */ /* 0x000fe200078efcff */
[----:B------:R-:W-:Y:S01]  /*4ab0*/  @!P5 IMAD.MOV R236, RZ, RZ, -R236 ;  /* 0x000000ffffecd224 */ /* 0x000fe200078e0aec */
[----:B------:R-:W-:Y:S01]  /*4ac0*/  @!P1 IADD3 R230, R230, -R2, RZ ;  /* 0x80000002e6e69210 */ /* 0x000fe20007ffe0ff */
[----:B------:R-:W-:Y:S01]  /*4ad0*/  IMAD.HI.U32 R11, R6, R15, RZ ;  /* 0x0000000f060b7227 */ /* 0x000fe200078e00ff */
[----:B------:R-:W-:-:S02]  /*4ae0*/  IABS R13, R9 ;  /* 0x00000009000d7213 */ /* 0x000fc40000000000 */
[----:B------:R-:W-:Y:S01]  /*4af0*/  LOP3.LUT R23, R7, 0xb8, RZ, 0xfc, !PT ;  /* 0x000000b807177812 */ /* 0x000fe200078efcff */
[----:B------:R-:W-:Y:S01]  /*4b00*/  IMAD.MOV R11, RZ, RZ, -R11 ;  /* 0x000000ffff0b7224 */ /* 0x000fe200078e0a0b */
[----:B------:R-:W-:Y:S01]  /*4b10*/  ISETP.GE.AND P1, PT, R21, RZ, PT ;  /* 0x000000ff1500720c */ /* 0x000fe20003f26270 */
[----:B------:R-:W-:Y:S01]  /*4b20*/  @!P6 IMAD.MOV R230, RZ, RZ, -R230 ;  /* 0x000000ffffe6e224 */ /* 0x000fe200078e0ae6 */
[----:B------:R-:W-:Y:S01]  /*4b30*/  ISETP.GE.AND P6, PT, R9, RZ, PT ;  /* 0x000000ff0900720c */ /* 0x000fe20003fc6270 */
[----:B------:R-:W-:Y:S01]  /*4b40*/  IMAD.HI.U32 R9, R6, R13, RZ ;  /* 0x0000000d06097227 */ /* 0x000fe200078e00ff */
[----:B------:R-:W-:Y:S02]  /*4b50*/  IABS R19, R23 ;  /* 0x0000001700137213 */ /* 0x000fe40000000000 */
[----:B------:R-:W-:Y:S01]  /*4b60*/  IABS R21, R25 ;  /* 0x0000001900157213 */ /* 0x000fe20000000000 */
[----:B------:R-:W-:Y:S01]  /*4b70*/  @!P3 IMAD.IADD R238, R238, 0x1, -R2 ;  /* 0x00000001eeeeb824 */ /* 0x000fe200078e0a02 */
[----:B------:R-:W-:Y:S01]  /*4b80*/  LOP3.LUT R29, R7, 0xe8, RZ, 0xfc, !PT ;  /* 0x000000e8071d7812 */ /* 0x000fe200078efcff */
[----:B------:R-:W-:-:S02]  /*4b90*/  IMAD R246, R2, R11, R15 ;  /* 0x0000000b02f67224 */ /* 0x000fc400078e020f */
[----:B------:R-:W-:Y:S01]  /*4ba0*/  IMAD.MOV R240, RZ, RZ, -R9 ;  /* 0x000000fffff07224 */ /* 0x000fe200078e0a09 */
[----:B------:R-:W-:Y:S01]  /*4bb0*/  ISETP.GT.U32.AND P3, PT, R2, R238, PT ;  /* 0x000000ee0200720c */ /* 0x000fe20003f64070 */
[----:B------:R-:W-:Y:S01]  /*4bc0*/  IMAD.HI.U32 R9, R6, R17, RZ ;  /* 0x0000001106097227 */ /* 0x000fe200078e00ff */
[----:B------:R-:W-:-:S03]  /*4bd0*/  ISETP.GT.U32.AND P5, PT, R2, R246, PT ;  /* 0x000000f60200720c */ /* 0x000fc60003fa4070 */
[C---:B------:R-:W-:Y:S01]  /*4be0*/  IMAD R240, R2.reuse, R240, R13 ;  /* 0x000000f002f07224 */ /* 0x040fe200078e020d */
[----:B------:R-:W-:Y:S01]  /*4bf0*/  IADD3 R248, -R9, RZ, RZ ;  /* 0x000000ff09f87210 */ /* 0x000fe20007ffe1ff */
[----:B------:R-:W-:Y:S01]  /*4c00*/  IMAD.MOV.U32 R13, RZ, RZ, R19 ;  /* 0x000000ffff0d7224 */ /* 0x000fe200078e0013 */
[C---:B------:R-:W-:Y:S01]  /*4c10*/  LOP3.LUT R19, R7.reuse, 0xc2, RZ, 0xfc, !PT ;  /* 0x000000c207137812 */ /* 0x040fe200078efcff */
[----:B------:R-:W-:Y:S01]  /*4c20*/  @!P1 IMAD.MOV R234, RZ, RZ, -R234 ;  /* 0x000000ffffea9224 */ /* 0x000fe200078e0aea */
[C---:B------:R-:W-:Y:S01]  /*4c30*/  ISETP.GT.U32.AND P1, PT, R2.reuse, R240, PT ;  /* 0x000000f00200720c */ /* 0x040fe20003f24070 */
[----:B------:R-:W-:Y:S01]  /*4c40*/  IMAD R248, R2, R248, R17 ;  /* 0x000000f802f87224 */ /* 0x000fe200078e0211 */
[C---:B------:R-:W-:Y:S01]  /*4c50*/  LOP3.LUT R17, R7.reuse, 0xbc, RZ, 0xfc, !PT ;  /* 0x000000bc07117812 */ /* 0x040fe200078efcff */
[----:B------:R-:W-:Y:S01]  /*4c60*/  IMAD.HI.U32 R9, R6, R13, RZ ;  /* 0x0000000d06097227 */ /* 0x000fe200078e00ff */
[----:B------:R-:W-:Y:S02]  /*4c70*/  @!P3 IADD3 R238, R238, -R2, RZ ;  /* 0x80000002eeeeb210 */ /* 0x000fe40007ffe0ff */
[----:B------:R-:W-:Y:S01]  /*4c80*/  IABS R179, R17 ;  /* 0x0000001100b37213 */ /* 0x000fe20000000000 */
[----:B------:R-:W-:Y:S01]  /*4c90*/  @!P5 IMAD.IADD R246, R246, 0x1, -R2 ;  /* 0x00000001f6f6d824 */ /* 0x000fe200078e0a02 */
[C---:B------:R-:W-:Y:S01]  /*4ca0*/  ISETP.GT.U32.AND P3, PT, R2.reuse, R248, PT ;  /* 0x000000f80200720c */ /* 0x040fe20003f64070 */
[----:B------:R-:W-:Y:S01]  /*4cb0*/  IMAD.MOV R9, RZ, RZ, -R9 ;  /* 0x000000ffff097224 */ /* 0x000fe200078e0a09 */
[----:B------:R-:W-:Y:S01]  /*4cc0*/  IABS R185, R19 ;  /* 0x0000001300b97213 */ /* 0x000fe20000000000 */
[----:B------:R-:W-:Y:S01]  /*4cd0*/  @!P2 IMAD.MOV R238, RZ, RZ, -R238 ;  /* 0x000000ffffeea224 */ /* 0x000fe200078e0aee */
[C---:B------:R-:W-:Y:S01]  /*4ce0*/  ISETP.GT.U32.AND P2, PT, R2.reuse, R246, PT ;  /* 0x000000f60200720c */ /* 0x040fe20003f44070 */
[----:B------:R-:W-:Y:S01]  /*4cf0*/  IMAD R250, R2, R9, R13 ;  /* 0x0000000902fa7224 */ /* 0x000fe200078e020d */
[C---:B------:R-:W-:Y:S01]  /*4d00*/  LOP3.LUT R13, R7.reuse, 0xbe, RZ, 0xfc, !PT ;  /* 0x000000be070d7812 */ /* 0x040fe200078efcff */
[----:B------:R-:W-:Y:S01]  /*4d10*/  IMAD.MOV.U32 R15, RZ, RZ, R21 ;  /* 0x000000ffff0f7224 */ /* 0x000fe200078e0015 */
[----:B------:R-:W-:Y:S01]  /*4d20*/  LOP3.LUT R21, R7, 0xc4, RZ, 0xfc, !PT ;  /* 0x000000c407157812 */ /* 0x000fe200078efcff */
[----:B------:R-:W-:Y:S01]  /*4d30*/  IMAD.HI.U32 R9, R6, R179, RZ ;  /* 0x000000b306097227 */ /* 0x000fe200078e00ff */
[----:B------:R-:W-:-:S02]  /*4d40*/  IABS R181, R13 ;  /* 0x0000000d00b57213 */ /* 0x000fc40000000000 */
[----:B------:R-:W-:Y:S01]  /*4d50*/  IABS R187, R21 ;  /* 0x0000001500bb7213 */ /* 0x000fe20000000000 */
[----:B------:R-:W-:-:S04]  /*4d60*/  IMAD.HI.U32 R11, R6, R15, RZ ;  /* 0x0000000f060b7227 */ /* 0x000fc800078e00ff */
[----:B------:R-:W-:Y:S02]  /*4d70*/  IMAD.MOV R9, RZ, RZ, -R9 ;  /* 0x000000ffff097224 */ /* 0x000fe400078e0a09 */
[----:B------:R-:W-:Y:S02]  /*4d80*/  IMAD.MOV R11, RZ, RZ, -R11 ;  /* 0x000000ffff0b7224 */ /* 0x000fe400078e0a0b */
[----:B------:R-:W-:Y:S02]  /*4d90*/  IMAD R179, R2, R9, R179 ;  /* 0x0000000902b37224 */ /* 0x000fe400078e02b3 */
[--C-:B------:R-:W-:Y:S01]  /*4da0*/  @!P1 IMAD.IADD R240, R240, 0x1, -R2.reuse ;  /* 0x00000001f0f09824 */ /* 0x100fe200078e0a02 */
[C---:B------:R-:W-:Y:S01]  /*4db0*/  ISETP.GT.U32.AND P1, PT, R2.reuse, R250, PT ;  /* 0x000000fa0200720c */ /* 0x040fe20003f24070 */
[----:B------:R-:W-:Y:S01]  /*4dc0*/  IMAD R252, R2, R11, R15 ;  /* 0x0000000b02fc7224 */ /* 0x000fe200078e020f */
[----:B------:R-:W-:Y:S01]  /*4dd0*/  LOP3.LUT R15, R7, 0xc0, RZ, 0xfc, !PT ;  /* 0x000000c0070f7812 */ /* 0x000fe200078efcff */
[----:B------:R-:W-:Y:S01]  /*4de0*/  @!P2 IMAD.IADD R246, R246, 0x1, -R2 ;  /* 0x00000001f6f6a824 */ /* 0x000fe200078e0a02 */
[----:B------:R-:W-:Y:S01]  /*4df0*/  ISETP.GT.U32.AND P2, PT, R2, R179, PT ;  /* 0x000000b30200720c */ /* 0x000fe20003f44070 */
[----:B------:R-:W-:Y:S01]  /*4e00*/  IMAD.HI.U32 R9, R6, R181, RZ ;  /* 0x000000b506097227 */ /* 0x000fe200078e00ff */
[----:B------:R-:W-:-:S02]  /*4e10*/  IABS R183, R15 ;  /* 0x0000000f00b77213 */ /* 0x000fc40000000000 */
[C---:B------:R-:W-:Y:S01]  /*4e20*/  ISETP.GT.U32.AND P5, PT, R2.reuse, R240, PT ;  /* 0x000000f00200720c */ /* 0x040fe20003fa4070 */
[----:B------:R-:W-:Y:S02]  /*4e30*/  IMAD.MOV R9, RZ, RZ, -R9 ;  /* 0x000000ffff097224 */ /* 0x000fe400078e0a09 */
[----:B------:R-:W-:Y:S02]  /*4e40*/  @!P4 IMAD.MOV R246, RZ, RZ, -R246 ;  /* 0x000000fffff6c224 */ /* 0x000fe400078e0af6 */
[----:B------:R-:W-:Y:S02]  /*4e50*/  IMAD R181, R2, R9, R181 ;  /* 0x0000000902b57224 */ /* 0x000fe400078e02b5 */
[----:B------:R-:W-:Y:S02]  /*4e60*/  IMAD.HI.U32 R9, R6, R183, RZ ;  /* 0x000000b706097227 */ /* 0x000fe400078e00ff */
[----:B------:R-:W-:Y:S02]  /*4e70*/  @!P2 IADD3 R179, R179, -R2, RZ ;  /* 0x80000002b3b3a210 */ /* 0x000fe40007ffe0ff */
[--C-:B------:R-:W-:Y:S01]  /*4e80*/  @!P1 IMAD.IADD R250, R250, 0x1, -R2.reuse ;  /* 0x00000001fafa9824 */ /* 0x100fe200078e0a02 */
[----:B------:R-:W-:Y:S01]  /*4e90*/  ISETP.GE.AND P2, PT, R17, RZ, PT ;  /* 0x000000ff1100720c */ /* 0x000fe20003f46270 */
[----:B------:R-:W-:Y:S01]  /*4ea0*/  IMAD.MOV R9, RZ, RZ, -R9 ;  /* 0x000000ffff097224 */ /* 0x000fe200078e0a09 */
[----:B------:R-:W-:Y:S01]  /*4eb0*/  ISETP.GT.U32.AND P4, PT, R2, R179, PT ;  /* 0x000000b30200720c */ /* 0x000fe20003f84070 */
[----:B------:R-:W-:Y:S01]  /*4ec0*/  @!P3 IMAD.IADD R248, R248, 0x1, -R2 ;  /* 0x00000001f8f8b824 */ /* 0x000fe200078e0a02 */
[C---:B------:R-:W-:Y:S01]  /*4ed0*/  ISETP.GT.U32.AND P1, PT, R2.reuse, R250, PT ;  /* 0x000000fa0200720c */ /* 0x040fe20003f24070 */
[----:B------:R-:W-:Y:S01]  /*4ee0*/  IMAD R183, R2, R9, R183 ;  /* 0x0000000902b77224 */ /* 0x000fe200078e02b7 */
[----:B------:R-:W-:Y:S01]  /*4ef0*/  @!P5 IADD3 R240, R240, -R2, RZ ;  /* 0x80000002f0f0d210 */ /* 0x000fe20007ffe0ff */
[----:B------:R-:W-:Y:S01]  /*4f00*/  IMAD.HI.U32 R9, R6, R185, RZ ;  /* 0x000000b906097227 */ /* 0x000fe200078e00ff */
[----:B------:R-:W-:-:S02]  /*4f10*/  ISETP.GT.U32.AND P3, PT, R2, R248, PT ;  /* 0x000000f80200720c */ /* 0x000fc40003f64070 */
[C---:B------:R-:W-:Y:S01]  /*4f20*/  ISETP.GT.U32.AND P5, PT, R2.reuse, R252, PT ;  /* 0x000000fc0200720c */ /* 0x040fe20003fa4070 */
[----:B------:R-:W-:Y:S02]  /*4f30*/  IMAD.MOV R11, RZ, RZ, -R9 ;  /* 0x000000ffff0b7224 */ /* 0x000fe400078e0a09 */
[----:B------:R-:W-:Y:S02]  /*4f40*/  @!P6 IMAD.MOV R240, RZ, RZ, -R240 ;  /* 0x000000fffff0e224 */ /* 0x000fe400078e0af0 */
[----:B------:R-:W-:Y:S01]  /*4f50*/  IMAD R185, R2, R11, R185 ;  /* 0x0000000b02b97224 */ /* 0x000fe200078e02b9 */
[----:B------:R-:W-:Y:S01]  /*4f60*/  LOP3.LUT R11, R7, 0xc8, RZ, 0xfc, !PT ;  /* 0x000000c8070b7812 */ /* 0x000fe200078efcff */
[--C-:B------:R-:W-:Y:S01]  /*4f70*/  @!P1 IMAD.IADD R250, R250, 0x1, -R2.reuse ;  /* 0x00000001fafa9824 */ /* 0x100fe200078e0a02 */
[C---:B------:R-:W-:Y:S01]  /*4f80*/  ISETP.GT.U32.AND P1, PT, R2.reuse, R181, PT ;  /* 0x000000b50200720c */ /* 0x040fe20003f24070 */
[--C-:B------:R-:W-:Y:S01]  /*4f90*/  @!P4 IMAD.IADD R179, R179, 0x1, -R2.reuse ;  /* 0x00000001b3b3c824 */ /* 0x100fe200078e0a02 */
[----:B------:R-:W-:Y:S01]  /*4fa0*/  ISETP.GT.U32.AND P4, PT, R2, R185, PT ;  /* 0x000000b90200720c */ /* 0x000fe20003f84070 */
[--C-:B------:R-:W-:Y:S01]  /*4fb0*/  @!P3 IMAD.IADD R248, R248, 0x1, -R2.reuse ;  /* 0x00000001f8f8b824 */ /* 0x100fe200078e0a02 */
[----:B------:R-:W-:Y:S01]  /*4fc0*/  ISETP.GE.AND P3, PT, R23, RZ, PT ;  /* 0x000000ff1700720c */ /* 0x000fe20003f66270 */
[----:B------:R-:W-:Y:S01]  /*4fd0*/  @!P5 IMAD.IADD R252, R252, 0x1, -R2 ;  /* 0x00000001fcfcd824 */ /* 0x000fe200078e0a02 */
[----:B------:R-:W-:Y:S01]  /*4fe0*/  @!P2 IADD3 R179, -R179, RZ, RZ ;  /* 0x000000ffb3b3a210 */ /* 0x000fe20007ffe1ff */
[----:B------:R-:W-:Y:S01]  /*4ff0*/  @!P0 IMAD.MOV R248, RZ, RZ, -R248 ;  /* 0x000000fffff88224 */ /* 0x000fe200078e0af8 */
[----:B------:R-:W-:Y:S01]  /*5000*/  ISETP.GT.U32.AND P0, PT, R2, R183, PT ;  /* 0x000000b70200720c */ /* 0x000fe20003f04070 */
[----:B------:R-:W-:Y:S01]  /*5010*/  IMAD.HI.U32 R9, R6, R187, RZ ;  /* 0x000000bb06097227 */ /* 0x000fe200078e00ff */
[----:B------:R-:W-:-:S02]  /*5020*/  ISETP.GE.AND P5, PT, R25, RZ, PT ;  /* 0x000000ff1900720c */ /* 0x000fc40003fa6270 */
[----:B------:R-:W-:Y:S01]  /*5030*/  IABS R191, R11 ;  /* 0x0000000b00bf7213 */ /* 0x000fe20000000000 */
[--C-:B------:R-:W-:Y:S01]  /*5040*/  @!P1 IMAD.IADD R181, R181, 0x1, -R2.reuse ;  /* 0x00000001b5b59824 */ /* 0x100fe200078e0a02 */
[C---:B------:R-:W-:Y:S01]  /*5050*/  ISETP.GT.U32.AND P1, PT, R2.reuse, R252, PT ;  /* 0x000000fc0200720c */ /* 0x040fe20003f24070 */
[----:B------:R-:W-:Y:S01]  /*5060*/  @!P4 IMAD.IADD R185, R185, 0x1, -R2 ;  /* 0x00000001b9b9c824 */ /* 0x000fe200078e0a02 */
[----:B------:R-:W-:Y:S01]  /*5070*/  LOP3.LUT R23, R7, 0xd0, RZ, 0xfc, !PT ;  /* 0x000000d007177812 */ /* 0x000fe200078efcff */
[----:B------:R-:W-:Y:S01]  /*5080*/  @!P3 IMAD.MOV R250, RZ, RZ, -R250 ;  /* 0x000000fffffab224 */ /* 0x000fe200078e0afa */
[C---:B------:R-:W-:Y:S01]  /*5090*/  ISETP.GT.U32.AND P6, PT, R2.reuse, R181, PT ;  /* 0x000000b50200720c */ /* 0x040fe20003fc4070 */
[----:B------:R-:W-:Y:S01]  /*50a0*/  IMAD.MOV R9, RZ, RZ, -R9 ;  /* 0x000000ffff097224 */ /* 0x000fe200078e0a09 */
[C---:B------:R-:W-:Y:S01]  /*50b0*/  ISETP.GT.U32.AND P2, PT, R2.reuse, R185, PT ;  /* 0x000000b90200720c */ /* 0x040fe20003f44070 */
[----:B------:R-:W-:Y:S01]  /*50c0*/  @!P0 IMAD.IADD R183, R183, 0x1, -R2 ;  /* 0x00000001b7b78824 */ /* 0x000fe200078e0a02 */
[----:B------:R-:W-:Y:S01]  /*50d0*/  ISETP.GE.AND P3, PT, R13, RZ, PT ;  /* 0x000000ff0d00720c */ /* 0x000fe20003f66270 */
[----:B------:R-:W-:Y:S01]  /*50e0*/  IMAD R187, R2, R9, R187 ;  /* 0x0000000902bb7224 */ /* 0x000fe200078e02bb */
[----:B------:R-:W-:-:S02]  /*50f0*/  LOP3.LUT R9, R7, 0xc6, RZ, 0xfc, !PT ;  /* 0x000000c607097812 */ /* 0x000fc400078efcff */
[----:B------:R-:W-:Y:S02]  /*5100*/  LOP3.LUT R13, R7, 0xca, RZ, 0xfc, !PT ;  /* 0x000000ca070d7812 */ /* 0x000fe400078efcff */
[----:B------:R-:W-:Y:S02]  /*5110*/  @!P1 IADD3 R252, R252, -R2, RZ ;  /* 0x80000002fcfc9210 */ /* 0x000fe40007ffe0ff */
[----:B------:R-:W-:Y:S01]  /*5120*/  IABS R189, R9 ;  /* 0x0000000900bd7213 */ /* 0x000fe20000000000 */
[--C-:B------:R-:W-:Y:S01]  /*5130*/  @!P6 IMAD.IADD R181, R181, 0x1, -R2.reuse ;  /* 0x00000001b5b5e824 */ /* 0x100fe200078e0a02 */
[----:B------:R-:W-:Y:S01]  /*5140*/  ISETP.GE.AND P6, PT, R19, RZ, PT ;  /* 0x000000ff1300720c */ /* 0x000fe20003fc6270 */
[----:B------:R-:W-:Y:S01]  /*5150*/  @!P2 IMAD.IADD R185, R185, 0x1, -R2 ;  /* 0x00000001b9b9a824 */ /* 0x000fe200078e0a02 */
[C---:B------:R-:W-:Y:S01]  /*5160*/  ISETP.GT.U32.AND P2, PT, R2.reuse, R187, PT ;  /* 0x000000bb0200720c */ /* 0x040fe20003f44070 */
[----:B------:R-:W-:Y:S01]  /*5170*/  @!P5 IMAD.MOV R252, RZ, RZ, -R252 ;  /* 0x000000fffffcd224 */ /* 0x000fe200078e0afc */
[----:B------:R-:W-:Y:S01]  /*5180*/  ISETP.GT.U32.AND P5, PT, R2, R183, PT ;  /* 0x000000b70200720c */ /* 0x000fe20003fa4070 */
[----:B------:R-:W-:Y:S01]  /*5190*/  @!P3 IMAD.MOV R181, RZ, RZ, -R181 ;  /* 0x000000ffffb5b224 */ /* 0x000fe200078e0ab5 */
[----:B------:R-:W-:Y:S01]  /*51a0*/  ISETP.GE.AND P3, PT, R11, RZ, PT ;  /* 0x000000ff0b00720c */ /* 0x000fe20003f66270 */
[----:B------:R-:W-:Y:S01]  /*51b0*/  IMAD.HI.U32 R11, R6, R191, RZ ;  /* 0x000000bf060b7227 */ /* 0x000fe200078e00ff */
[----:B------:R-:W-:-:S02]  /*51c0*/  ISETP.GE.AND P1, PT, R15, RZ, PT ;  /* 0x000000ff0f00720c */ /* 0x000fc40003f26270 */
[----:B------:R-:W-:Y:S01]  /*51d0*/  ISETP.GE.AND P4, PT, R9, RZ, PT ;  /* 0x000000ff0900720c */ /* 0x000fe20003f86270 */
[----:B------:R-:W-:Y:S01]  /*51e0*/  IMAD.HI.U32 R9, R6, R189, RZ ;  /* 0x000000bd06097227 */ /* 0x000fe200078e00ff */
[----:B------:R-:W-:Y:S02]  /*51f0*/  LOP3.LUT R19, R7, 0xcc, RZ, 0xfc, !PT ;  /* 0x000000cc07137812 */ /* 0x000fe400078efcff */
[----:B------:R-:W-:Y:S01]  /*5200*/  ISETP.GE.AND P0, PT, R21, RZ, PT ;  /* 0x000000ff1500720c */ /* 0x000fe20003f06270 */
[----:B------:R-:W-:Y:S01]  /*5210*/  IMAD.MOV R11, RZ, RZ, -R11 ;  /* 0x000000ffff0b7224 */ /* 0x000fe200078e0a0b */
[----:B------:R-:W-:Y:S01]  /*5220*/  @!P2 IADD3 R187, R187, -R2, RZ ;  /* 0x80000002bbbba210 */ /* 0x000fe20007ffe0ff */
[----:B------:R-:W-:Y:S01]  /*5230*/  IMAD.MOV R9, RZ, RZ, -R9 ;  /* 0x000000ffff097224 */ /* 0x000fe200078e0a09 */
[----:B------:R-:W-:Y:S01]  /*5240*/  IABS R193, R13 ;  /* 0x0000000d00c17213 */ /* 0x000fe20000000000 */
[C---:B------:R-:W-:Y:S01]  /*5250*/  IMAD R191, R2.reuse, R11, R191 ;  /* 0x0000000b02bf7224 */ /* 0x040fe200078e02bf */
[----:B------:R-:W-:Y:S01]  /*5260*/  LOP3.LUT R21, R7, 0xce, RZ, 0xfc, !PT ;  /* 0x000000ce07157812 */ /* 0x000fe200078efcff */
[----:B------:R-:W-:Y:S01]  /*5270*/  @!P5 IMAD.IADD R183, R183, 0x1, -R2 ;  /* 0x00000001b7b7d824 */ /* 0x000fe200078e0a02 */
[----:B------:R-:W-:Y:S01]  /*5280*/  IABS R15, R19 ;  /* 0x00000013000f7213 */ /* 0x000fe20000000000 */
[C---:B------:R-:W-:Y:S01]  /*5290*/  IMAD R189, R2.reuse, R9, R189 ;  /* 0x0000000902bd7224 */ /* 0x040fe200078e02bd */
[----:B------:R-:W-:Y:S01]  /*52a0*/  ISETP.GT.U32.AND P2, PT, R2, R187, PT ;  /* 0x000000bb0200720c */ /* 0x000fe20003f44070 */
[----:B------:R-:W-:Y:S01]  /*52b0*/  @!P6 IMAD.MOV R185, RZ, RZ, -R185 ;  /* 0x000000ffffb9e224 */ /* 0x000fe200078e0ab9 */
[----:B------:R-:W-:Y:S01]  /*52c0*/  ISETP.GE.AND P5, PT, R13, RZ, PT ;  /* 0x000000ff0d00720c */ /* 0x000fe20003fa6270 */
[----:B------:R-:W-:Y:S01]  /*52d0*/  IMAD.HI.U32 R13, R6, R193, RZ ;  /* 0x000000c1060d7227 */ /* 0x000fe200078e00ff */
[----:B------:R-:W-:-:S02]  /*52e0*/  ISETP.GT.U32.AND P6, PT, R2, R191, PT ;  /* 0x000000bf0200720c */ /* 0x000fc40003fc4070 */
[----:B------:R-:W-:Y:S01]  /*52f0*/  IABS R17, R21 ;  /* 0x0000001500117213 */ /* 0x000fe20000000000 */
[----:B------:R-:W-:Y:S01]  /*5300*/  @!P1 IMAD.MOV R183, RZ, RZ, -R183 ;  /* 0x000000ffffb79224 */ /* 0x000fe200078e0ab7 */
[----:B------:R-:W-:Y:S01]  /*5310*/  ISETP.GT.U32.AND P1, PT, R2, R189, PT ;  /* 0x000000bd0200720c */ /* 0x000fe20003f24070 */
[----:B------:R-:W-:Y:S01]  /*5320*/  IMAD.HI.U32 R9, R6, R15, RZ ;  /* 0x0000000f06097227 */ /* 0x000fe200078e00ff */
[----:B------:R-:W-:-:S03]  /*5330*/  LOP3.LUT R25, R7, 0xd4, RZ, 0xfc, !PT ;  /* 0x000000d407197812 */ /* 0x000fc600078efcff */
[----:B------:R-:W-:Y:S02]  /*5340*/  IMAD.MOV R13, RZ, RZ, -R13 ;  /* 0x000000ffff0d7224 */ /* 0x000fe400078e0a0d */
[----:B------:R-:W-:-:S04]  /*5350*/  IMAD.HI.U32 R11, R6, R17, RZ ;  /* 0x00000011060b7227 */ /* 0x000fc800078e00ff */
[----:B------:R-:W-:Y:S02]  /*5360*/  IMAD.MOV R9, RZ, RZ, -R9 ;  /* 0x000000ffff097224 */ /* 0x000fe400078e0a09 */
[C---:B------:R-:W-:Y:S01]  /*5370*/  IMAD R193, R2.reuse, R13, R193 ;  /* 0x0000000d02c17224 */ /* 0x040fe200078e02c1 */
[----:B------:R-:W-:Y:S01]  /*5380*/  IABS R13, R23 ;  /* 0x00000017000d7213 */ /* 0x000fe20000000000 */
[----:B------:R-:W-:Y:S01]  /*5390*/  IMAD.MOV R11, RZ, RZ, -R11 ;  /* 0x000000ffff0b7224 */ /* 0x000fe200078e0a0b */
[----:B------:R-:W-:Y:S01]  /*53a0*/  @!P1 IADD3 R189, R189, -R2, RZ ;  /* 0x80000002bdbd9210 */ /* 0x000fe20007ffe0ff */
[C---:B------:R-:W-:Y:S01]  /*53b0*/  IMAD R76, R2.reuse, R9, R15 ;  /* 0x00000009024c7224 */ /* 0x040fe200078e020f */
[----:B------:R-:W-:Y:S01]  /*53c0*/  IABS R15, R25 ;  /* 0x00000019000f7213 */ /* 0x000fe20000000000 */
[--C-:B------:R-:W-:Y:S01]  /*53d0*/  @!P2 IMAD.IADD R187, R187, 0x1, -R2.reuse ;  /* 0x00000001bbbba824 */ /* 0x100fe200078e0a02 */
[C---:B------:R-:W-:Y:S01]  /*53e0*/  ISETP.GT.U32.AND P1, PT, R2.reuse, R189, PT ;  /* 0x000000bd0200720c */ /* 0x040fe20003f24070 */
[----:B------:R-:W-:Y:S01]  /*53f0*/  @!P6 IMAD.IADD R191, R191, 0x1, -R2 ;  /* 0x00000001bfbfe824 */ /* 0x000fe200078e0a02 */
[C---:B------:R-:W-:Y:S01]  /*5400*/  ISETP.GT.U32.AND P2, PT, R2.reuse, R193, PT ;  /* 0x000000c10200720c */ /* 0x040fe20003f44070 */
[C---:B------:R-:W-:Y:S01]  /*5410*/  IMAD R74, R2.reuse, R11, R17 ;  /* 0x0000000b024a7224 */ /* 0x040fe200078e0211 */
[----:B------:R-:W-:Y:S01]  /*5420*/  LOP3.LUT R17, R7, 0xd2, RZ, 0xfc, !PT ;  /* 0x000000d207117812 */ /* 0x000fe200078efcff */
[----:B------:R-:W-:Y:S01]  /*5430*/  IMAD.MOV.U32 R11, RZ, RZ, R13 ;  /* 0x000000ffff0b7224 */ /* 0x000fe200078e000d */
[C---:B------:R-:W-:Y:S01]  /*5440*/  ISETP.GT.U32.AND P6, PT, R2.reuse, R191, PT ;  /* 0x000000bf0200720c */ /* 0x040fe20003fc4070 */
[----:B------:R-:W-:Y:S01]  /*5450*/  @!P0 IMAD.MOV R187, RZ, RZ, -R187 ;  /* 0x000000ffffbb8224 */ /* 0x000fe200078e0abb */
[----:B------:R-:W-:Y:S01]  /*5460*/  ISETP.GT.U32.AND P0, PT, R2, R76, PT ;  /* 0x0000004c0200720c */ /* 0x000fe20003f04070 */
[----:B------:R-:W-:Y:S01]  /*5470*/  IMAD.HI.U32 R9, R6, R11, RZ ;  /* 0x0000000b06097227 */ /* 0x000fe200078e00ff */
[----:B------:R-:W-:-:S03]  /*5480*/  IABS R13, R17 ;  /* 0x00000011000d7213 */ /* 0x000fc60000000000 */
[----:B------:R-:W-:Y:S02]  /*5490*/  IMAD.MOV R9, RZ, RZ, -R9 ;  /* 0x000000ffff097224 */ /* 0x000fe400078e0a09 */
[--C-:B------:R-:W-:Y:S01]  /*54a0*/  @!P1 IMAD.IADD R189, R189, 0x1, -R2.reuse ;  /* 0x00000001bdbd9824 */ /* 0x100fe200078e0a02 */
[C---:B------:R-:W-:Y:S01]  /*54b0*/  ISETP.GT.U32.AND P1, PT, R2.reuse, R74, PT ;  /* 0x0000004a0200720c */ /* 0x040fe20003f24070 */
[----:B------:R-:W-:Y:S02]  /*54c0*/  IMAD R72, R2, R9, R11 ;  /* 0x0000000902487224 */ /* 0x000fe400078e020b */
[----:B------:R-:W-:Y:S02]  /*54d0*/  @!P6 IMAD.IADD R191, R191, 0x1, -R2 ;  /* 0x00000001bfbfe824 */ /* 0x000fe400078e0a02 */
[----:B------:R-:W-:Y:S01]  /*54e0*/  @!P0 IADD3 R76, R76, -R2, RZ ;  /* 0x800000024c4c8210 */ /* 0x000fe20007ffe0ff */
[----:B------:R-:W-:Y:S01]  /*54f0*/  IMAD.HI.U32 R9, R6, R13, RZ ;  /* 0x0000000d06097227 */ /* 0x000fe200078e00ff */
[----:B------:R-:W-:-:S02]  /*5500*/  ISETP.GT.U32.AND P6, PT, R2, R72, PT ;  /* 0x000000480200720c */ /* 0x000fc40003fc4070 */
[----:B------:R-:W-:Y:S01]  /*5510*/  ISETP.GT.U32.AND P0, PT, R2, R76, PT ;  /* 0x0000004c0200720c */ /* 0x000fe20003f04070 */
[----:B------:R-:W-:Y:S01]  /*5520*/  @!P4 IMAD.MOV R189, RZ, RZ, -R189 ;  /* 0x000000ffffbdc224 */ /* 0x000fe200078e0abd */
[----:B------:R-:W-:Y:S01]  /*5530*/  ISETP.GE.AND P4, PT, R19, RZ, PT ;  /* 0x000000ff1300720c */ /* 0x000fe20003f86270 */
[----:B------:R-:W-:Y:S01]  /*5540*/  @!P2 IMAD.IADD R193, R193, 0x1, -R2 ;  /* 0x00000001c1c1a824 */ /* 0x000fe200078e0a02 */
[----:B------:R-:W-:Y:S01]  /*5550*/  @!P3 IADD3 R191, -R191, RZ, RZ ;  /* 0x000000ffbfbfb210 */ /* 0x000fe20007ffe1ff */
[----:B------:R-:W-:Y:S01]  /*5560*/  IMAD.HI.U32 R11, R6, R15, RZ ;  /* 0x0000000f060b7227 */ /* 0x000fe200078e00ff */
[----:B------:R-:W-:Y:S02]  /*5570*/  LOP3.LUT R19, R7, 0xd8, RZ, 0xfc, !PT ;  /* 0x000000d807137812 */ /* 0x000fe400078efcff */
[----:B------:R-:W-:Y:S01]  /*5580*/  ISETP.GT.U32.AND P2, PT, R2, R193, PT ;  /* 0x000000c10200720c */ /* 0x000fe20003f44070 */
[----:B------:R-:W-:Y:S02]  /*5590*/  IMAD.MOV R9, RZ, RZ, -R9 ;  /* 0x000000ffff097224 */ /* 0x000fe400078e0a09 */
[----:B------:R-:W-:-:S02]  /*55a0*/  IMAD.MOV R11, RZ, RZ, -R11 ;  /* 0x000000ffff0b7224 */ /* 0x000fc400078e0a0b */
[----:B------:R-:W-:Y:S01]  /*55b0*/  IMAD R70, R2, R9, R13 ;  /* 0x0000000902467224 */ /* 0x000fe200078e020d */
[----:B------:R-:W-:Y:S01]  /*55c0*/  LOP3.LUT R9, R7, 0xd6, RZ, 0xfc, !PT ;  /* 0x000000d607097812 */ /* 0x000fe200078efcff */
[--C-:B------:R-:W-:Y:S02]  /*55d0*/  @!P6 IMAD.IADD R72, R72, 0x1, -R2.reuse ;  /* 0x000000014848e824 */ /* 0x100fe400078e0a02 */
[----:B------:R-:W-:Y:S01]  /*55e0*/  IMAD R68, R2, R11, R15 ;  /* 0x0000000b02447224 */ /* 0x000fe200078e020f */
[----:B------:R-:W-:Y:S01]  /*55f0*/  IABS R13, R9 ;  /* 0x00000009000d7213 */ /* 0x000fe20000000000 */
[--C-:B------:R-:W-:Y:S01]  /*5600*/  @!P0 IMAD.IADD R76, R76, 0x1, -R2.reuse ;  /* 0x000000014c4c8824 */ /* 0x100fe200078e0a02 */
[----:B------:R-:W-:Y:S01]  /*5610*/  ISETP.GT.U32.AND P0, PT, R2, R70, PT ;  /* 0x000000460200720c */ /* 0x000fe20003f04070 */
[----:B------:R-:W-:Y:S01]  /*5620*/  @!P1 IMAD.IADD R74, R74, 0x1, -R2 ;  /* 0x000000014a4a9824 */ /* 0x000fe200078e0a02 */
[C---:B------:R-:W-:Y:S01]  /*5630*/  ISETP.GT.U32.AND P6, PT, R2.reuse, R72, PT ;  /* 0x000000480200720c */ /* 0x040fe20003fc4070 */
[----:B------:R-:W-:Y:S01]  /*5640*/  @!P4 IMAD.MOV R76, RZ, RZ, -R76 ;  /* 0x000000ffff4cc224 */ /* 0x000fe200078e0a4c */
[C---:B------:R-:W-:Y:S01]  /*5650*/  ISETP.GT.U32.AND P4, PT, R2.reuse, R68, PT ;  /* 0x000000440200720c */ /* 0x040fe20003f84070 */
[----:B------:R-:W-:Y:S01]  /*5660*/  @!P2 IMAD.IADD R193, R193, 0x1, -R2 ;  /* 0x00000001c1c1a824 */ /* 0x000fe200078e0a02 */
[----:B------:R-:W-:-:S02]  /*5670*/  ISETP.GT.U32.AND P3, PT, R2, R74, PT ;  /* 0x0000004a0200720c */ /* 0x000fc40003f64070 */
[----:B------:R-:W-:Y:S01]  /*5680*/  ISETP.GE.AND P2, PT, R21, RZ, PT ;  /* 0x000000ff1500720c */ /* 0x000fe20003f46270 */
[----:B------:R-:W-:Y:S01]  /*5690*/  @!P5 IMAD.MOV R193, RZ, RZ, -R193 ;  /* 0x000000ffffc1d224 */ /* 0x000fe200078e0ac1 */
[----:B------:R-:W-:Y:S02]  /*56a0*/  IABS R15, R19 ;  /* 0x00000013000f7213 */ /* 0x000fe40000000000 */
[----:B------:R-:W-:Y:S01]  /*56b0*/  ISETP.GE.AND P1, PT, R23, RZ, PT ;  /* 0x000000ff1700720c */ /* 0x000fe20003f26270 */
[--C-:B------:R-:W-:Y:S01]  /*56c0*/  @!P0 IMAD.IADD R70, R70, 0x1, -R2.reuse ;  /* 0x0000000146468824 */ /* 0x100fe200078e0a02 */
[----:B------:R-:W-:Y:S01]  /*56d0*/  ISETP.GE.AND P5, PT, R17, RZ, PT ;  /* 0x000000ff1100720c */ /* 0x000fe20003fa6270 */
[----:B------:R-:W-:Y:S01]  /*56e0*/  @!P6 IMAD.IADD R72, R72, 0x1, -R2 ;  /* 0x000000014848e824 */ /* 0x000fe200078e0a02 */
[----:B------:R-:W-:Y:S01]  /*56f0*/  ISETP.GE.AND P6, PT, R9, RZ, PT ;  /* 0x000000ff0900720c */ /* 0x000fe20003fc6270 */
[----:B------:R-:W-:Y:S01]  /*5700*/  IMAD.HI.U32 R9, R6, R13, RZ ;  /* 0x0000000d06097227 */ /* 0x000fe200078e00ff */
[----:B------:R-:W-:-:S02]  /*5710*/  LOP3.LUT R17, R7, 0xde, RZ, 0xfc, !PT ;  /* 0x000000de07117812 */ /* 0x000fc400078efcff */
[----:B------:R-:W-:Y:S01]  /*5720*/  LOP3.LUT R23, R7, 0xe0, RZ, 0xfc, !PT ;  /* 0x000000e007177812 */ /* 0x000fe200078efcff */
[--C-:B------:R-:W-:Y:S01]  /*5730*/  @!P4 IMAD.IADD R68, R68, 0x1, -R2.reuse ;  /* 0x000000014444c824 */ /* 0x100fe200078e0a02 */
[----:B------:R-:W-:Y:S01]  /*5740*/  ISETP.GT.U32.AND P4, PT, R2, R70, PT ;  /* 0x000000460200720c */ /* 0x000fe20003f84070 */
[----:B------:R-:W-:Y:S01]  /*5750*/  @!P3 IMAD.IADD R74, R74, 0x1, -R2 ;  /* 0x000000014a4ab824 */ /* 0x000fe200078e0a02 */
[----:B------:R-:W-:Y:S01]  /*5760*/  IADD3 R9, -R9, RZ, RZ ;  /* 0x000000ff09097210 */ /* 0x000fe20007ffe1ff */
[----:B------:R-:W-:Y:S01]  /*5770*/  IMAD.HI.U32 R11, R6, R15, RZ ;  /* 0x0000000f060b7227 */ /* 0x000fe200078e00ff */
[----:B------:R-:W-:Y:S02]  /*5780*/  ISETP.GE.AND P3, PT, R25, RZ, PT ;  /* 0x000000ff1900720c */ /* 0x000fe40003f66270 */
[----:B------:R-:W-:Y:S01]  /*5790*/  ISETP.GE.AND P0, PT, R19, RZ, PT ;  /* 0x000000ff1300720c */ /* 0x000fe20003f06270 */
[----:B------:R-:W-:Y:S01]  /*57a0*/  @!P2 IMAD.MOV R74, RZ, RZ, -R74 ;  /* 0x000000ffff4aa224 */ /* 0x000fe200078e0a4a */
[C---:B------:R-:W-:Y:S01]  /*57b0*/  ISETP.GT.U32.AND P2, PT, R2.reuse, R68, PT ;  /* 0x000000440200720c */ /* 0x040fe20003f44070 */
[----:B------:R-:W-:Y:S01]  /*57c0*/  IMAD R64, R2, R9, R13 ;  /* 0x0000000902407224 */ /* 0x000fe200078e020d */
[----:B------:R-:W-:Y:S01]  /*57d0*/  LOP3.LUT R9, R7, 0xda, RZ, 0xfc, !PT ;  /* 0x000000da07097812 */ /* 0x000fe200078efcff */
[----:B------:R-:W-:Y:S01]  /*57e0*/  IMAD.MOV R11, RZ, RZ, -R11 ;  /* 0x000000ffff0b7224 */ /* 0x000fe200078e0a0b */
[----:B------:R-:W-:Y:S01]  /*57f0*/  IABS R19, R23 ;  /* 0x0000001700137213 */ /* 0x000fe20000000000 */
[----:B------:R-:W-:Y:S01]  /*5800*/  @!P4 IMAD.IADD R70, R70, 0x1, -R2 ;  /* 0x000000014646c824 */ /* 0x000fe200078e0a02 */
[C---:B------:R-:W-:Y:S01]  /*5810*/  ISETP.GT.U32.AND P4, PT, R2.reuse, R64, PT ;  /* 0x000000400200720c */ /* 0x040fe20003f84070 */
[----:B------:R-:W-:Y:S01]  /*5820*/  IMAD R60, R2, R11, R15 ;  /* 0x0000000b023c7224 */ /* 0x000fe200078e020f */
[----:B------:R-:W-:Y:S01]  /*5830*/  IABS R13, R9 ;  /* 0x00000009000d7213 */ /* 0x000fe20000000000 */
[----:B------:R-:W-:Y:S01]  /*5840*/  @!P1 IMAD.MOV R72, RZ, RZ, -R72 ;  /* 0x000000ffff489224 */ /* 0x000fe200078e0a48 */
[----:B------:R-:W-:-:S02]  /*5850*/  ISETP.GE.AND P1, PT, R9, RZ, PT ;  /* 0x000000ff0900720c */ /* 0x000fc40003f26270 */
[----:B------:R-:W-:Y:S01]  /*5860*/  LOP3.LUT R11, R7, 0xdc, RZ, 0xfc, !PT ;  /* 0x000000dc070b7812 */ /* 0x000fe200078efcff */
[----:B------:R-:W-:Y:S01]  /*5870*/  @!P2 IMAD.IADD R68, R68, 0x1, -R2 ;  /* 0x000000014444a824 */ /* 0x000fe200078e0a02 */
[----:B------:R-:W-:Y:S01]  /*5880*/  @!P5 IADD3 R70, -R70, RZ, RZ ;  /* 0x000000ff4646d210 */ /* 0x000fe20007ffe1ff */
[----:B------:R-:W-:Y:S01]  /*5890*/  IMAD.HI.U32 R9, R6, R13, RZ ;  /* 0x0000000d06097227 */ /* 0x000fe200078e00ff */
[----:B------:R-:W-:Y:S02]  /*58a0*/  ISETP.GE.AND P5, PT, R17, RZ, PT ;  /* 0x000000ff1100720c */ /* 0x000fe40003fa6270 */
[----:B------:R-:W-:Y:S01]  /*58b0*/  IABS R15, R11 ;  /* 0x0000000b000f7213 */ /* 0x000fe20000000000 */
[----:B------:R-:W-:Y:S01]  /*58c0*/  @!P3 IMAD.MOV R68, RZ, RZ, -R68 ;  /* 0x000000ffff44b224 */ /* 0x000fe200078e0a44 */
[----:B------:R-:W-:Y:S01]  /*58d0*/  ISETP.GT.U32.AND P3, PT, R2, R60, PT ;  /* 0x0000003c0200720c */ /* 0x000fe20003f64070 */
[----:B------:R-:W-:Y:S01]  /*58e0*/  @!P4 IMAD.IADD R64, R64, 0x1, -R2 ;  /* 0x000000014040c824 */ /* 0x000fe200078e0a02 */
[----:B------:R-:W-:Y:S01]  /*58f0*/  IABS R17, R17 ;  /* 0x0000001100117213 */ /* 0x000fe20000000000 */
[----:B------:R-:W-:Y:S01]  /*5900*/  IMAD.MOV R9, RZ, RZ, -R9 ;  /* 0x000000ffff097224 */ /* 0x000fe200078e0a09 */
[----:B------:R-:W-:Y:S01]  /*5910*/  ISETP.GE.AND P2, PT, R11, RZ, PT ;  /* 0x000000ff0b00720c */ /* 0x000fe20003f46270 */
[----:B------:R-:W-:Y:S01]  /*5920*/  IMAD.HI.U32 R11, R6, R15, RZ ;  /* 0x0000000f060b7227 */ /* 0x000fe200078e00ff */
[----:B------:R-:W-:-:S02]  /*5930*/  ISETP.GT.U32.AND P4, PT, R2, R64, PT ;  /* 0x000000400200720c */ /* 0x000fc40003f84070 */
[----:B------:R-:W-:Y:S01]  /*5940*/  LOP3.LUT R25, R7, 0xe2, RZ, 0xfc, !PT ;  /* 0x000000e207197812 */ /* 0x000fe200078efcff */
[----:B------:R-:W-:Y:S02]  /*5950*/  IMAD R66, R2, R9, R13 ;  /* 0x0000000902427224 */ /* 0x000fe400078e020d */
[----:B------:R-:W-:Y:S01]  /*5960*/  IMAD.MOV.U32 R13, RZ, RZ, R17 ;  /* 0x000000ffff0d7224 */ /* 0x000fe200078e0011 */
[----:B------:R-:W-:Y:S01]  /*5970*/  IABS R21, R25 ;  /* 0x0000001900157213 */ /* 0x000fe20000000000 */
[----:B------:R-:W-:Y:S01]  /*5980*/  IMAD.MOV R11, RZ, RZ, -R11 ;  /* 0x000000ffff0b7224 */ /* 0x000fe200078e0a0b */
[----:B------:R-:W-:Y:S01]  /*5990*/  @!P3 IADD3 R60, R60, -R2, RZ ;  /* 0x800000023c3cb210 */ /* 0x000fe20007ffe0ff */
[----:B------:R-:W-:-:S03]  /*59a0*/  IMAD.HI.U32 R9, R6, R13, RZ ;  /* 0x0000000d06097227 */ /* 0x000fc600078e00ff */
[C---:B------:R-:W-:Y:S01]  /*59b0*/  ISETP.GT.U32.AND P3, PT, R2.reuse, R60, PT ;  /* 0x0000003c0200720c */ /* 0x040fe20003f64070 */
[----:B------:R-:W-:Y:S02]  /*59c0*/  IMAD R62, R2, R11, R15 ;  /* 0x0000000b023e7224 */ /* 0x000fe400078e020f */
[----:B------:R-:W-:Y:S01]  /*59d0*/  @!P4 IMAD.IADD R64, R64, 0x1, -R2 ;  /* 0x000000014040c824 */ /* 0x000fe200078e0a02 */
[C---:B------:R-:W-:Y:S01]  /*59e0*/  ISETP.GT.U32.AND P4, PT, R2.reuse, R66, PT ;  /* 0x000000420200720c */ /* 0x040fe20003f84070 */
[----:B------:R-:W-:Y:S02]  /*59f0*/  IMAD.MOV R58, RZ, RZ, -R9 ;  /* 0x000000ffff3a7224 */ /* 0x000fe400078e0a09 */
[----:B------:R-:W-:Y:S01]  /*5a00*/  @!P6 IMAD.MOV R64, RZ, RZ, -R64 ;  /* 0x000000ffff40e224 */ /* 0x000fe200078e0a40 */
[C---:B------:R-:W-:Y:S01]  /*5a10*/  ISETP.GT.U32.AND P6, PT, R2.reuse, R62, PT ;  /* 0x0000003e0200720c */ /* 0x040fe20003fc4070 */
[----:B------:R-:W-:Y:S02]  /*5a20*/  IMAD R58, R2, R58, R13 ;  /* 0x0000003a023a7224 */ /* 0x000fe400078e020d */
[----:B------:R-:W-:Y:S01]  /*5a30*/  IMAD.MOV.U32 R17, RZ, RZ, R19 ;  /* 0x000000ffff117224 */ /* 0x000fe200078e0013 */
[----:B------:R-:W-:Y:S01]  /*5a40*/  IABS R19, R31 ;  /* 0x0000001f00137213 */ /* 0x000fe20000000000 */
[----:B------:R-:W-:Y:S01]  /*5a50*/  IMAD.MOV.U32 R15, RZ, RZ, R21 ;  /* 0x000000ffff0f7224 */ /* 0x000fe200078e0015 */
[----:B------:R-:W-:Y:S01]  /*5a60*/  @!P3 IADD3 R60, R60, -R2, RZ ;  /* 0x800000023c3cb210 */ /* 0x000fe20007ffe0ff */
[----:B------:R-:W-:Y:S01]  /*5a70*/  IMAD.HI.U32 R11, R6, R17, RZ ;  /* 0x00000011060b7227 */ /* 0x000fe200078e00ff */
[----:B------:R-:W-:-:S02]  /*5a80*/  ISETP.GT.U32.AND P3, PT, R2, R58, PT ;  /* 0x0000003a0200720c */ /* 0x000fc40003f64070 */
[----:B------:R-:W-:Y:S01]  /*5a90*/  LOP3.LUT R21, R7, 0xe4, RZ, 0xfc, !PT ;  /* 0x000000e407157812 */ /* 0x000fe200078efcff */
[----:B------:R-:W-:Y:S01]  /*5aa0*/  IMAD.MOV R11, RZ, RZ, -R11 ;  /* 0x000000ffff0b7224 */ /* 0x000fe200078e0a0b */
[----:B------:R-:W-:Y:S01]  /*5ab0*/  @!P0 IADD3 R60, -R60, RZ, RZ ;  /* 0x000000ff3c3c8210 */ /* 0x000fe20007ffe1ff */
[----:B------:R-:W-:Y:S02]  /*5ac0*/  @!P6 IMAD.IADD R62, R62, 0x1, -R2 ;  /* 0x000000013e3ee824 */ /* 0x000fe400078e0a02 */
[----:B------:R-:W-:-:S03]  /*5ad0*/  IMAD.HI.U32 R9, R6, R15, RZ ;  /* 0x0000000f06097227 */ /* 0x000fc600078e00ff */
[C---:B------:R-:W-:Y:S01]  /*5ae0*/  ISETP.GT.U32.AND P6, PT, R2.reuse, R62, PT ;  /* 0x0000003e0200720c */ /* 0x040fe20003fc4070 */
[----:B------:R-:W-:Y:S01]  /*5af0*/  IMAD R56, R2, R11, R17 ;  /* 0x0000000b02387224 */ /* 0x000fe200078e0211 */
[----:B------:R-:W-:Y:S01]  /*5b00*/  IABS R11, R21 ;  /* 0x00000015000b7213 */ /* 0x000fe20000000000 */
[--C-:B------:R-:W-:Y:S01]  /*5b10*/  @!P3 IMAD.IADD R58, R58, 0x1, -R2.reuse ;  /* 0x000000013a3ab824 */ /* 0x100fe200078e0a02 */
[----:B------:R-:W-:Y:S01]  /*5b20*/  IABS R17, R29 ;  /* 0x0000001d00117213 */ /* 0x000fe20000000000 */
[----:B------:R-:W-:Y:S02]  /*5b30*/  IMAD.MOV R9, RZ, RZ, -R9 ;  /* 0x000000ffff097224 */ /* 0x000fe400078e0a09 */
[----:B------:R-:W-:Y:S01]  /*5b40*/  @!P4 IMAD.IADD R66, R66, 0x1, -R2 ;  /* 0x000000014242c824 */ /* 0x000fe200078e0a02 */
[C---:B------:R-:W-:Y:S01]  /*5b50*/  ISETP.GT.U32.AND P3, PT, R2.reuse, R58, PT ;  /* 0x0000003a0200720c */ /* 0x040fe20003f64070 */
[----:B------:R-:W-:Y:S01]  /*5b60*/  IMAD R54, R2, R9, R15 ;  /* 0x0000000902367224 */ /* 0x000fe200078e020f */
[----:B------:R-:W-:Y:S01]  /*5b70*/  IABS R15, R27 ;  /* 0x0000001b000f7213 */ /* 0x000fe20000000000 */
[----:B------:R-:W-:Y:S01]  /*5b80*/  IMAD.HI.U32 R9, R6, R11, RZ ;  /* 0x0000000b06097227 */ /* 0x000fe200078e00ff */
[----:B------:R-:W-:-:S03]  /*5b90*/  ISETP.GT.U32.AND P4, PT, R2, R66, PT ;  /* 0x000000420200720c */ /* 0x000fc60003f84070 */
[----:B------:R-:W-:Y:S02]  /*5ba0*/  IMAD.MOV R9, RZ, RZ, -R9 ;  /* 0x000000ffff097224 */ /* 0x000fe400078e0a09 */
[--C-:B------:R-:W-:Y:S01]  /*5bb0*/  @!P6 IMAD.IADD R62, R62, 0x1, -R2.reuse ;  /* 0x000000013e3ee824 */ /* 0x100fe200078e0a02 */
[C---:B------:R-:W-:Y:S01]  /*5bc0*/  ISETP.GT.U32.AND P6, PT, R2.reuse, R54, PT ;  /* 0x000000360200720c */ /* 0x040fe20003fc4070 */
[----:B------:R-:W-:Y:S02]  /*5bd0*/  IMAD R52, R2, R9, R11 ;  /* 0x0000000902347224 */ /* 0x000fe400078e020b */
[----:B------:R-:W-:Y:S02]  /*5be0*/  @!P3 IMAD.IADD R58, R58, 0x1, -R2 ;  /* 0x000000013a3ab824 */ /* 0x000fe400078e0a02 */
[----:B------:R-:W-:Y:S01]  /*5bf0*/  IMAD.HI.U32 R11, R6, R17, RZ ;  /* 0x00000011060b7227 */ /* 0x000fe200078e00ff */
[----:B------:R-:W-:Y:S02]  /*5c00*/  ISETP.GT.U32.AND P3, PT, R2, R52, PT ;  /* 0x000000340200720c */ /* 0x000fe40003f64070 */
[----:B------:R-:W-:Y:S01]  /*5c10*/  @!P5 IADD3 R58, -R58, RZ, RZ ;  /* 0x000000ff3a3ad210 */ /* 0x000fe20007ffe1ff */
[----:B------:R-:W-:-:S04]  /*5c20*/  IMAD.HI.U32 R13, R6, R19, RZ ;  /* 0x00000013060d7227 */ /* 0x000fc800078e00ff */
[----:B------:R-:W-:Y:S02]  /*5c30*/  @!P6 IMAD.IADD R54, R54, 0x1, -R2 ;  /* 0x000000013636e824 */ /* 0x000fe400078e0a02 */
[----:B------:R-:W-:-:S04]  /*5c40*/  IMAD.HI.U32 R9, R6, R15, RZ ;  /* 0x0000000f06097227 */ /* 0x000fc800078e00ff */
[--C-:B------:R-:W-:Y:S01]  /*5c50*/  @!P3 IMAD.IADD R52, R52, 0x1, -R2.reuse ;  /* 0x000000013434b824 */ /* 0x100fe200078e0a02 */
[----:B------:R-:W-:Y:S01]  /*5c60*/  ISETP.GT.U32.AND P3, PT, R2, R54, PT ;  /* 0x000000360200720c */ /* 0x000fe20003f64070 */
[--C-:B------:R-:W-:Y:S01]  /*5c70*/  @!P4 IMAD.IADD R66, R66, 0x1, -R2.reuse ;  /* 0x000000014242c824 */ /* 0x100fe200078e0a02 */
[C---:B------:R-:W-:Y:S01]  /*5c80*/  ISETP.GT.U32.AND P4, PT, R2.reuse, R56, PT ;  /* 0x000000380200720c */ /* 0x040fe20003f84070 */
[----:B------:R-:W-:Y:S01]  /*5c90*/  IMAD.MOV R11, RZ, RZ, -R11 ;  /* 0x000000ffff0b7224 */ /* 0x000fe200078e0a0b */
[----:B------:R-:W-:Y:S01]  /*5ca0*/  IADD3 R9, -R9, RZ, RZ ;  /* 0x000000ff09097210 */ /* 0x000fe20007ffe1ff */
[----:B------:R-:W-:Y:S01]  /*5cb0*/  IMAD.MOV R13, RZ, RZ, -R13 ;  /* 0x000000ffff0d7224 */ /* 0x000fe200078e0a0d */
[C---:B------:R-:W-:Y:S01]  /*5cc0*/  ISETP.GT.U32.AND P0, PT, R2.reuse, R52, PT ;  /* 0x000000340200720c */ /* 0x040fe20003f04070 */
[C---:B------:R-:W-:Y:S01]  /*5cd0*/  IMAD R48, R2.reuse, R11, R17 ;  /* 0x0000000b02307224 */ /* 0x040fe200078e0211 */
[----:B------:R-:W-:Y:S01]  /*5ce0*/  IABS R17, R37 ;  /* 0x0000002500117213 */ /* 0x000fe20000000000 */
[C---:B------:R-:W-:Y:S01]  /*5cf0*/  IMAD R46, R2.reuse, R13, R19 ;  /* 0x0000000d022e7224 */ /* 0x040fe200078e0213 */
[----:B------:R-:W-:Y:S01]  /*5d00*/  IABS R13, R33 ;  /* 0x00000021000d7213 */ /* 0x000fe20000000000 */
[----:B------:R-:W-:Y:S01]  /*5d10*/  IMAD R50, R2, R9, R15 ;  /* 0x0000000902327224 */ /* 0x000fe200078e020f */
[----:B------:R-:W-:Y:S01]  /*5d20*/  IABS R15, R35 ;  /* 0x00000023000f7213 */ /* 0x000fe20000000000 */
[----:B------:R-:W-:Y:S01]  /*5d30*/  @!P3 IMAD.IADD R54, R54, 0x1, -R2 ;  /* 0x000000013636b824 */ /* 0x000fe200078e0a02 */
[----:B------:R-:W-:Y:S01]  /*5d40*/  ISETP.GT.U32.AND P3, PT, R2, R48, PT ;  /* 0x000000300200720c */ /* 0x000fe20003f64070 */
[----:B------:R-:W-:Y:S01]  /*5d50*/  IMAD.HI.U32 R9, R6, R13, RZ ;  /* 0x0000000d06097227 */ /* 0x000fe200078e00ff */
[----:B------:R-:W-:-:S03]  /*5d60*/  IABS R19, R39 ;  /* 0x0000002700137213 */ /* 0x000fc60000000000 */
[----:B------:R-:W-:Y:S01]  /*5d70*/  @!P4 IMAD.IADD R56, R56, 0x1, -R2 ;  /* 0x000000013838c824 */ /* 0x000fe200078e0a02 */
[----:B------:R-:W-:Y:S01]  /*5d80*/  ISETP.GE.AND P4, PT, R23, RZ, PT ;  /* 0x000000ff1700720c */ /* 0x000fe20003f86270 */
[----:B------:R-:W-:Y:S02]  /*5d90*/  IMAD.MOV R44, RZ, RZ, -R9 ;  /* 0x000000ffff2c7224 */ /* 0x000fe400078e0a09 */
[----:B------:R-:W-:Y:S01]  /*5da0*/  IMAD.HI.U32 R9, R6, R15, RZ ;  /* 0x0000000f06097227 */ /* 0x000fe200078e00ff */
[----:B------:R-:W-:-:S03]  /*5db0*/  ISETP.GT.U32.AND P6, PT, R2, R56, PT ;  /* 0x000000380200720c */ /* 0x000fc60003fc4070 */
[----:B------:R-:W-:Y:S02]  /*5dc0*/  IMAD R44, R2, R44, R13 ;  /* 0x0000002c022c7224 */ /* 0x000fe400078e020d */
[--C-:B------:R-:W-:Y:S02]  /*5dd0*/  @!P3 IMAD.IADD R48, R48, 0x1, -R2.reuse ;  /* 0x000000013030b824 */ /* 0x100fe400078e0a02 */
[----:B------:R-:W-:Y:S01]  /*5de0*/  IMAD.MOV R9, RZ, RZ, -R9 ;  /* 0x000000ffff097224 */ /* 0x000fe200078e0a09 */
[----:B------:R-:W-:Y:S01]  /*5df0*/  ISETP.GT.U32.AND P3, PT, R2, R44, PT ;  /* 0x0000002c0200720c */ /* 0x000fe20003f64070 */
[--C-:B------:R-:W-:Y:S01]  /*5e00*/  @!P0 IMAD.IADD R52, R52, 0x1, -R2.reuse ;  /* 0x0000000134348824 */ /* 0x100fe200078e0a02 */
[C---:B------:R-:W-:Y:S01]  /*5e10*/  ISETP.GT.U32.AND P0, PT, R2.reuse, R46, PT ;  /* 0x0000002e0200720c */ /* 0x040fe20003f04070 */
[----:B------:R-:W-:Y:S01]  /*5e20*/  IMAD R42, R2, R9, R15 ;  /* 0x00000009022a7224 */ /* 0x000fe200078e020f */
[----:B------:R-:W-:Y:S01]  /*5e30*/  IABS R15, R41 ;  /* 0x00000029000f7213 */ /* 0x000fe20000000000 */
[----:B------:R-:W-:Y:S01]  /*5e40*/  @!P6 IMAD.IADD R56, R56, 0x1, -R2 ;  /* 0x000000013838e824 */ /* 0x000fe200078e0a02 */
[----:B------:R-:W-:Y:S01]  /*5e50*/  ISETP.GT.U32.AND P6, PT, R2, R50, PT ;  /* 0x000000320200720c */ /* 0x000fe20003fc4070 */
[----:B------:R-:W-:-:S04]  /*5e60*/  IMAD.HI.U32 R11, R6, R17, RZ ;  /* 0x00000011060b7227 */ /* 0x000fc800078e00ff */
[----:B------:R-:W-:Y:S01]  /*5e70*/  IMAD.HI.U32 R13, R6, R19, RZ ;  /* 0x00000013060d7227 */ /* 0x000fe200078e00ff */
[----:B------:R-:W-:-:S03]  /*5e80*/  IADD3 R11, -R11, RZ, RZ ;  /* 0x000000ff0b0b7210 */ /* 0x000fc60007ffe1ff */
[--C-:B------:R-:W-:Y:S01]  /*5e90*/  @!P3 IMAD.IADD R44, R44, 0x1, -R2.reuse ;  /* 0x000000012c2cb824 */ /* 0x100fe200078e0a02 */
[C---:B------:R-:W-:Y:S01]  /*5ea0*/  ISETP.GT.U32.AND P3, PT, R2.reuse, R42, PT ;  /* 0x0000002a0200720c */ /* 0x040fe20003f64070 */
[----:B------:R-:W-:Y:S01]  /*5eb0*/  IMAD R40, R2, R11, R17 ;  /* 0x0000000b02287224 */ /* 0x000fe200078e0211 */
[----:B------:R-:W-:Y:S01]  /*5ec0*/  IABS R17, R43 ;  /* 0x0000002b00117213 */ /* 0x000fe20000000000 */
[--C-:B------:R-:W-:Y:S01]  /*5ed0*/  @!P6 IMAD.IADD R50, R50, 0x1, -R2.reuse ;  /* 0x000000013232e824 */ /* 0x100fe200078e0a02 */
[----:B------:R-:W-:Y:S01]  /*5ee0*/  ISETP.GE.AND P6, PT, R25, RZ, PT ;  /* 0x000000ff1900720c */ /* 0x000fe20003fc6270 */
[----:B------:R-:W-:Y:S01]  /*5ef0*/  @!P0 IMAD.IADD R46, R46, 0x1, -R2 ;  /* 0x000000012e2e8824 */ /* 0x000fe200078e0a02 */
[----:B------:R-:W-:Y:S01]  /*5f00*/  ISETP.GE.AND P0, PT, R21, RZ, PT ;  /* 0x000000ff1500720c */ /* 0x000fe20003f06270 */
[----:B------:R-:W-:Y:S01]  /*5f10*/  @!P1 IMAD.MOV R66, RZ, RZ, -R66 ;  /* 0x000000ffff429224 */ /* 0x000fe200078e0a42 */
[----:B------:R-:W-:Y:S01]  /*5f20*/  LOP3.LUT R25, R7, 0xfc, RZ, 0xfc, !PT ;  /* 0x000000fc07197812 */ /* 0x000fe200078efcff */
[----:B------:R-:W-:Y:S01]  /*5f30*/  IMAD.HI.U32 R7, R6, R15, RZ ;  /* 0x0000000f06077227 */ /* 0x000fe200078e00ff */
[----:B------:R-:W-:-:S02]  /*5f40*/  ISETP.GT.U32.AND P1, PT, R2, R50, PT ;  /* 0x000000320200720c */ /* 0x000fc40003f24070 */
[----:B------:R-:W-:Y:S01]  /*5f50*/  IABS R21, R47 ;  /* 0x0000002f00157213 */ /* 0x000fe20000000000 */
[----:B------:R-:W-:Y:S01]  /*5f60*/  @!P3 IMAD.IADD R42, R42, 0x1, -R2 ;  /* 0x000000012a2ab824 */ /* 0x000fe200078e0a02 */
[C---:B------:R-:W-:Y:S01]  /*5f70*/  ISETP.GT.U32.AND P3, PT, R2.reuse, R40, PT ;  /* 0x000000280200720c */ /* 0x040fe20003f64070 */
[----:B------:R-:W-:Y:S01]  /*5f80*/  IMAD.MOV R13, RZ, RZ, -R13 ;  /* 0x000000ffff0d7224 */ /* 0x000fe200078e0a0d */
[----:B------:R-:W-:Y:S01]  /*5f90*/  IABS R23, R25 ;  /* 0x0000001900177213 */ /* 0x000fe20000000000 */
[----:B------:R-:W-:Y:S02]  /*5fa0*/  IMAD.MOV R7, RZ, RZ, -R7 ;  /* 0x000000ffff077224 */ /* 0x000fe400078e0a07 */
[----:B------:R-:W-:Y:S01]  /*5fb0*/  IMAD R30, R2, R13, R19 ;  /* 0x0000000d021e7224 */ /* 0x000fe200078e0213 */
[----:B------:R-:W-:Y:S01]  /*5fc0*/  IABS R19, R45 ;  /* 0x0000002d00137213 */ /* 0x000fe20000000000 */
[----:B------:R-:W-:-:S04]  /*5fd0*/  IMAD.HI.U32 R9, R6, R17, RZ ;  /* 0x0000001106097227 */ /* 0x000fc800078e00ff */
[C---:B------:R-:W-:Y:S01]  /*5fe0*/  IMAD R32, R2.reuse, R7, R15 ;  /* 0x0000000702207224 */ /* 0x040fe200078e020f */
[----:B------:R-:W-:Y:S01]  /*5ff0*/  IADD3 R9, -R9, RZ, RZ ;  /* 0x000000ff09097210 */ /* 0x000fe20007ffe1ff */
[----:B------:R-:W-:Y:S01]  /*6000*/  @!P2 IMAD.MOV R62, RZ, RZ, -R62 ;  /* 0x000000ffff3ea224 */ /* 0x000fe200078e0a3e */
[C---:B------:R-:W-:Y:S01]  /*6010*/  ISETP.GT.U32.AND P2, PT, R2.reuse, R48, PT ;  /* 0x000000300200720c */ /* 0x040fe20003f44070 */
[----:B------:R-:W-:Y:S01]  /*6020*/  @!P0 IMAD.MOV R52, RZ, RZ, -R52 ;  /* 0x000000ffff348224 */ /* 0x000fe200078e0a34 */
[----:B------:R-:W-:Y:S01]  /*6030*/  ISETP.GT.U32.AND P0, PT, R2, R30, PT ;  /* 0x0000001e0200720c */ /* 0x000fe20003f04070 */
[--C-:B------:R-:W-:Y:S01]  /*6040*/  @!P3 IMAD.IADD R40, R40, 0x1, -R2.reuse ;  /* 0x000000012828b824 */ /* 0x100fe200078e0a02 */
[----:B------:R-:W-:Y:S01]  /*6050*/  ISETP.GT.U32.AND P3, PT, R2, R46, PT ;  /* 0x0000002e0200720c */ /* 0x000fe20003f64070 */
[----:B------:R-:W-:Y:S01]  /*6060*/  @!P1 IMAD.IADD R50, R50, 0x1, -R2 ;  /* 0x0000000132329824 */ /* 0x000fe200078e0a02 */
[----:B------:R-:W-:Y:S01]  /*6070*/  ISETP.GT.U32.AND P1, PT, R2, R32, PT ;  /* 0x000000200200720c */ /* 0x000fe20003f24070 */
[----:B------:R-:W-:Y:S01]  /*6080*/  IMAD.HI.U32 R11, R6, R19, RZ ;  /* 0x00000013060b7227 */ /* 0x000fe200078e00ff */
[----:B------:R-:W-:-:S03]  /*6090*/  ISETP.GT.U32.AND P5, PT, R2, R40, PT ;  /* 0x000000280200720c */ /* 0x000fc60003fa4070 */
[----:B------:R-:W-:Y:S02]  /*60a0*/  IMAD.MOV R11, RZ, RZ, -R11 ;  /* 0x000000ffff0b7224 */ /* 0x000fe400078e0a0b */
[C---:B------:R-:W-:Y:S02]  /*60b0*/  IMAD R34, R2.reuse, R9, R17 ;  /* 0x0000000902227224 */ /* 0x040fe400078e0211 */
[----:B------:R-:W-:Y:S01]  /*60c0*/  @!P4 IMAD.MOV R56, RZ, RZ, -R56 ;  /* 0x000000ffff38c224 */ /* 0x000fe200078e0a38 */
[----:B------:R-:W-:Y:S01]  /*60d0*/  ISETP.GT.U32.AND P4, PT, R2, R44, PT ;  /* 0x0000002c0200720c */ /* 0x000fe20003f84070 */
[----:B------:R-:W-:-:S04]  /*60e0*/  IMAD.HI.U32 R13, R6, R21, RZ ;  /* 0x00000015060d7227 */ /* 0x000fc800078e00ff */
[C---:B------:R-:W-:Y:S02]  /*60f0*/  IMAD R36, R2.reuse, R11, R19 ;  /* 0x0000000b02247224 */ /* 0x040fe400078e0213 */
[----:B------:R-:W-:Y:S01]  /*6100*/  @!P6 IMAD.MOV R54, RZ, RZ, -R54 ;  /* 0x000000ffff36e224 */ /* 0x000fe200078e0a36 */
[----:B------:R-:W-:Y:S01]  /*6110*/  ISETP.GT.U32.AND P6, PT, R2, R42, PT ;  /* 0x0000002a0200720c */ /* 0x000fe20003fc4070 */
[----:B------:R-:W-:Y:S01]  /*6120*/  @!P2 IMAD.IADD R48, R48, 0x1, -R2 ;  /* 0x000000013030a824 */ /* 0x000fe200078e0a02 */
[----:B------:R-:W-:Y:S01]  /*6130*/  ISETP.GT.U32.AND P2, PT, R2, R34, PT ;  /* 0x000000220200720c */ /* 0x000fe20003f44070 */
[----:B------:R-:W-:Y:S02]  /*6140*/  IMAD.MOV R13, RZ, RZ, -R13 ;  /* 0x000000ffff0d7224 */ /* 0x000fe400078e0a0d */
[----:B------:R-:W-:Y:S01]  /*6150*/  IMAD.HI.U32 R6, R6, R23, RZ ;  /* 0x0000001706067227 */ /* 0x000fe200078e00ff */
[----:B------:R-:W-:-:S03]  /*6160*/  @!P4 IADD3 R44, R44, -R2, RZ ;  /* 0x800000022c2cc210 */ /* 0x000fc60007ffe0ff */
[--C-:B------:R-:W-:Y:S01]  /*6170*/  @!P0 IMAD.IADD R30, R30, 0x1, -R2.reuse ;  /* 0x000000011e1e8824 */ /* 0x100fe200078e0a02 */
[----:B------:R-:W-:Y:S01]  /*6180*/  ISETP.GE.AND P0, PT, R29, RZ, PT ;  /* 0x000000ff1d00720c */ /* 0x000fe20003f06270 */
[--C-:B------:R-:W-:Y:S01]  /*6190*/  @!P3 IMAD.IADD R46, R46, 0x1, -R2.reuse ;  /* 0x000000012e2eb824 */ /* 0x100fe200078e0a02 */
[----:B------:R-:W-:Y:S01]  /*61a0*/  ISETP.GT.U32.AND P3, PT, R2, R36, PT ;  /* 0x000000240200720c */ /* 0x000fe20003f64070 */
[----:B------:R-:W-:Y:S01]  /*61b0*/  @!P1 IMAD.IADD R32, R32, 0x1, -R2 ;  /* 0x0000000120209824 */ /* 0x000fe200078e0a02 */
[----:B------:R-:W-:Y:S01]  /*61c0*/  ISETP.GE.AND P1, PT, R31, RZ, PT ;  /* 0x000000ff1f00720c */ /* 0x000fe20003f26270 */
[----:B------:R-:W-:Y:S02]  /*61d0*/  IMAD R38, R2, R13, R21 ;  /* 0x0000000d02267224 */ /* 0x000fe400078e0215 */
[----:B------:R-:W-:Y:S02]  /*61e0*/  IMAD.MOV R6, RZ, RZ, -R6 ;  /* 0x000000ffff067224 */ /* 0x000fe400078e0a06 */
[--C-:B------:R-:W-:Y:S01]  /*61f0*/  @!P5 IMAD.IADD R40, R40, 0x1, -R2.reuse ;  /* 0x000000012828d824 */ /* 0x100fe200078e0a02 */
[C---:B------:R-:W-:Y:S01]  /*6200*/  ISETP.GT.U32.AND P4, PT, R2.reuse, R38, PT ;  /* 0x000000260200720c */ /* 0x040fe20003f84070 */
[----:B------:R-:W-:Y:S01]  /*6210*/  IMAD R28, R2, R6, R23 ;  /* 0x00000006021c7224 */ /* 0x000fe200078e0217 */
[----:B------:R-:W-:Y:S01]  /*6220*/  ISETP.GE.AND P5, PT, R27, RZ, PT ;  /* 0x000000ff1b00720c */ /* 0x000fe20003fa6270 */
[--C-:B------:R-:W-:Y:S01]  /*6230*/  @!P6 IMAD.IADD R42, R42, 0x1, -R2.reuse ;  /* 0x000000012a2ae824 */ /* 0x100fe200078e0a02 */
[----:B------:R-:W2:Y:S01]  /*6240*/  LDC.64 R6, c[0x0][0x238] ;  /* 0x00008e00ff067b82 */ /* 0x000ea20000000a00 */
[----:B------:R-:W-:Y:S01]  /*6250*/  @!P2 IMAD.IADD R34, R34, 0x1, -R2 ;  /* 0x000000012222a824 */ /* 0x000fe200078e0a02 */
[----:B------:R-:W-:Y:S01]  /*6260*/  ISETP.GT.U32.AND P6, PT, R2, R28, PT ;  /* 0x0000001c0200720c */ /* 0x000fe20003fc4070 */
[----:B------:R-:W-:Y:S01]  /*6270*/  @!P0 IMAD.MOV R48, RZ, RZ, -R48 ;  /* 0x000000ffff308224 */ /* 0x000fe200078e0a30 */
[----:B------:R-:W-:Y:S01]  /*6280*/  ISETP.GE.AND P2, PT, R33, RZ, PT ;  /* 0x000000ff2100720c */ /* 0x000fe20003f46270 */
[----:B------:R-:W-:Y:S01]  /*6290*/  @!P3 IMAD.IADD R36, R36, 0x1, -R2 ;  /* 0x000000012424b824 */ /* 0x000fe200078e0a02 */
[----:B------:R-:W-:Y:S01]  /*62a0*/  ISETP.GT.U32.AND P0, PT, R2, R32, PT ;  /* 0x000000200200720c */ /* 0x000fe20003f04070 */
[----:B------:R-:W-:Y:S01]  /*62b0*/  @!P1 IMAD.MOV R46, RZ, RZ, -R46 ;  /* 0x000000ffff2e9224 */ /* 0x000fe200078e0a2e */
[----:B------:R-:W-:-:S02]  /*62c0*/  ISETP.GE.AND P3, PT, R35, RZ, PT ;  /* 0x000000ff2300720c */ /* 0x000fc40003f66270 */
[----:B------:R-:W-:Y:S01]  /*62d0*/  ISETP.GT.U32.AND P1, PT, R2, R34, PT ;  /* 0x000000220200720c */ /* 0x000fe20003f24070 */
[----:B------:R-:W-:Y:S01]  /*62e0*/  @!P5 IMAD.MOV R50, RZ, RZ, -R50 ;  /* 0x000000ffff32d224 */ /* 0x000fe200078e0a32 */
[----:B------:R-:W-:Y:S02]  /*62f0*/  @!P4 IADD3 R38, R38, -R2, RZ ;  /* 0x800000022626c210 */ /* 0x000fe40007ffe0ff */
[----:B------:R-:W-:Y:S01]  /*6300*/  ISETP.GE.AND P4, PT, R37, RZ, PT ;  /* 0x000000ff2500720c */ /* 0x000fe20003f86270 */
[----:B------:R-:W-:Y:S01]  /*6310*/  @!P6 IMAD.IADD R28, R28, 0x1, -R2 ;  /* 0x000000011c1ce824 */ /* 0x000fe200078e0a02 */
[C---:B------:R-:W-:Y:S01]  /*6320*/  ISETP.GT.U32.AND P5, PT, R2.reuse, R30, PT ;  /* 0x0000001e0200720c */ /* 0x040fe20003fa4070 */
[----:B------:R-:W-:Y:S01]  /*6330*/  @!P2 IMAD.MOV R44, RZ, RZ, -R44 ;  /* 0x000000ffff2ca224 */ /* 0x000fe200078e0a2c */
[----:B------:R-:W-:Y:S01]  /*6340*/  ISETP.GT.U32.AND P2, PT, R2, R36, PT ;  /* 0x000000240200720c */ /* 0x000fe20003f44070 */
[----:B------:R-:W-:Y:S01]  /*6350*/  @!P0 IMAD.IADD R32, R32, 0x1, -R2 ;  /* 0x0000000120208824 */ /* 0x000fe200078e0a02 */
[----:B------:R-:W-:Y:S01]  /*6360*/  ISETP.GE.AND P0, PT, R43, RZ, PT ;  /* 0x000000ff2b00720c */ /* 0x000fe20003f06270 */
[----:B------:R-:W-:Y:S01]  /*6370*/  @!P3 IMAD.MOV R42, RZ, RZ, -R42 ;  /* 0x000000ffff2ab224 */ /* 0x000fe200078e0a2a */
[----:B------:R-:W-:Y:S01]  /*6380*/  ISETP.GT.U32.AND P3, PT, R2, R28, PT ;  /* 0x0000001c0200720c */ /* 0x000fe20003f64070 */
[----:B------:R-:W-:Y:S01]  /*6390*/  @!P1 IMAD.IADD R34, R34, 0x1, -R2 ;  /* 0x0000000122229824 */ /* 0x000fe200078e0a02 */
[----:B------:R-:W-:-:S02]  /*63a0*/  ISETP.GE.AND P1, PT, R45, RZ, PT ;  /* 0x000000ff2d00720c */ /* 0x000fc40003f26270 */
[----:B------:R-:W-:Y:S02]  /*63b0*/  ISETP.GT.U32.AND P6, PT, R2, R38, PT ;  /* 0x000000260200720c */ /* 0x000fe40003fc4070 */
[----:B------:R-:W-:Y:S01]  /*63c0*/  @!P4 IADD3 R40, -R40, RZ, RZ ;  /* 0x000000ff2828c210 */ /* 0x000fe20007ffe1ff */
[--C-:B------:R-:W-:Y:S01]  /*63d0*/  @!P5 IMAD.IADD R30, R30, 0x1, -R2.reuse ;  /* 0x000000011e1ed824 */ /* 0x100fe200078e0a02 */
[----:B------:R-:W-:Y:S01]  /*63e0*/  ISETP.GE.AND P4, PT, R39, RZ, PT ;  /* 0x000000ff2700720c */ /* 0x000fe20003f86270 */
[----:B------:R-:W-:Y:S01]  /*63f0*/  @!P2 IMAD.IADD R36, R36, 0x1, -R2 ;  /* 0x000000012424a824 */ /* 0x000fe200078e0a02 */
[----:B------:R-:W-:Y:S01]  /*6400*/  ISETP.GE.AND P5, PT, R41, RZ, PT ;  /* 0x000000ff2900720c */ /* 0x000fe20003fa6270 */
[----:B------:R-:W-:Y:S01]  /*6410*/  @!P0 IMAD.MOV R34, RZ, RZ, -R34 ;  /* 0x000000ffff228224 */ /* 0x000fe200078e0a22 */
[----:B------:R-:W-:Y:S01]  /*6420*/  ISETP.GE.AND P0, PT, R4, RZ, PT ;  /* 0x000000ff0400720c */ /* 0x000fe20003f06270 */
[----:B------:R-:W-:Y:S01]  /*6430*/  @!P3 IMAD.IADD R28, R28, 0x1, -R2 ;  /* 0x000000011c1cb824 */ /* 0x000fe200078e0a02 */
[----:B------:R-:W-:Y:S01]  /*6440*/  ISETP.GE.AND P2, PT, R47, RZ, PT ;  /* 0x000000ff2f00720c */ /* 0x000fe20003f46270 */
[----:B------:R-:W-:Y:S01]  /*6450*/  @!P1 IMAD.MOV R36, RZ, RZ, -R36 ;  /* 0x000000ffff249224 */ /* 0x000fe200078e0a24 */
[----:B------:R-:W-:Y:S01]  /*6460*/  ISETP.NE.AND P3, PT, R243, RZ, PT ;  /* 0x000000fff300720c */ /* 0x000fe20003f65270 */
[----:B------:R-:W-:Y:S01]  /*6470*/  @!P6 IMAD.IADD R38, R38, 0x1, -R2 ;  /* 0x000000012626e824 */ /* 0x000fe200078e0a02 */
[----:B------:R-:W-:Y:S01]  /*6480*/  ISETP.GE.AND P1, PT, R5, RZ, PT ;  /* 0x000000ff0500720c */ /* 0x000fe20003f26270 */
[----:B--2---:R-:W-:Y:S01]  /*6490*/  IMAD R2, R49, R7, RZ ;  /* 0x0000000731027224 */ /* 0x004fe200078e02ff */
[----:B------:R-:W-:-:S02]  /*64a0*/  ISETP.GE.AND P6, PT, R25, RZ, PT ;  /* 0x000000ff1900720c */ /* 0x000fc40003fc6270 */
[----:B------:R-:W-:Y:S01]  /*64b0*/  LOP3.LUT R243, RZ, R243, RZ, 0x33, !PT ;  /* 0x000000f3fff37212 */ /* 0x000fe200078e33ff */
[----:B------:R-:W-:Y:S01]  /*64c0*/  @!P5 IMAD.MOV R32, RZ, RZ, -R32 ;  /* 0x000000ffff20d224 */ /* 0x000fe200078e0a20 */
[----:B------:R-:W-:Y:S01]  /*64d0*/  @!P4 IADD3 R30, -R30, RZ, RZ ;  /* 0x000000ff1e1ec210 */ /* 0x000fe20007ffe1ff */
[----:B------:R-:W-:Y:S01]  /*64e0*/  @!P0 IMAD.MOV R245, RZ, RZ, -R245 ;  /* 0x000000fffff58224 */ /* 0x000fe200078e0af5 */
[C---:B------:R-:W-:Y:S01]  /*64f0*/  SEL R8, R243.reuse, R8, !P3 ;  /* 0x00000008f3087207 */ /* 0x040fe20005800000 */
[----:B------:R-:W-:Y:S01]  /*6500*/  @!P2 IMAD.MOV R38, RZ, RZ, -R38 ;  /* 0x000000ffff26a224 */ /* 0x000fe200078e0a26 */
[----:B------:R-:W-:Y:S02]  /*6510*/  ISETP.NE.AND P4, PT, R242, RZ, PT ;  /* 0x000000fff200720c */ /* 0x000fe40003f85270 */
[----:B------:R-:W-:Y:S01]  /*6520*/  LEA R242, P5, R2, UR4, 0x2 ;  /* 0x0000000402f27c11 */ /* 0x000fe2000f8a10ff */
[----:B------:R-:W-:Y:S01]  /*6530*/  ULDC UR4, c[0x0][0x240] ;  /* 0x0000900000047ab9 */ /* 0x000fe20000000800 */
[C---:B------:R-:W-:Y:S01]  /*6540*/  SEL R9, R243.reuse, R12, !P3 ;  /* 0x0000000cf3097207 */ /* 0x040fe20005800000 */
[----:B------:R-:W-:Y:S01]  /*6550*/  IMAD R8, R8, UR4, RZ ;  /* 0x0000000408087c24 */ /* 0x000fe2000f8e02ff */
[C---:B------:R-:W-:Y:S01]  /*6560*/  SEL R24, R243.reuse, R24, !P3 ;  /* 0x00000018f3187207 */ /* 0x040fe20005800000 */
[----:B------:R-:W-:Y:S01]  /*6570*/  @!P6 IMAD.MOV R28, RZ, RZ, -R28 ;  /* 0x000000ffff1ce224 */ /* 0x000fe200078e0a1c */
[----:B------:R-:W-:Y:S01]  /*6580*/  SEL R29, R243, R100, !P3 ;  /* 0x00000064f31d7207 */ /* 0x000fe20005800000 */
[----:B------:R-:W-:Y:S01]  /*6590*/  IMAD R9, R9, UR11, RZ ;  /* 0x0000000b09097c24 */ /* 0x000fe2000f8e02ff */
[----:B------:R-:W-:Y:S01]  /*65a0*/  @!P1 IADD3 R247, -R247, RZ, RZ ;  /* 0x000000fff7f79210 */ /* 0x000fe20007ffe1ff */
[----:B------:R-:W-:Y:S01]  /*65b0*/  IMAD R24, R24, UR4, RZ ;  /* 0x0000000418187c24 */ /* 0x000fe2000f8e02ff */
[----:B------:R-:W-:Y:S01]  /*65c0*/  SEL R12, R243, R14, !P3 ;  /* 0x0000000ef30c7207 */ /* 0x000fe20005800000 */
[----:B------:R-:W-:Y:S01]  /*65d0*/  IMAD R29, R29, UR12, RZ ;  /* 0x0000000c1d1d7c24 */ /* 0x000fe2000f8e02ff */
[C---:B------:R-:W-:Y:S01]  /*65e0*/  SEL R31, R243.reuse, R102, !P3 ;  /* 0x00000066f31f7207 */ /* 0x040fe20005800000 */
[----:B------:R-:W-:Y:S01]  /*65f0*/  ULDC UR11, c[0x0][0x240] ;  /* 0x00009000000b7ab9 */ /* 0x000fe20000000800 */
[C---:B------:R-:W-:Y:S01]  /*6600*/  SEL R14, R243.reuse, R16, !P3 ;  /* 0x00000010f30e7207 */ /* 0x040fe20005800000 */
[----:B------:R-:W-:Y:S01]  /*6610*/  IMAD R12, R12, UR4, RZ ;  /* 0x000000040c0c7c24 */ /* 0x000fe2000f8e02ff */
[----:B------:R-:W-:Y:S01]  /*6620*/  SEL R33, R243, R104, !P3 ;  /* 0x00000068f3217207 */ /* 0x000fe20005800000 */
[----:B------:R-:W-:Y:S01]  /*6630*/  IMAD R31, R31, UR13, RZ ;  /* 0x0000000d1f1f7c24 */ /* 0x000fe2000f8e02ff */
[----:B------:R-:W-:Y:S01]  /*6640*/  LEA.HI.X.SX32 R2, R2, UR5, 0x2, P5 ;  /* 0x0000000502027c11 */ /* 0x000fe2000a8f16ff */
[----:B------:R-:W-:Y:S01]  /*6650*/  IMAD R14, R14, UR4, RZ ;  /* 0x000000040e0e7c24 */ /* 0x000fe2000f8e02ff */
[----:B-1----:R-:W-:Y:S01]  /*6660*/  LEA R4, P0, R8, R242, 0x2 ;  /* 0x000000f208047211 */ /* 0x002fe200078010ff */
[----:B------:R-:W-:Y:S01]  /*6670*/  IMAD R33, R33, UR14, RZ ;  /* 0x0000000e21217c24 */ /* 0x000fe2000f8e02ff */
[C---:B------:R-:W-:Y:S01]  /*6680*/  SEL R26, R243.reuse, R26, !P3 ;  /* 0x0000001af31a7207 */ /* 0x040fe20005800000 */
[----:B------:R-:W-:Y:S01]  /*6690*/  ULDC UR5, c[0x0][0x240] ;  /* 0x0000900000057ab9 */ /* 0x000fe20000000800 */
[C---:B------:R-:W-:Y:S01]  /*66a0*/  SEL R16, R243.reuse, R18, !P3 ;  /* 0x00000012f3107207 */ /* 0x040fe20005800000 */
[----:B------:R-:W-:Y:S01]  /*66b0*/  ULDC UR12, c[0x0][0x240] ;  /* 0x00009000000c7ab9 */ /* 0x000fe20000000800 */
[C---:B------:R-:W-:Y:S01]  /*66c0*/  SEL R35, R243.reuse, R106, !P3 ;  /* 0x0000006af3237207 */ /* 0x040fe20005800000 */
[----:B------:R-:W-:Y:S01]  /*66d0*/  IMAD R26, R26, UR4, RZ ;  /* 0x000000041a1a7c24 */ /* 0x000fe2000f8e02ff */
[----:B------:R-:W-:Y:S01]  /*66e0*/  SEL R245, R244, R245, !P4 ;  /* 0x000000f5f4f57207 */ /* 0x000fe20006000000 */
[----:B------:R-:W-:Y:S01]  /*66f0*/  IMAD R16, R16, UR4, RZ ;  /* 0x0000000410107c24 */ /* 0x000fe2000f8e02ff */
[----:B------:R-:W-:Y:S01]  /*6700*/  SEL R18, R243, R20, !P3 ;  /* 0x00000014f3127207 */ /* 0x000fe20005800000 */
[----:B------:R-:W-:Y:S01]  /*6710*/  IMAD R35, R35, UR15, RZ ;  /* 0x0000000f23237c24 */ /* 0x000fe2000f8e02ff */
[----:B------:R-:W-:Y:S01]  /*6720*/  SEL R244, R244, R247, !P4 ;  /* 0x000000f7f4f47207 */ /* 0x000fe20006000000 */
[----:B------:R-:W-:Y:S01]  /*6730*/  ULDC UR13, c[0x0][0x240] ;  /* 0x00009000000d7ab9 */ /* 0x000fe20000000800 */
[C---:B------:R-:W-:Y:S01]  /*6740*/  SEL R22, R243.reuse, R22, !P3 ;  /* 0x00000016f3167207 */ /* 0x040fe20005800000 */
[----:B------:R-:W-:Y:S01]  /*6750*/  IMAD R18, R18, UR4, RZ ;  /* 0x0000000412127c24 */ /* 0x000fe2000f8e02ff */
[C---:B------:R-:W-:Y:S01]  /*6760*/  SEL R20, R243.reuse, R78, !P3 ;  /* 0x0000004ef3147207 */ /* 0x040fe20005800000 */
[----:B------:R1:W-:Y:S01]  /*6770*/  STL.64 [R1+0x1918], R244 ;  /* 0x001918f401007387 */ /* 0x0003e20000100a00 */
[C---:B------:R-:W-:Y:S01]  /*6780*/  SEL R219, R243.reuse, R80, !P3 ;  /* 0x00000050f3db7207 */ /* 0x040fe20005800000 */
[----:B------:R-:W-:Y:S01]  /*6790*/  IMAD R22, R22, UR4, RZ ;  /* 0x0000000416167c24 */ /* 0x000fe2000f8e02ff */
[C---:B------:R-:W-:Y:S01]  /*67a0*/  SEL R217, R243.reuse, R82, !P3 ;  /* 0x00000052f3d97207 */ /* 0x040fe20005800000 */
[----:B------:R-:W-:Y:S01]  /*67b0*/  STL [R1+0x1920], R29 ;  /* 0x0019201d01007387 */ /* 0x000fe20000100800 */
[C---:B------:R-:W-:Y:S01]  /*67c0*/  SEL R13, R243.reuse, R84, !P3 ;  /* 0x00000054f30d7207 */ /* 0x040fe20005800000 */
[----:B------:R-:W-:Y:S01]  /*67d0*/  IMAD R20, R20, UR4, RZ ;  /* 0x0000000414147c24 */ /* 0x000fe2000f8e02ff */
[C---:B------:R-:W-:Y:S01]  /*67e0*/  SEL R15, R243.reuse, R86, !P3 ;  /* 0x00000056f30f7207 */ /* 0x040fe20005800000 */
[----:B------:R-:W-:Y:S01]  /*67f0*/  STL [R1+0x1924], R31 ;  /* 0x0019241f01007387 */ /* 0x000fe20000100800 */
[----:B------:R-:W-:Y:S01]  /*6800*/  SEL R17, R243, R88, !P3 ;  /* 0x00000058f3117207 */ /* 0x000fe20005800000 */
        /* <DEDUP_REMOVED lines=105> */
[C---:B------:R-:W-:Y:S01]  /*6ea0*/  SEL R131, R243.reuse, R204, !P3 ;  /* 0x000000ccf3837207 */ /* 0x040fe20005800000 */
[----:B------:R-:W-:Y:S01]  /*6eb0*/  ULDC UR4, c[0x0][0x240] ;  /* 0x0000900000047ab9 */ /* 0x000fe20000000800 */
        /* <DEDUP_REMOVED lines=112> */
[----:B------:R-:W-:Y:S01]  /*75c0*/  LEA.HI.X.SX32 R5, R8, R2, 0x2, P0 ;  /* 0x0000000208057211 */ /* 0x000fe200000f16ff */
[----:B------:R-:W-:Y:S01]  /*75d0*/  IMAD R179, R179, UR29, RZ ;  /* 0x0000001db3b37c24 */ /* 0x000fe2000f8e02ff */
[-C--:B------:R-:W-:Y:S01]  /*75e0*/  LEA R8, P3, R9, R242.reuse, 0x2 ;  /* 0x000000f209087211 */ /* 0x080fe200078610ff */
[----:B------:R-:W-:Y:S01]  /*75f0*/  IMAD R181, R181, UR30, RZ ;  /* 0x0000001eb5b57c24 */ /* 0x000fe2000f8e02ff */
[----:B------:R-:W-:Y:S01]  /*7600*/  LEA R28, P1, R24, R242, 0x2 ;  /* 0x000000f2181c7211 */ /* 0x000fe200078210ff */
[----:B------:R2:W-:Y:S01]  /*7610*/  STL.64 [R1+0x50], R4 ;  /* 0x0000500401007387 */ /* 0x0005e20000100a00 */
[----:B------:R-:W-:Y:S01]  /*7620*/  LEA.HI.X.SX32 R9, R9, R2, 0x2, P3 ;  /* 0x0000000209097211 */ /* 0x000fe200018f16ff */
[----:B------:R-:W-:Y:S01]  /*7630*/  IMAD R183, R183, UR31, RZ ;  /* 0x0000001fb7b77c24 */ /* 0x000fe2000f8e02ff */
[-C--:B-1----:R-:W-:Y:S01]  /*7640*/  LEA R244, P2, R26, R242.reuse, 0x2 ;  /* 0x000000f21af47211 */ /* 0x082fe200078410ff */
[----:B------:R-:W-:Y:S01]  /*7650*/  STL [R1+0x40], R28 ;  /* 0x0000401c01007387 */ /* 0x000fe20000100800 */
[----:B------:R-:W-:Y:S01]  /*7660*/  LEA R34, P6, R12, R242, 0x2 ;  /* 0x000000f20c227211 */ /* 0x000fe200078c10ff */
[----:B------:R-:W-:Y:S01]  /*7670*/  IMAD R185, R185, UR32, RZ ;  /* 0x00000020b9b97c24 */ /* 0x000fe2000f8e02ff */
[----:B------:R-:W-:Y:S01]  /*7680*/  LEA.HI.X.SX32 R245, R26, R2, 0x2, P2 ;  /* 0x000000021af57211 */ /* 0x000fe200010f16ff */
[----:B------:R1:W-:Y:S01]  /*7690*/  STL.64 [R1+0x1240], R8 ;  /* 0x0012400801007387 */ /* 0x0003e20000100a00 */
[-C--:B------:R-:W-:Y:S01]  /*76a0*/  LEA R32, P5, R14, R242.reuse, 0x2 ;  /* 0x000000f20e207211 */ /* 0x080fe200078a10ff */
[----:B------:R-:W3:Y:S01]  /*76b0*/  LDC R248, c[0x0][0x230] ;  /* 0x00008c00fff87b82 */ /* 0x000ee20000000800 */
[-C--:B------:R-:W-:Y:S01]  /*76c0*/  LEA R30, P4, R16, R242.reuse, 0x2 ;  /* 0x000000f2101e7211 */ /* 0x080fe200078810ff */
[----:B------:R4:W-:Y:S01]  /*76d0*/  STL.64 [R1+0x48], R244 ;  /* 0x000048f401007387 */ /* 0x0009e20000100a00 */
[----:B--2---:R-:W-:Y:S01]  /*76e0*/  LEA R4, P0, R22, R242, 0x2 ;  /* 0x000000f216047211 */ /* 0x004fe200078010ff */
[----:B------:R-:W-:Y:S01]  /*76f0*/  IMAD R187, R187, UR33, RZ ;  /* 0x00000021bbbb7c24 */ /* 0x000fe2000f8e02ff */
[-C--:B------:R-:W-:Y:S01]  /*7700*/  LEA.HI.X.SX32 R35, R12, R2.reuse, 0x2, P6 ;  /* 0x000000020c237211 */ /* 0x080fe200030f16ff */
[----:B------:R-:W-:Y:S01]  /*7710*/  ULDC UR34, c[0x0][0x240] ;  /* 0x0000900000227ab9 */ /* 0x000fe20000000800 */
[-C--:B------:R-:W-:Y:S01]  /*7720*/  LEA.HI.X.SX32 R5, R22, R2.reuse, 0x2, P0 ;  /* 0x0000000216057211 */ /* 0x080fe200000f16ff */
[----:B------:R-:W-:Y:S01]  /*7730*/  ULDC UR35, c[0x0][0x240] ;  /* 0x0000900000237ab9 */ /* 0x000fe20000000800 */
[----:B------:R-:W-:Y:S01]  /*7740*/  ULDC UR36, c[0x0][0x240] ;  /* 0x0000900000247ab9 */ /* 0x000fe20000000800 */
[----:B-1----:R-:W-:Y:S01]  /*7750*/  IMAD.MOV.U32 R9, RZ, RZ, R29 ;  /* 0x000000ffff097224 */ /* 0x002fe200078e001d */
[----:B------:R-:W-:Y:S01]  /*7760*/  LEA.HI.X.SX32 R9, R24, R2, 0x2, P1 ;  /* 0x0000000218097211 */ /* 0x000fe200008f16ff */
[----:B------:R-:W-:Y:S01]  /*7770*/  IMAD.MOV.U32 R8, RZ, RZ, R28 ;  /* 0x000000ffff087224 */ /* 0x000fe200078e001c */
[----:B------:R-:W-:Y:S01]  /*7780*/  LEA R28, P3, R18, R242, 0x2 ;  /* 0x000000f2121c7211 */ /* 0x000fe200078610ff */
[----:B------:R-:W-:Y:S01]  /*7790*/  ULDC UR37, c[0x0][0x240] ;  /* 0x0000900000257ab9 */ /* 0x000fe20000000800 */
[-C--:B------:R-:W-:Y:S01]  /*77a0*/  LEA.HI.X.SX32 R33, R14, R2.reuse, 0x2, P5 ;  /* 0x000000020e217211 */ /* 0x080fe200028f16ff */
[----:B------:R-:W-:Y:S01]  /*77b0*/  STL [R1+0x44], R9 ;  /* 0x0000440901007387 */ /* 0x000fe20000100800 */
[-C--:B------:R-:W-:Y:S01]  /*77c0*/  LEA.HI.X.SX32 R31, R16, R2.reuse, 0x2, P4 ;  /* 0x00000002101f7211 */ /* 0x080fe200020f16ff */
[----:B------:R-:W-:Y:S01]  /*77d0*/  ULDC UR38, c[0x0][0x240] ;  /* 0x0000900000267ab9 */ /* 0x000fe20000000800 */
[----:B------:R-:W-:Y:S01]  /*77e0*/  LEA.HI.X.SX32 R29, R18, R2, 0x2, P3 ;  /* 0x00000002121d7211 */ /* 0x000fe200018f16ff */
[----:B------:R1:W-:Y:S01]  /*77f0*/  STL.64 [R1+0x38], R4 ;  /* 0x0000380401007387 */ /* 0x0003e20000100a00 */
[CC--:B----4-:R-:W-:Y:S01]  /*7800*/  LEA R244, P2, R20.reuse, R242.reuse, 0x2 ;  /* 0x000000f214f47211 */ /* 0x0d0fe200078410ff */
[----:B------:R-:W-:Y:S01]  /*7810*/  ULDC UR39, c[0x0][0x240] ;  /* 0x0000900000277ab9 */ /* 0x000fe20000000800 */
[----:B------:R-:W-:Y:S01]  /*7820*/  LEA R8, P1, R219, R242, 0x2 ;  /* 0x000000f2db087211 */ /* 0x000fe200078210ff */
[----:B------:R2:W-:Y:S01]  /*7830*/  STL.64 [R1+0x30], R34 ;  /* 0x0000302201007387 */ /* 0x0005e20000100a00 */
[----:B------:R-:W-:Y:S01]  /*7840*/  LEA.HI.X.SX32 R245, R20, R2, 0x2, P2 ;  /* 0x0000000214f57211 */ /* 0x000fe200010f16ff */
[----:B------:R-:W-:Y:S01]  /*7850*/  ULDC UR40, c[0x0][0x240] ;  /* 0x0000900000287ab9 */ /* 0x000fe20000000800 */
[-C--:B------:R-:W-:Y:S01]  /*7860*/  LEA R12, P6, R13, R242.reuse, 0x2 ;  /* 0x000000f20d0c7211 */ /* 0x080fe200078c10ff */
[----:B------:R-:W-:Y:S01]  /*7870*/  IMAD R189, R189, UR34, RZ ;  /* 0x00000022bdbd7c24 */ /* 0x000fe2000f8e02ff */
[-C--:B------:R-:W-:Y:S01]  /*7880*/  LEA R14, P5, R15, R242.reuse, 0x2 ;  /* 0x000000f20f0e7211 */ /* 0x080fe200078a10ff */
[----:B------:R-:W-:Y:S01]  /*7890*/  IMAD R191, R191, UR35, RZ ;  /* 0x00000023bfbf7c24 */ /* 0x000fe2000f8e02ff */
[----:B------:R-:W-:Y:S01]  /*78a0*/  ULDC UR41, c[0x0][0x240] ;  /* 0x0000900000297ab9 */ /* 0x000fe20000000800 */
[-C--:B-1----:R-:W-:Y:S01]  /*78b0*/  LEA R4, P0, R217, R242.reuse, 0x2 ;  /* 0x000000f2d9047211 */ /* 0x082fe200078010ff */
[----:B------:R-:W-:Y:S01]  /*78c0*/  IMAD R193, R193, UR36, RZ ;  /* 0x00000024c1c17c24 */ /* 0x000fe2000f8e02ff */
[----:B------:R-:W-:Y:S01]  /*78d0*/  LEA R16, P4, R17, R242, 0x2 ;  /* 0x000000f211107211 */ /* 0x000fe200078810ff */
[----:B------:R-:W-:Y:S01]  /*78e0*/  IMAD R195, R195, UR37, RZ ;  /* 0x00000025c3c37c24 */ /* 0x000fe2000f8e02ff */
[----:B--2---:R-:W2:Y:S01]  /*78f0*/  LDL.LU R35, [R1+0x192c] ;  /* 0x00192c0001237983 */ /* 0x004ea20000300800 */
[----:B------:R-:W-:Y:S01]  /*7900*/  LEA.HI.X.SX32 R9, R219, R2, 0x2, P1 ;  /* 0x00000002db097211 */ /* 0x000fe200008f16ff */
[----:B------:R-:W-:Y:S01]  /*7910*/  IMAD R197, R197, UR38, RZ ;  /* 0x00000026c5c57c24 */ /* 0x000fe2000f8e02ff */
[----:B------:R-:W-:Y:S01]  /*7920*/  ULDC UR42, c[0x0][0x240] ;  /* 0x00009000002a7ab9 */ /* 0x000fe20000000800 */
[----:B------:R1:W-:Y:S01]  /*7930*/  STL.64 [R1+0x28], R32 ;  /* 0x0000282001007387 */ /* 0x0003e20000100a00 */
[----:B------:R-:W-:Y:S01]  /*7940*/  LEA R18, P3, R19, R242, 0x2 ;  /* 0x000000f213127211 */ /* 0x000fe200078610ff */
[----:B------:R-:W-:Y:S01]  /*7950*/  IMAD R199, R199, UR39, RZ ;  /* 0x00000027c7c77c24 */ /* 0x000fe2000f8e02ff */
[----:B------:R-:W-:Y:S01]  /*7960*/  LEA.HI.X.SX32 R5, R217, R2, 0x2, P0 ;  /* 0x00000002d9057211 */ /* 0x000fe200000f16ff */
[----:B------:R-:W-:Y:S01]  /*7970*/  IMAD R201, R201, UR40, RZ ;  /* 0x00000028c9c97c24 */ /* 0x000fe2000f8e02ff */
[----:B------:R-:W-:Y:S01]  /*7980*/  LEA R20, P2, R21, R242, 0x2 ;  /* 0x000000f215147211 */ /* 0x000fe200078410ff */
[----:B------:R-:W-:Y:S01]  /*7990*/  ULDC UR43, c[0x0][0x240] ;  /* 0x00009000002b7ab9 */ /* 0x000fe20000000800 */
[----:B------:R-:W-:Y:S01]  /*79a0*/  LEA.HI.X.SX32 R13, R13, R2, 0x2, P6 ;  /* 0x000000020d0d7211 */ /* 0x000fe200030f16ff */
[----:B------:R-:W-:Y:S01]  /*79b0*/  ULDC UR44, c[0x0][0x240] ;  /* 0x00009000002c7ab9 */ /* 0x000fe20000000800 */
[----:B------:R-:W-:Y:S01]  /*79c0*/  LEA R22, P1, R23, R242, 0x2 ;  /* 0x000000f217167211 */ /* 0x000fe200078210ff */
[----:B------:R-:W-:Y:S01]  /*79d0*/  ULDC UR45, c[0x0][0x240] ;  /* 0x00009000002d7ab9 */ /* 0x000fe20000000800 */
[----:B------:R-:W-:Y:S01]  /*79e0*/  LEA.HI.X.SX32 R15, R15, R2, 0x2, P5 ;  /* 0x000000020f0f7211 */ /* 0x000fe200028f16ff */
[----:B-1----:R-:W4:Y:S01]  /*79f0*/  LDL.LU R33, [R1+0x1928] ;  /* 0x0019280001217983 */ /* 0x002f220000300800 */
[----:B------:R-:W-:Y:S01]  /*7a00*/  LEA R24, P0, R25, R242, 0x2 ;  /* 0x000000f219187211 */ /* 0x000fe200078010ff */
[----:B------:R-:W-:Y:S01]  /*7a10*/  ULDC UR46, c[0x0][0x240] ;  /* 0x00009000002e7ab9 */ /* 0x000fe20000000800 */
[----:B------:R-:W-:Y:S01]  /*7a20*/  LEA.HI.X.SX32 R17, R17, R2, 0x2, P4 ;  /* 0x0000000211117211 */ /* 0x000fe200020f16ff */
[----:B------:R1:W-:Y:S01]  /*7a30*/  STL.64 [R1+0x20], R30 ;  /* 0x0000201e01007387 */ /* 0x0003e20000100a00 */
[----:B------:R-:W-:Y:S01]  /*7a40*/  LEA R26, P6, R27, R242, 0x2 ;  /* 0x000000f21b1a7211 */ /* 0x000fe200078c10ff */
[----:B------:R-:W-:Y:S01]  /*7a50*/  ULDC UR47, c[0x0][0x240] ;  /* 0x00009000002f7ab9 */ /* 0x000fe20000000800 */
[-C--:B------:R-:W-:Y:S01]  /*7a60*/  LEA.HI.X.SX32 R19, R19, R2.reuse, 0x2, P3 ;  /* 0x0000000213137211 */ /* 0x080fe200018f16ff */
[----:B------:R-:W-:Y:S01]  /*7a70*/  IMAD R203, R203, UR41, RZ ;  /* 0x00000029cbcb7c24 */ /* 0x000fe2000f8e02ff */
[-C--:B------:R-:W-:Y:S01]  /*7a80*/  LEA.HI.X.SX32 R21, R21, R2.reuse, 0x2, P2 ;  /* 0x0000000215157211 */ /* 0x080fe200010f16ff */
[----:B------:R-:W-:Y:S01]  /*7a90*/  IMAD R205, R205, UR42, RZ ;  /* 0x0000002acdcd7c24 */ /* 0x000fe2000f8e02ff */
[-C--:B------:R-:W-:Y:S01]  /*7aa0*/  LEA.HI.X.SX32 R23, R23, R2.reuse, 0x2, P1 ;  /* 0x0000000217177211 */ /* 0x080fe200008f16ff */
[----:B------:R-:W-:Y:S01]  /*7ab0*/  IMAD R207, R207, UR43, RZ ;  /* 0x0000002bcfcf7c24 */ /* 0x000fe2000f8e02ff */
[-C--:B------:R-:W-:Y:S01]  /*7ac0*/  LEA.HI.X.SX32 R25, R25, R2.reuse, 0x2, P0 ;  /* 0x0000000219197211 */ /* 0x080fe200000f16ff */
[----:B------:R-:W-:Y:S01]  /*7ad0*/  IMAD R209, R209, UR44, RZ ;  /* 0x0000002cd1d17c24 */ /* 0x000fe2000f8e02ff */
[----:B------:R-:W3:Y:S01]  /*7ae0*/  LDC R246, c[0x0][0x230] ;  /* 0x00008c00fff67b82 */ /* 0x000ee20000000800 */
[----:B-1----:R-:W4:Y:S01]  /*7af0*/  LDL.LU R31, [R1+0x1924] ;  /* 0x00192400011f7983 */ /* 0x002f220000300800 */
[----:B------:R-:W-:Y:S01]  /*7b00*/  LEA.HI.X.SX32 R27, R27, R2, 0x2, P6 ;  /* 0x000000021b1b7211 */ /* 0x000fe200030f16ff */
[----:B------:R-:W-:Y:S01]  /*7b10*/  IMAD R211, R211, UR45, RZ ;  /* 0x0000002dd3d37c24 */ /* 0x000fe2000f8e02ff */
[----:B------:R-:W-:Y:S01]  /*7b20*/  ULDC UR48, c[0x0][0x240] ;  /* 0x0000900000307ab9 */ /* 0x000fe20000000800 */
[----:B------:R1:W-:Y:S01]  /*7b30*/  STL.64 [R1+0x18], R28 ;  /* 0x0000181c01007387 */ /* 0x0003e20000100a00 */
[-C--:B------:R-:W-:Y:S01]  /*7b40*/  LEA R36, P1, R37, R242.reuse, 0x2 ;  /* 0x000000f225247211 */ /* 0x080fe200078210ff */
[----:B------:R-:W-:Y:S01]  /*7b50*/  IMAD R213, R213, UR46, RZ ;  /* 0x0000002ed5d57c24 */ /* 0x000fe2000f8e02ff */
[-C--:B------:R-:W-:Y:S01]  /*7b60*/  LEA R38, P0, R39, R242.reuse, 0x2 ;  /* 0x000000f227267211 */ /* 0x080fe200078010ff */
[----:B------:R-:W-:Y:S01]  /*7b70*/  IMAD R215, R215, UR47, RZ ;  /* 0x0000002fd7d77c24 */ /* 0x000fe2000f8e02ff */
[----:B------:R-:W-:Y:S01]  /*7b80*/  LEA R40, P6, R41, R242, 0x2 ;  /* 0x000000f229287211 */ /* 0x000fe200078c10ff */
[----:B------:R-:W-:Y:S01]  /*7b90*/  ULDC UR49, c[0x0][0x240] ;  /* 0x0000900000317ab9 */ /* 0x000fe20000000800 */
[----:B------:R-:W-:Y:S01]  /*7ba0*/  ULDC UR50, c[0x0][0x240] ;  /* 0x0000900000327ab9 */ /* 0x000fe20000000800 */
[----:B------:R-:W-:Y:S01]  /*7bb0*/  ULDC UR51, c[0x0][0x240] ;  /* 0x0000900000337ab9 */ /* 0x000fe20000000800 */
[----:B------:R-:W-:Y:S01]  /*7bc0*/  ULDC UR52, c[0x0][0x240] ;  /* 0x0000900000347ab9 */ /* 0x000fe20000000800 */
[----:B------:R-:W-:Y:S01]  /*7bd0*/  ULDC UR53, c[0x0][0x240] ;  /* 0x0000900000357ab9 */ /* 0x000fe20000000800 */
[----:B------:R-:W-:Y:S01]  /*7be0*/  ULDC UR54, c[0x0][0x240] ;  /* 0x0000900000367ab9 */ /* 0x000fe20000000800 */
[----:B-1----:R-:W4:Y:S01]  /*7bf0*/  LDL.LU R29, [R1+0x1920] ;  /* 0x00192000011d7983 */ /* 0x002f220000300800 */
[-C--:B------:R-:W-:Y:S01]  /*7c00*/  LEA.HI.X.SX32 R37, R37, R2.reuse, 0x2, P1 ;  /* 0x0000000225257211 */ /* 0x080fe200008f16ff */
[----:B------:R-:W1:Y:S01]  /*7c10*/  LDC R250, c[0x0][0x230] ;  /* 0x00008c00fffa7b82 */ /* 0x000e620000000800 */
[-C--:B------:R-:W-:Y:S01]  /*7c20*/  LEA.HI.X.SX32 R39, R39, R2.reuse, 0x2, P0 ;  /* 0x0000000227277211 */ /* 0x080fe200000f16ff */
[----:B------:R3:W-:Y:S01]  /*7c30*/  STL.64 [R1+0x10], R244 ;  /* 0x000010f401007387 */ /* 0x0007e20000100a00 */
[----:B------:R-:W-:Y:S01]  /*7c40*/  LEA.HI.X.SX32 R41, R41, R2, 0x2, P6 ;  /* 0x0000000229297211 */ /* 0x000fe200030f16ff */
[----:B------:R-:W-:Y:S01]  /*7c50*/  IMAD R11, R11, UR48, RZ ;  /* 0x000000300b0b7c24 */ /* 0x000fe2000f8e02ff */
[----:B------:R-:W-:Y:S01]  /*7c60*/  ULDC UR55, c[0x0][0x240] ;  /* 0x0000900000377ab9 */ /* 0x000fe20000000800 */
[----:B------:R-:W-:Y:S01]  /*7c70*/  IMAD R7, R7, UR49, RZ ;  /* 0x0000003107077c24 */ /* 0x000fe2000f8e02ff */
[----:B------:R-:W-:Y:S01]  /*7c80*/  ULDC UR56, c[0x0][0x240] ;  /* 0x0000900000387ab9 */ /* 0x000fe20000000800 */
[----:B------:R-:W-:Y:S01]  /*7c90*/  IMAD R221, R221, UR50, RZ ;  /* 0x00000032dddd7c24 */ /* 0x000fe2000f8e02ff */
[----:B------:R-:W1:Y:S01]  /*7ca0*/  LDC R247, c[0x0][0x230] ;  /* 0x00008c00fff77b82 */ /* 0x000e620000000800 */
[----:B------:R-:W-:Y:S01]  /*7cb0*/  IMAD R223, R223, UR51, RZ ;  /* 0x00000033dfdf7c24 */ /* 0x000fe2000f8e02ff */
[----:B------:R-:W-:Y:S01]  /*7cc0*/  ULDC UR57, c[0x0][0x240] ;  /* 0x0000900000397ab9 */ /* 0x000fe20000000800 */
[----:B------:R-:W-:Y:S01]  /*7cd0*/  IMAD R225, R225, UR52, RZ ;  /* 0x00000034e1e17c24 */ /* 0x000fe2000f8e02ff */
[----:B------:R-:W-:Y:S01]  /*7ce0*/  ULDC UR58, c[0x0][0x240] ;  /* 0x00009000003a7ab9 */ /* 0x000fe20000000800 */
[----:B---3--:R-:W3:Y:S01]  /*7cf0*/  LDL.LU.64 R244, [R1+0x1918] ;  /* 0x0019180001f47983 */ /* 0x008ee20000300a00 */
[-C--:B------:R-:W-:Y:S01]  /*7d00*/  LEA R50, P1, R51, R242.reuse, 0x2 ;  /* 0x000000f233327211 */ /* 0x080fe200078210ff */
[----:B------:R-:W-:Y:S01]  /*7d10*/  IMAD R227, R227, UR53, RZ ;  /* 0x00000035e3e37c24 */ /* 0x000fe2000f8e02ff */
[----:B------:R-:W-:Y:S01]  /*7d20*/  ULDC UR59, c[0x0][0x240] ;  /* 0x00009000003b7ab9 */ /* 0x000fe20000000800 */
[----:B------:R-:W-:Y:S01]  /*7d30*/  STL.64 [R1+0x1278], R8 ;  /* 0x0012780801007387 */ /* 0x000fe20000100a00 */
[-C--:B------:R-:W-:Y:S01]  /*7d40*/  LEA R52, P0, R53, R242.reuse, 0x2 ;  /* 0x000000f235347211 */ /* 0x080fe200078010ff */
[----:B------:R-:W-:Y:S01]  /*7d50*/  IMAD R229, R229, UR54, RZ ;  /* 0x00000036e5e57c24 */ /* 0x000fe2000f8e02ff */
[----:B------:R-:W-:Y:S01]  /*7d60*/  ULDC UR60, c[0x0][0x240] ;  /* 0x00009000003c7ab9 */ /* 0x000fe20000000800 */
[----:B------:R-:W-:Y:S01]  /*7d70*/  STL.64 [R1+0x1280], R4 ;  /* 0x0012800401007387 */ /* 0x000fe20000100a00 */
[----:B------:R-:W-:Y:S01]  /*7d80*/  LEA R54, P6, R55, R242, 0x2 ;  /* 0x000000f237367211 */ /* 0x000fe200078c10ff */
[----:B------:R-:W-:Y:S01]  /*7d90*/  ULDC UR61, c[0x0][0x240] ;  /* 0x00009000003d7ab9 */ /* 0x000fe20000000800 */
[-C--:B------:R-:W-:Y:S01]  /*7da0*/  LEA.HI.X.SX32 R51, R51, R2.reuse, 0x2, P1 ;  /* 0x0000000233337211 */ /* 0x080fe200008f16ff */
[----:B------:R-:W-:Y:S01]  /*7db0*/  STL.64 [R1+0x1248], R12 ;  /* 0x0012480c01007387 */ /* 0x000fe20000100a00 */
[-C--:B------:R-:W-:Y:S01]  /*7dc0*/  LEA.HI.X.SX32 R53, R53, R2.reuse, 0x2, P0 ;  /* 0x0000000235357211 */ /* 0x080fe200000f16ff */
[----:B------:R-:W3:Y:S01]  /*7dd0*/  S2UR UR11, SR_CgaCtaId ;  /* 0x00000000000b79c3 */ /* 0x000ee20000008800 */
[----:B------:R-:W-:Y:S01]  /*7de0*/  LEA.HI.X.SX32 R55, R55, R2, 0x2, P6 ;  /* 0x0000000237377211 */ /* 0x000fe200030f16ff */
[----:B------:R-:W-:Y:S01]  /*7df0*/  STL.64 [R1+0x1288], R14 ;  /* 0x0012880e01007387 */ /* 0x000fe20000100a00 */
[----:B------:R-:W-:Y:S01]  /*7e00*/  IMAD R231, R231, UR55, RZ ;  /* 0x00000037e7e77c24 */ /* 0x000fe2000f8e02ff */
[----:B------:R-:W-:Y:S01]  /*7e10*/  ULDC UR4, c[0x0][0x234] ;  /* 0x00008d0000047ab9 */ /* 0x000fe20000000800 */
[----:B------:R-:W-:Y:S01]  /*7e20*/  IMAD R233, R233, UR56, RZ ;  /* 0x00000038e9e97c24 */ /* 0x000fe2000f8e02ff */
[----:B------:R-:W-:Y:S01]  /*7e30*/  STL.64 [R1+0x1290], R16 ;  /* 0x0012901001007387 */ /* 0x000fe20000100a00 */
[----:B------:R-:W-:Y:S01]  /*7e40*/  IMAD R235, R235, UR57, RZ ;  /* 0x00000039ebeb7c24 */ /* 0x000fe2000f8e02ff */
[----:B------:R-:W3:Y:S01]  /*7e50*/  LDC R252, c[0x0][0x230] ;  /* 0x00008c00fffc7b82 */ /* 0x000ee20000000800 */
[----:B------:R-:W-:Y:S01]  /*7e60*/  IMAD R237, R237, UR58, RZ ;  /* 0x0000003aeded7c24 */ /* 0x000fe2000f8e02ff */
[----:B------:R-:W-:Y:S01]  /*7e70*/  STL.64 [R1+0x1298], R18 ;  /* 0x0012981201007387 */ /* 0x000fe20000100a00 */
[----:B------:R-:W-:Y:S01]  /*7e80*/  IMAD R239, R239, UR59, RZ ;  /* 0x0000003befef7c24 */ /* 0x000fe2000f8e02ff */
[----:B------:R-:W-:Y:S01]  /*7e90*/  ULDC.64 UR6, c[0x0][0x210] ;  /* 0x0000840000067ab9 */ /* 0x000fe20000000a00 */
[----:B------:R-:W-:Y:S01]  /*7ea0*/  IMAD R241, R241, UR60, RZ ;  /* 0x0000003cf1f17c24 */ /* 0x000fe2000f8e02ff */
[----:B------:R-:W-:Y:S01]  /*7eb0*/  STL.64 [R1+0x1250], R20 ;  /* 0x0012501401007387 */ /* 0x000fe20000100a00 */
[----:B------:R-:W-:-:S02]  /*7ec0*/  IMAD R243, R243, UR61, RZ ;  /* 0x0000003df3f37c24 */ /* 0x000fc4000f8e02ff */
[----:B------:R-:W-:Y:S01]  /*7ed0*/  VIADD R246, R246, 0xffffffff ;  /* 0xfffffffff6f67836 */ /* 0x000fe20000000000 */
[----:B------:R-:W-:Y:S01]  /*7ee0*/  STL.64 [R1+0x12a0], R22 ;  /* 0x0012a01601007387 */ /* 0x000fe20000100a00 */
[----:B-1----:R-:W-:-:S03]  /*7ef0*/  VIADD R247, R247, 0xfffffffe ;  /* 0xfffffffef7f77836 */ /* 0x002fc60000000000 */
[----:B------:R-:W-:Y:S04]  /*7f00*/  STL.64 [R1+0x12a8], R24 ;  /* 0x0012a81801007387 */ /* 0x000fe80000100a00 */
[----:B------:R-:W-:Y:S01]  /*7f10*/  STL.64 [R1+0x12b0], R26 ;  /* 0x0012b01a01007387 */ /* 0x000fe20000100a00 */
[-C--:B------:R-:W-:Y:S02]  /*7f20*/  LEA R64, P1, R65, R242.reuse, 0x2 ;  /* 0x000000f241407211 */ /* 0x080fe400078210ff */
[-C--:B------:R-:W-:Y:S02]  /*7f30*/  LEA R66, P0, R67, R242.reuse, 0x2 ;  /* 0x000000f243427211 */ /* 0x080fe400078010ff */
[----:B------:R-:W-:Y:S02]  /*7f40*/  LEA R68, P6, R69, R242, 0x2 ;  /* 0x000000f245447211 */ /* 0x000fe400078c10ff */
[----:B------:R-:W-:-:S02]  /*7f50*/  LEA.HI.X.SX32 R65, R65, R2, 0x2, P1 ;  /* 0x0000000241417211 */ /* 0x000fc400008f16ff */
[-C--:B------:R-:W-:Y:S02]  /*7f60*/  LEA.HI.X.SX32 R67, R67, R2.reuse, 0x2, P0 ;  /* 0x0000000243437211 */ /* 0x080fe400000f16ff */
[----:B------:R-:W-:Y:S02]  /*7f70*/  LEA.HI.X.SX32 R69, R69, R2, 0x2, P6 ;  /* 0x0000000245457211 */ /* 0x000fe400030f16ff */
        /* <DEDUP_REMOVED lines=56> */
[-C--:B------:R-:W-:Y:S02]  /*8300*/  LEA R208, P6, R209, R242.reuse, 0x2 ;  /* 0x000000f2d1d07211 */ /* 0x080fe400078c10ff */
[----:B--2---:R-:W-:-:S04]  /*8310*/  LEA R34, P2, R35, R242, 0x2 ;  /* 0x000000f223227211 */ /* 0x004fc800078410ff */
[----:B------:R-:W-:Y:S02]  /*8320*/  LEA.HI.X.SX32 R35, R35, R2, 0x2, P2 ;  /* 0x0000000223237211 */ /* 0x000fe400010f16ff */
[-C--:B------:R-:W-:Y:S02]  /*8330*/  LEA R48, P2, R49, R242.reuse, 0x2 ;  /* 0x000000f231307211 */ /* 0x080fe400078410ff */
[----:B----4-:R-:W-:-:S04]  /*8340*/  LEA R32, P3, R33, R242, 0x2 ;  /* 0x000000f221207211 */ /* 0x010fc800078610ff */
[----:B------:R-:W-:Y:S02]  /*8350*/  LEA.HI.X.SX32 R33, R33, R2, 0x2, P3 ;  /* 0x0000000221217211 */ /* 0x000fe400018f16ff */
[-C--:B------:R-:W-:Y:S02]  /*8360*/  LEA R46, P3, R47, R242.reuse, 0x2 ;  /* 0x000000f22f2e7211 */ /* 0x080fe400078610ff */
[----:B------:R-:W-:-:S04]  /*8370*/  LEA R30, P4, R31, R242, 0x2 ;  /* 0x000000f21f1e7211 */ /* 0x000fc800078810ff */
[----:B------:R-:W-:Y:S02]  /*8380*/  LEA.HI.X.SX32 R31, R31, R2, 0x2, P4 ;  /* 0x000000021f1f7211 */ /* 0x000fe400020f16ff */
[-C--:B------:R-:W-:Y:S02]  /*8390*/  LEA R44, P4, R45, R242.reuse, 0x2 ;  /* 0x000000f22d2c7211 */ /* 0x080fe400078810ff */
[----:B------:R-:W-:-:S04]  /*83a0*/  LEA R28, P5, R29, R242, 0x2 ;  /* 0x000000f21d1c7211 */ /* 0x000fc800078a10ff */
[----:B------:R-:W-:Y:S02]  /*83b0*/  LEA.HI.X.SX32 R29, R29, R2, 0x2, P5 ;  /* 0x000000021d1d7211 */ /* 0x000fe400028f16ff */
[----:B------:R-:W-:-:S03]  /*83c0*/  LEA R42, P5, R43, R242, 0x2 ;  /* 0x000000f22b2a7211 */ /* 0x000fc600078a10ff */
[----:B------:R1:W-:Y:S01]  /*83d0*/  STL.64 [R1+0x1258], R28 ;  /* 0x0012581c01007387 */ /* 0x0003e20000100a00 */
[----:B------:R-:W-:-:S03]  /*83e0*/  LEA.HI.X.SX32 R43, R43, R2, 0x2, P5 ;  /* 0x000000022b2b7211 */ /* 0x000fc600028f16ff */
[----:B------:R-:W-:Y:S01]  /*83f0*/  STL.64 [R1+0x12b8], R30 ;  /* 0x0012b81e01007387 */ /* 0x000fe20000100a00 */
[----:B------:R-:W-:-:S03]  /*8400*/  LEA.HI.X.SX32 R45, R45, R2, 0x2, P4 ;  /* 0x000000022d2d7211 */ /* 0x000fc600020f16ff */
[----:B------:R-:W-:Y:S01]  /*8410*/  STL.64 [R1+0x12c0], R32 ;  /* 0x0012c02001007387 */ /* 0x000fe20000100a00 */
[----:B------:R-:W-:-:S03]  /*8420*/  LEA.HI.X.SX32 R47, R47, R2, 0x2, P3 ;  /* 0x000000022f2f7211 */ /* 0x000fc600018f16ff */
[----:B------:R-:W-:Y:S01]  /*8430*/  STL.64 [R1+0x12c8], R34 ;  /* 0x0012c82201007387 */ /* 0x000fe20000100a00 */
[----:B------:R-:W-:Y:S01]  /*8440*/  LEA R56, P5, R57, R242, 0x2 ;  /* 0x000000f239387211 */ /* 0x000fe200078a10ff */
[----:B---3--:R-:W-:Y:S01]  /*8450*/  IMAD R245, R245, UR4, RZ ;  /* 0x00000004f5f57c24 */ /* 0x008fe2000f8e02ff */
[----:B------:R-:W-:Y:S01]  /*8460*/  LEA.HI.X.SX32 R49, R49, R2, 0x2, P2 ;  /* 0x0000000231317211 */ /* 0x000fe200010f16ff */
[----:B------:R-:W-:Y:S01]  /*8470*/  STL.64 [R1+0x1260], R36 ;  /* 0x0012602401007387 */ /* 0x000fe20000100a00 */
[----:B------:R-:W-:Y:S01]  /*8480*/  LEA R58, P4, R59, R242, 0x2 ;  /* 0x000000f23b3a7211 */ /* 0x000fe200078810ff */
[----:B------:R-:W-:Y:S01]  /*8490*/  ULDC.64 UR8, c[0x0][0x208] ;  /* 0x0000820000087ab9 */ /* 0x000fe20000000a00 */
[----:B------:R-:W-:Y:S01]  /*84a0*/  LEA.HI.X.SX32 R205, R205, R2, 0x2, P1 ;  /* 0x00000002cdcd7211 */ /* 0x000fe200008f16ff */
[----:B------:R-:W-:Y:S01]  /*84b0*/  STL.64 [R1+0x12d0], R38 ;  /* 0x0012d02601007387 */ /* 0x000fe20000100a00 */
[-C--:B------:R-:W-:Y:S01]  /*84c0*/  LEA R60, P3, R61, R242.reuse, 0x2 ;  /* 0x000000f23d3c7211 */ /* 0x080fe200078610ff */
[----:B-1----:R-:W1:Y:S02]  /*84d0*/  LDC R28, c[0x0][0x230] ;  /* 0x00008c00ff1c7b82 */ /* 0x002e640000000800 */
[----:B------:R-:W-:Y:S01]  /*84e0*/  STL.64 [R1+0x12d8], R40 ;  /* 0x0012d82801007387 */ /* 0x000fe20000100a00 */
[----:B------:R-:W-:-:S03]  /*84f0*/  LEA R62, P2, R63, R242, 0x2 ;  /* 0x000000f23f3e7211 */ /* 0x000fc600078410ff */
[----:B------:R-:W-:Y:S01]  /*8500*/  STL.64 [R1+0x12e0], R42 ;  /* 0x0012e02a01007387 */ /* 0x000fe20000100a00 */
[-C--:B------:R-:W-:Y:S01]  /*8510*/  LEA.HI.X.SX32 R57, R57, R2.reuse, 0x2, P5 ;  /* 0x0000000239397211 */ /* 0x080fe200028f16ff */
[----:B------:R-:W2:Y:S02]  /*8520*/  LDC R29, c[0x0][0x230] ;  /* 0x00008c00ff1d7b82 */ /* 0x000ea40000000800 */
[----:B------:R-:W-:Y:S01]  /*8530*/  STL.64 [R1+0x1268], R44 ;  /* 0x0012682c01007387 */ /* 0x000fe20000100a00 */
[----:B------:R-:W-:-:S03]  /*8540*/  LEA.HI.X.SX32 R59, R59, R2, 0x2, P4 ;  /* 0x000000023b3b7211 */ /* 0x000fc600020f16ff */
[----:B------:R-:W-:Y:S01]  /*8550*/  STL.64 [R1+0x12e8], R46 ;  /* 0x0012e82e01007387 */ /* 0x000fe20000100a00 */
[----:B------:R-:W-:-:S03]  /*8560*/  LEA.HI.X.SX32 R61, R61, R2, 0x2, P3 ;  /* 0x000000023d3d7211 */ /* 0x000fc600018f16ff */
[----:B------:R-:W-:Y:S01]  /*8570*/  STL.64 [R1+0x12f0], R48 ;  /* 0x0012f03001007387 */ /* 0x000fe20000100a00 */
[-C--:B------:R-:W-:Y:S02]  /*8580*/  LEA R70, P5, R71, R242.reuse, 0x2 ;  /* 0x000000f247467211 */ /* 0x080fe400078a10ff */
[----:B------:R-:W-:Y:S01]  /*8590*/  LEA R72, P4, R73, R242, 0x2 ;  /* 0x000000f249487211 */ /* 0x000fe200078810ff */
[----:B------:R-:W-:Y:S01]  /*85a0*/  STL.64 [R1+0x12f8], R50 ;  /* 0x0012f83201007387 */ /* 0x000fe20000100a00 */
[----:B------:R-:W-:Y:S02]  /*85b0*/  LEA.HI.X.SX32 R63, R63, R2, 0x2, P2 ;  /* 0x000000023f3f7211 */ /* 0x000fe400010f16ff */
[-C--:B------:R-:W-:Y:S01]  /*85c0*/  LEA R74, P3, R75, R242.reuse, 0x2 ;  /* 0x000000f24b4a7211 */ /* 0x080fe200078610ff */
[----:B------:R3:W-:Y:S01]  /*85d0*/  STL.64 [R1+0x1270], R52 ;  /* 0x0012703401007387 */ /* 0x0007e20000100a00 */
[----:B------:R-:W-:-:S03]  /*85e0*/  LEA R76, P2, R77, R242, 0x2 ;  /* 0x000000f24d4c7211 */ /* 0x000fc600078410ff */
[----:B------:R-:W-:Y:S01]  /*85f0*/  STL.64 [R1+0x1300], R54 ;  /* 0x0013003601007387 */ /* 0x000fe20000100a00 */
[----:B------:R-:W-:-:S03]  /*8600*/  LEA.HI.X.SX32 R71, R71, R2, 0x2, P5 ;  /* 0x0000000247477211 */ /* 0x000fc600028f16ff */
[----:B------:R-:W-:Y:S01]  /*8610*/  STL.64 [R1+0x1308], R56 ;  /* 0x0013083801007387 */ /* 0x000fe20000100a00 */
[----:B------:R-:W-:-:S03]  /*8620*/  LEA.HI.X.SX32 R73, R73, R2, 0x2, P4 ;  /* 0x0000000249497211 */ /* 0x000fc600020f16ff */
[----:B------:R-:W-:Y:S01]  /*8630*/  STL.64 [R1+0x1310], R58 ;  /* 0x0013103a01007387 */ /* 0x000fe20000100a00 */
[----:B------:R-:W-:Y:S02]  /*8640*/  LEA R84, P5, R85, R242, 0x2 ;  /* 0x000000f255547211 */ /* 0x000fe400078a10ff */
[----:B------:R-:W-:Y:S01]  /*8650*/  LEA.HI.X.SX32 R207, R207, R2, 0x2, P0 ;  /* 0x00000002cfcf7211 */ /* 0x000fe200000f16ff */
[----:B------:R-:W-:Y:S01]  /*8660*/  STL.64 [R1+0x1318], R60 ;  /* 0x0013183c01007387 */ /* 0x000fe20000100a00 */
[----:B------:R-:W-:Y:S02]  /*8670*/  LEA R86, P4, R87, R242, 0x2 ;  /* 0x000000f257567211 */ /* 0x000fe400078810ff */
[-C--:B------:R-:W-:Y:S01]  /*8680*/  LEA.HI.X.SX32 R209, R209, R2.reuse, 0x2, P6 ;  /* 0x00000002d1d17211 */ /* 0x080fe200030f16ff */
[----:B------:R-:W-:Y:S01]  /*8690*/  STL.64 [R1+0x1320], R62 ;  /* 0x0013203e01007387 */ /* 0x000fe20000100a00 */
[----:B------:R-:W-:Y:S02]  /*86a0*/  LEA.HI.X.SX32 R75, R75, R2, 0x2, P3 ;  /* 0x000000024b4b7211 */ /* 0x000fe400018f16ff */
[-C--:B------:R-:W-:Y:S01]  /*86b0*/  LEA R218, P1, R7, R242.reuse, 0x2 ;  /* 0x000000f207da7211 */ /* 0x080fe200078210ff */
[----:B------:R-:W-:Y:S01]  /*86c0*/  STL.64 [R1+0x1328], R64 ;  /* 0x0013284001007387 */ /* 0x000fe20000100a00 */
[----:B------:R-:W-:Y:S01]  /*86d0*/  LEA R88, P3, R89, R242, 0x2 ;  /* 0x000000f259587211 */ /* 0x000fe200078610ff */
[----:B-1----:R-:W-:Y:S01]  /*86e0*/  VIADD R28, R28, 0xffffffc1 ;  /* 0xffffffc11c1c7836 */ /* 0x002fe20000000000 */
[-C--:B------:R-:W-:Y:S01]  /*86f0*/  LEA.HI.X.SX32 R77, R77, R2.reuse, 0x2, P2 ;  /* 0x000000024d4d7211 */ /* 0x080fe200010f16ff */
[----:B------:R-:W-:Y:S01]  /*8700*/  STL.64 [R1+0x1330], R66 ;  /* 0x0013304201007387 */ /* 0x000fe20000100a00 */
[-C--:B------:R-:W-:Y:S01]  /*8710*/  LEA.HI.X.SX32 R85, R85, R2.reuse, 0x2, P5 ;  /* 0x0000000255557211 */ /* 0x080fe200028f16ff */
[----:B--2---:R-:W-:Y:S01]  /*8720*/  VIADD R29, R29, 0xffffffa3 ;  /* 0xffffffa31d1d7836 */ /* 0x004fe20000000000 */
[----:B------:R-:W-:Y:S01]  /*8730*/  LEA.HI.X.SX32 R87, R87, R2, 0x2, P4 ;  /* 0x0000000257577211 */ /* 0x000fe200020f16ff */
[----:B------:R-:W-:Y:S01]  /*8740*/  STL.64 [R1+0x1338], R68 ;  /* 0x0013384401007387 */ /* 0x000fe20000100a00 */
[-C--:B------:R-:W-:Y:S01]  /*8750*/  LEA R90, P2, R91, R242.reuse, 0x2 ;  /* 0x000000f25b5a7211 */ /* 0x080fe200078410ff */
[----:B---3--:R-:W1:Y:S01]  /*8760*/  LDC R53, c[0x0][0x230] ;  /* 0x00008c00ff357b82 */ /* 0x008e620000000800 */
[-C--:B------:R-:W-:Y:S01]  /*8770*/  LEA R98, P5, R99, R242.reuse, 0x2 ;  /* 0x000000f263627211 */ /* 0x080fe200078a10ff */
[----:B------:R-:W-:Y:S01]  /*8780*/  STL.64 [R1+0x1340], R70 ;  /* 0x0013404601007387 */ /* 0x000fe20000100a00 */
[----:B------:R-:W-:-:S02]  /*8790*/  LEA R100, P4, R101, R242, 0x2 ;  /* 0x000000f265647211 */ /* 0x000fc400078810ff */
[----:B------:R-:W-:Y:S01]  /*87a0*/  LEA.HI.X.SX32 R89, R89, R2, 0x2, P3 ;  /* 0x0000000259597211 */ /* 0x000fe200018f16ff */
[----:B------:R-:W-:Y:S01]  /*87b0*/  STL.64 [R1+0x1348], R72 ;  /* 0x0013484801007387 */ /* 0x000fe20000100a00 */
[----:B------:R-:W-:-:S03]  /*87c0*/  LEA R102, P3, R103, R242, 0x2 ;  /* 0x000000f267667211 */ /* 0x000fc600078610ff */
[----:B------:R-:W-:Y:S01]  /*87d0*/  STL.64 [R1+0x1350], R74 ;  /* 0x0013504a01007387 */ /* 0x000fe20000100a00 */
[----:B------:R-:W-:-:S03]  /*87e0*/  LEA.HI.X.SX32 R91, R91, R2, 0x2, P2 ;  /* 0x000000025b5b7211 */ /* 0x000fc600010f16ff */
[----:B------:R-:W-:Y:S01]  /*87f0*/  STL.64 [R1+0x1358], R76 ;  /* 0x0013584c01007387 */ /* 0x000fe20000100a00 */
[-C--:B------:R-:W-:Y:S02]  /*8800*/  LEA.HI.X.SX32 R99, R99, R2.reuse, 0x2, P5 ;  /* 0x0000000263637211 */ /* 0x080fe400028f16ff */
[----:B------:R-:W-:Y:S01]  /*8810*/  LEA.HI.X.SX32 R101, R101, R2, 0x2, P4 ;  /* 0x0000000265657211 */ /* 0x000fe200020f16ff */
[----:B------:R-:W-:Y:S01]  /*8820*/  STL.64 [R1+0x1360], R78 ;  /* 0x0013604e01007387 */ /* 0x000fe20000100a00 */
[-C--:B------:R-:W-:Y:S02]  /*8830*/  LEA R104, P2, R105, R242.reuse, 0x2 ;  /* 0x000000f269687211 */ /* 0x080fe400078410ff */
[-C--:B------:R-:W-:Y:S01]  /*8840*/  LEA R112, P5, R113, R242.reuse, 0x2 ;  /* 0x000000f271707211 */ /* 0x080fe200078a10ff */
[----:B------:R-:W-:Y:S01]  /*8850*/  STL.64 [R1+0x1368], R80 ;  /* 0x0013685001007387 */ /* 0x000fe20000100a00 */
[----:B------:R-:W-:Y:S02]  /*8860*/  LEA R114, P4, R115, R242, 0x2 ;  /* 0x000000f273727211 */ /* 0x000fe400078810ff */
        /* <DEDUP_REMOVED lines=103> */
[-C--:B------:R-:W-:Y:S02]  /*8ee0*/  LEA R222, P6, R223, R242.reuse, 0x2 ;  /* 0x000000f2dfde7211 */ /* 0x080fe400078c10ff */
[-C--:B------:R-:W-:Y:S01]  /*8ef0*/  LEA R224, P5, R225, R242.reuse, 0x2 ;  /* 0x000000f2e1e07211 */ /* 0x080fe200078a10ff */
[----:B------:R-:W-:Y:S01]  /*8f00*/  STL.64 [R1+0x14b0], R162 ;  /* 0x0014b0a201007387 */ /* 0x000fe20000100a00 */
[----:B------:R-:W-:-:S02]  /*8f10*/  LEA R226, P4, R227, R242, 0x2 ;  /* 0x000000f2e3e27211 */ /* 0x000fc400078810ff */
[----:B------:R-:W-:Y:S01]  /*8f20*/  LEA.HI.X.SX32 R215, R215, R2, 0x2, P3 ;  /* 0x00000002d7d77211 */ /* 0x000fe200018f16ff */
[----:B------:R-:W-:Y:S01]  /*8f30*/  STL.64 [R1+0x14b8], R164 ;  /* 0x0014b8a401007387 */ /* 0x000fe20000100a00 */
[----:B------:R-:W-:-:S03]  /*8f40*/  LEA R228, P3, R229, R242, 0x2 ;  /* 0x000000f2e5e47211 */ /* 0x000fc600078610ff */
[----:B------:R-:W-:Y:S01]  /*8f50*/  STL.64 [R1+0x14c0], R166 ;  /* 0x0014c0a601007387 */ /* 0x000fe20000100a00 */
[-C--:B------:R-:W-:Y:S02]  /*8f60*/  LEA.HI.X.SX32 R217, R11, R2.reuse, 0x2, P2 ;  /* 0x000000020bd97211 */ /* 0x080fe400010f16ff */
[-C--:B------:R-:W-:Y:S01]  /*8f70*/  LEA.HI.X.SX32 R219, R7, R2.reuse, 0x2, P1 ;  /* 0x0000000207db7211 */ /* 0x080fe200008f16ff */
[----:B------:R-:W-:Y:S01]  /*8f80*/  STL.64 [R1+0x14c8], R168 ;  /* 0x0014c8a801007387 */ /* 0x000fe20000100a00 */
[-C--:B------:R-:W-:Y:S01]  /*8f90*/  LEA.HI.X.SX32 R221, R221, R2.reuse, 0x2, P0 ;  /* 0x00000002dddd7211 */ /* 0x080fe200000f16ff */
[----:B------:R-:W-:Y:S01]  /*8fa0*/  VIADD R7, R248, 0xfffffffd ;  /* 0xfffffffdf8077836 */ /* 0x000fe20000000000 */
[-C--:B------:R-:W-:Y:S01]  /*8fb0*/  LEA.HI.X.SX32 R223, R223, R2.reuse, 0x2, P6 ;  /* 0x00000002dfdf7211 */ /* 0x080fe200030f16ff */
[----:B------:R-:W-:Y:S01]  /*8fc0*/  STL.64 [R1+0x14d0], R170 ;  /* 0x0014d0aa01007387 */ /* 0x000fe20000100a00 */
[-C--:B------:R-:W-:Y:S01]  /*8fd0*/  LEA.HI.X.SX32 R225, R225, R2.reuse, 0x2, P5 ;  /* 0x00000002e1e17211 */ /* 0x080fe200028f16ff */
[----:B------:R-:W2:Y:S01]  /*8fe0*/  LDC R248, c[0x0][0x230] ;  /* 0x00008c00fff87b82 */ /* 0x000ea20000000800 */
[----:B------:R-:W-:Y:S01]  /*8ff0*/  LEA.HI.X.SX32 R227, R227, R2, 0x2, P4 ;  /* 0x00000002e3e37211 */ /* 0x000fe200020f16ff */
[----:B------:R-:W-:Y:S01]  /*9000*/  STL.64 [R1+0x14d8], R172 ;  /* 0x0014d8ac01007387 */ /* 0x000fe20000100a00 */
[----:B------:R-:W-:-:S02]  /*9010*/  LEA R230, P2, R231, R242, 0x2 ;  /* 0x000000f2e7e67211 */ /* 0x000fc400078410ff */
[-C--:B------:R-:W-:Y:S01]  /*9020*/  LEA R232, P1, R233, R242.reuse, 0x2 ;  /* 0x000000f2e9e87211 */ /* 0x080fe200078210ff */
[----:B------:R-:W-:Y:S01]  /*9030*/  STL.64 [R1+0x14e0], R174 ;  /* 0x0014e0ae01007387 */ /* 0x000fe20000100a00 */
[-C--:B------:R-:W-:Y:S02]  /*9040*/  LEA R234, P0, R235, R242.reuse, 0x2 ;  /* 0x000000f2ebea7211 */ /* 0x080fe400078010ff */
[-C--:B------:R-:W-:Y:S02]  /*9050*/  LEA R236, P6, R237, R242.reuse, 0x2 ;  /* 0x000000f2edec7211 */ /* 0x080fe400078c10ff */
[-C--:B------:R-:W-:Y:S02]  /*9060*/  LEA R238, P5, R239, R242.reuse, 0x2 ;  /* 0x000000f2efee7211 */ /* 0x080fe400078a10ff */
[----:B------:R-:W-:Y:S02]  /*9070*/  LEA R240, P4, R241, R242, 0x2 ;  /* 0x000000f2f1f07211 */ /* 0x000fe400078810ff */
[----:B------:R-:W-:Y:S01]  /*9080*/  LEA.HI.X.SX32 R229, R229, R2, 0x2, P3 ;  /* 0x00000002e5e57211 */ /* 0x000fe200018f16ff */
[----:B------:R-:W-:Y:S01]  /*9090*/  STL.64 [R1+0x14e8], R176 ;  /* 0x0014e8b001007387 */ /* 0x000fe20000100a00 */
[----:B------:R-:W-:-:S03]  /*90a0*/  LEA R242, P3, R243, R242, 0x2 ;  /* 0x000000f2f3f27211 */ /* 0x000fc600078610ff */
[----:B------:R-:W-:Y:S01]  /*90b0*/  STL.64 [R1+0x14f0], R178 ;  /* 0x0014f0b201007387 */ /* 0x000fe20000100a00 */
[-C--:B------:R-:W-:Y:S02]  /*90c0*/  LEA.HI.X.SX32 R231, R231, R2.reuse, 0x2, P2 ;  /* 0x00000002e7e77211 */ /* 0x080fe400010f16ff */
[-C--:B------:R-:W-:Y:S01]  /*90d0*/  LEA.HI.X.SX32 R233, R233, R2.reuse, 0x2, P1 ;  /* 0x00000002e9e97211 */ /* 0x080fe200008f16ff */
[----:B------:R-:W-:Y:S01]  /*90e0*/  STL.64 [R1+0x14f8], R180 ;  /* 0x0014f8b401007387 */ /* 0x000fe20000100a00 */
[-C--:B------:R-:W-:Y:S02]  /*90f0*/  LEA.HI.X.SX32 R235, R235, R2.reuse, 0x2, P0 ;  /* 0x00000002ebeb7211 */ /* 0x080fe400000f16ff */
[-C--:B------:R-:W-:Y:S01]  /*9100*/  LEA.HI.X.SX32 R237, R237, R2.reuse, 0x2, P6 ;  /* 0x00000002eded7211 */ /* 0x080fe200030f16ff */
[----:B------:R-:W-:Y:S01]  /*9110*/  STL.64 [R1+0x1500], R182 ;  /* 0x001500b601007387 */ /* 0x000fe20000100a00 */
[-C--:B------:R-:W-:Y:S02]  /*9120*/  LEA.HI.X.SX32 R239, R239, R2.reuse, 0x2, P5 ;  /* 0x00000002efef7211 */ /* 0x080fe400028f16ff */
[-C--:B------:R-:W-:Y:S01]  /*9130*/  LEA.HI.X.SX32 R241, R241, R2.reuse, 0x2, P4 ;  /* 0x00000002f1f17211 */ /* 0x080fe200020f16ff */
[----:B------:R-:W-:Y:S01]  /*9140*/  STL.64 [R1+0x1508], R184 ;  /* 0x001508b801007387 */ /* 0x000fe20000100a00 */
[----:B------:R-:W-:Y:S01]  /*9150*/  LEA.HI.X.SX32 R243, R243, R2, 0x2, P3 ;  /* 0x00000002f3f37211 */ /* 0x000fe200018f16ff */
[----:B------:R-:W-:-:S02]  /*9160*/  VIADD R2, R249, 0xfffffffc ;  /* 0xfffffffcf9027836 */ /* 0x000fc40000000000 */
[----:B------:R-:W-:Y:S01]  /*9170*/  STL.64 [R1+0x1510], R186 ;  /* 0x001510ba01007387 */ /* 0x000fe20000100a00 */
[----:B------:R-:W3:Y:S03]  /*9180*/  LDC R249, c[0x0][0x230] ;  /* 0x00008c00fff97b82 */ /* 0x000ee60000000800 */
[----:B------:R-:W-:Y:S01]  /*9190*/  STL.64 [R1+0x1518], R188 ;  /* 0x001518bc01007387 */ /* 0x000fe20000100a00 */
[----:B------:R-:W-:-:S03]  /*91a0*/  ISETP.GE.U32.AND P0, PT, R2, 0x7fffff7d, PT ;  /* 0x7fffff7d0200780c */ /* 0x000fc60003f06070 */
[----:B------:R-:W-:Y:S01]  /*91b0*/  STL.64 [R1+0x1520], R190 ;  /* 0x001520be01007387 */ /* 0x000fe20000100a00 */
[----:B------:R-:W-:-:S03]  /*91c0*/  ISETP.GE.U32.AND P1, PT, R7, 0x7fffff7e, PT ;  /* 0x7fffff7e0700780c */ /* 0x000fc60003f26070 */
[----:B------:R-:W-:Y:S01]  /*91d0*/  STL.64 [R1+0x1528], R192 ;  /* 0x001528c001007387 */ /* 0x000fe20000100a00 */
[----:B------:R-:W-:-:S03]  /*91e0*/  IMAD R2, R244, UR4, RZ ;  /* 0x00000004f4027c24 */ /* 0x000fc6000f8e02ff */
[----:B------:R-:W-:Y:S01]  /*91f0*/  STL.64 [R1+0x1530], R194 ;  /* 0x001530c201007387 */ /* 0x000fe20000100a00 */
[----:B------:R-:W-:Y:S02]  /*9200*/  IADD3 R7, R250, -0x21, RZ ;  /* 0xffffffdffa077810 */ /* 0x000fe40007ffe0ff */
[----:B------:R-:W-:Y:S01]  /*9210*/  LEA R244, P4, R245, UR6, 0x2 ;  /* 0x00000006f5f47c11 */ /* 0x000fe2000f8810ff */
[----:B------:R-:W-:Y:S01]  /*9220*/  STL.64 [R1+0x1538], R196 ;  /* 0x001538c401007387 */ /* 0x000fe20000100a00 */
[----:B------:R-:W4:Y:S03]  /*9230*/  LDC R250, c[0x0][0x230] ;  /* 0x00008c00fffa7b82 */ /* 0x000f260000000800 */
[----:B------:R-:W-:Y:S01]  /*9240*/  STL.64 [R1+0x1540], R198 ;  /* 0x001540c601007387 */ /* 0x000fe20000100a00 */
[----:B------:R-:W-:Y:S01]  /*9250*/  ISETP.GE.U32.AND P3, PT, R246, 0x7fffff80, PT ;  /* 0x7fffff80f600780c */ /* 0x000fe20003f66070 */
[----:B------:R-:W-:-:S02]  /*9260*/  UMOV UR4, 0x400 ;  /* 0x0000040000047882 */ /* 0x000fc40000000000 */
[----:B------:R-:W-:Y:S01]  /*9270*/  STL.64 [R1+0x1548], R200 ;  /* 0x001548c801007387 */ /* 0x000fe20000100a00 */
[----:B------:R-:W-:-:S03]  /*9280*/  ISETP.GE.U32.AND P6, PT, R7, 0x7fffff60, PT ;  /* 0x7fffff600700780c */ /* 0x000fc60003fc6070 */
[----:B------:R-:W-:Y:S01]  /*9290*/  STL.64 [R1+0x1550], R202 ;  /* 0x001550ca01007387 */ /* 0x000fe20000100a00 */
[----:B------:R-:W-:Y:S01]  /*92a0*/  ULEA UR11, UR11, UR4, 0x18 ;  /* 0x000000040b0b7291 */ /* 0x000fe2000f8ec03f */
[----:B------:R-:W-:Y:S02]  /*92b0*/  LEA.HI.X.SX32 R245, R245, UR7, 0x2, P4 ;  /* 0x00000007f5f57c11 */ /* 0x000fe4000a0f16ff */
[----:B------:R-:W-:Y:S01]  /*92c0*/  STL.64 [R1+0x1558], R204 ;  /* 0x001558cc01007387 */ /* 0x000fe20000100a00 */
[----:B------:R-:W-:Y:S01]  /*92d0*/  LEA R246, P4, R2, UR6, 0x2 ;  /* 0x0000000602f67c11 */ /* 0x000fe2000f8810ff */
[----:B------:R-:W-:Y:S01]  /*92e0*/  VIADD R11, R251, 0xffffffde ;  /* 0xffffffdefb0b7836 */ /* 0x000fe20000000000 */
[----:B------:R-:W-:Y:S01]  /*92f0*/  ISETP.GE.U32.AND P2, PT, R247, 0x7fffff7f, PT ;  /* 0x7fffff7ff700780c */ /* 0x000fe20003f46070 */
[----:B------:R-:W-:Y:S01]  /*9300*/  STL.64 [R1+0x1560], R206 ;  /* 0x001560ce01007387 */ /* 0x000fe20000100a00 */
[----:B------:R-:W-:Y:S01]  /*9310*/  VIADD R7, R252, 0xffffffdd ;  /* 0xffffffddfc077836 */ /* 0x000fe20000000000 */
[----:B------:R-:W1:Y:S01]  /*9320*/  LDC R251, c[0x0][0x230] ;  /* 0x00008c00fffb7b82 */ /* 0x000e620000000800 */
[----:B------:R-:W-:Y:S01]  /*9330*/  IMAD R52, R6, 0x3e, RZ ;  /* 0x0000003e06347824 */ /* 0x000fe200078e02ff */
[----:B------:R-:W-:Y:S01]  /*9340*/  STL.64 [R1+0x1568], R208 ;  /* 0x001568d001007387 */ /* 0x000fe20000100a00 */
[----:B------:R-:W-:-:S03]  /*9350*/  ULDC UR4, c[0x0][0x230] ;  /* 0x00008c0000047ab9 */ /* 0x000fc60000000800 */
[----:B------:R-:W-:Y:S01]  /*9360*/  STL.64 [R1+0x1570], R210 ;  /* 0x001570d201007387 */ /* 0x000fe20000100a00 */
[----:B------:R-:W-:Y:S01]  /*9370*/  LEA.HI.X.SX32 R247, R2, UR7, 0x2, P4 ;  /* 0x0000000702f77c11 */ /* 0x000fe2000a0f16ff */
[----:B------:R-:W-:Y:S01]  /*9380*/  IMAD.WIDE R8, R6, 0x4, R244 ;  /* 0x0000000406087825 */ /* 0x000fe200078e02f4 */
[----:B------:R-:W-:Y:S01]  /*9390*/  ISETP.GE.U32.AND P5, PT, R11, 0x7fffff5f, PT ;  /* 0x7fffff5f0b00780c */ /* 0x000fe20003fa6070 */
[----:B------:R-:W-:Y:S01]  /*93a0*/  STL.64 [R1+0x1578], R212 ;  /* 0x001578d401007387 */ /* 0x000fe20000100a00 */
[----:B------:R-:W-:Y:S01]  /*93b0*/  ISETP.GE.U32.AND P4, PT, R7, 0x7fffff5e, PT ;  /* 0x7fffff5e0700780c */ /* 0x000fe20003f86070 */
[----:B------:R-:W-:Y:S01]  /*93c0*/  VIADD R2, R0, UR11 ;  /* 0x0000000b00027c36 */ /* 0x000fe20008000000 */
[----:B------:R-:W1:Y:S01]  /*93d0*/  LDC R252, c[0x0][0x230] ;  /* 0x00008c00fffc7b82 */ /* 0x000e620000000800 */
[----:B------:R-:W-:Y:S01]  /*93e0*/  STL.64 [R1+0x1580], R214 ;  /* 0x001580d601007387 */ /* 0x000fe20000100a00 */
[----:B--2---:R-:W-:Y:S01]  /*93f0*/  VIADD R7, R248, 0xffffffdc ;  /* 0xffffffdcf8077836 */ /* 0x004fe20000000000 */
[----:B------:R-:W-:-:S02]  /*9400*/  ULDC.64 UR6, c[0x0][0x238] ;  /* 0x00008e0000067ab9 */ /* 0x000fc40000000a00 */
[----:B------:R-:W-:Y:S03]  /*9410*/  STL.64 [R1+0x1588], R216 ;  /* 0x001588d801007387 */ /* 0x000fe60000100a00 */
[----:B------:R-:W2:Y:S01]  /*9420*/  LDC R248, c[0x0][0x230] ;  /* 0x00008c00fff87b82 */ /* 0x000ea20000000800 */
[----:B------:R-:W-:Y:S04]  /*9430*/  STL.64 [R1+0x1590], R218 ;  /* 0x001590da01007387 */ /* 0x000fe80000100a00 */
[----:B------:R-:W-:Y:S04]  /*9440*/  STL.64 [R1+0x1598], R220 ;  /* 0x001598dc01007387 */ /* 0x000fe80000100a00 */
[----:B------:R-:W-:Y:S04]  /*9450*/  STL.64 [R1+0x15a0], R222 ;  /* 0x0015a0de01007387 */ /* 0x000fe80000100a00 */
[----:B------:R-:W-:Y:S04]  /*9460*/  STL.64 [R1+0x15a8], R224 ;  /* 0x0015a8e001007387 */ /* 0x000fe80000100a00 */
[----:B------:R-:W-:Y:S01]  /*9470*/  STL.64 [R1+0x15b0], R226 ;  /* 0x0015b0e201007387 */ /* 0x000fe20000100a00 */
[----:B------:R-:W-:-:S03]  /*9480*/  IMAD.WIDE R4, R6, 0x4, R246 ;  /* 0x0000000406047825 */ /* 0x000fc600078e02f6 */
[----:B------:R-:W-:Y:S01]  /*9490*/  STL.64 [R1+0x15b8], R228 ;  /* 0x0015b8e401007387 */ /* 0x000fe20000100a00 */
[----:B---3--:R-:W-:Y:S02]  /*94a0*/  VIADD R11, R249, 0xffffffbf ;  /* 0xffffffbff90b7836 */ /* 0x008fe40000000000 */
[----:B------:R-:W3:Y:S01]  /*94b0*/  LDC R249, c[0x0][0x230] ;  /* 0x00008c00fff97b82 */ /* 0x000ee20000000800 */
[----:B------:R-:W-:Y:S04]  /*94c0*/  STL.64 [R1+0x15c0], R230 ;  /* 0x0015c0e601007387 */ /* 0x000fe80000100a00 */
[----:B------:R-:W-:Y:S01]  /*94d0*/  @!PT LDS RZ, [RZ] ;  /* 0x00000000fffff984 */ /* 0x000fe20000000800 */
[----:B------:R-:W-:Y:S01]  /*94e0*/  @!PT LDS RZ, [RZ] ;  /* 0x00000000fffff984 */ /* 0x000fe20000000800 */
[----:B------:R-:W-:Y:S01]  /*94f0*/  @!PT LDS RZ, [RZ] ;  /* 0x00000000fffff984 */ /* 0x000fe20000000800 */
[----:B------:R-:W-:Y:S04]  /*9500*/  LDGSTS.E [R2], desc[UR8][R244.64], !P3 ;  /* 0x00000000f4027fae */ /* 0x000fe8000d921848 */
[----:B------:R-:W-:Y:S04]  /*9510*/  STL.64 [R1+0x15c8], R232 ;  /* 0x0015c8e801007387 */ /* 0x000fe80000100a00 */
[----:B------:R-:W-:Y:S01]  /*9520*/  LDGSTS.E [R2+0x8000], desc[UR8][R246.64], !P3 ;  /* 0x08000000f6027fae */ /* 0x000fe2000d921848 */
[----:B------:R-:W-:Y:S01]  /*9530*/  ISETP.GE.U32.AND P3, PT, R7, 0x7fffff5d, PT ;  /* 0x7fffff5d0700780c */ /* 0x000fe20003f66070 */
[----:B------:R-:W-:-:S02]  /*9540*/  IMAD.SHL.U32 R7, R6, 0x2, RZ ;  /* 0x0000000206077824 */ /* 0x000fc400078e00ff */
[----:B------:R-:W-:Y:S04]  /*9550*/  STL.64 [R1+0x15d0], R234 ;  /* 0x0015d0ea01007387 */ /* 0x000fe80000100a00 */
[----:B------:R-:W-:Y:S01]  /*9560*/  STL.64 [R1+0x15d8], R236 ;  /* 0x0015d8ec01007387 */ /* 0x000fe20000100a00 */
[----:B------:R-:W-:-:S03]  /*9570*/  IMAD.WIDE R36, R7, 0x4, R244 ;  /* 0x0000000407247825 */ /* 0x000fc600078e02f4 */
[----:B------:R-:W-:Y:S04]  /*9580*/  STL.64 [R1+0x15e0], R238 ;  /* 0x0015e0ee01007387 */ /* 0x000fe80000100a00 */
[----:B------:R-:W-:Y:S04]  /*9590*/  STL.64 [R1+0x15e8], R240 ;  /* 0x0015e8f001007387 */ /* 0x000fe80000100a00 */
[----:B------:R-:W-:Y:S04]  /*95a0*/  STL.64 [R1+0x15f0], R242 ;  /* 0x0015f0f201007387 */ /* 0x000fe80000100a00 */
[----:B------:R-:W-:Y:S04]  /*95b0*/  LDGSTS.E [R2+0x4], desc[UR8][R8.64], !P2 ;  /* 0x0000400008027fae */ /* 0x000fe8000d121848 */
[----:B------:R1:W-:Y:S04]  /*95c0*/  STL.64 [R1+0x830], R4 ;  /* 0x0008300401007387 */ /* 0x0003e80000100a00 */
[----:B------:R1:W-:Y:S01]  /*95d0*/  LDGSTS.E [R2+0x8004], desc[UR8][R4.64], !P2 ;  /* 0x0800400004027fae */ /* 0x0003e2000d121848 */
[----:B------:R-:W-:-:S02]  /*95e0*/  ISETP.GE.U32.AND P2, PT, R11, 0x7fffff40, PT ;  /* 0x7fffff400b00780c */ /* 0x000fc40003f46070 */
[----:B----4-:R-:W-:Y:S01]  /*95f0*/  IADD3 R11, R250, -0x42, RZ ;  /* 0xffffffbefa0b7810 */ /* 0x010fe20007ffe0ff */
[----:B------:R-:W-:Y:S01]  /*9600*/  LDGSTS.E [R2+0x8], desc[UR8][R36.64], !P1 ;  /* 0x0000800024027fae */ /* 0x000fe2000c921848 */
[----:B------:R-:W4:Y:S01]  /*9610*/  LDC R250, c[0x0][0x230] ;  /* 0x00008c00fffa7b82 */ /* 0x000f220000000800 */
[----:B-1----:R-:W-:-:S04]  /*9620*/  IMAD.WIDE R4, R7, 0x4, R246 ;  /* 0x0000000407047825 */ /* 0x002fc800078e02f6 */
[----:B------:R-:W-:Y:S01]  /*9630*/  IMAD R7, R6, 0x3, RZ ;  /* 0x0000000306077824 */ /* 0x000fe200078e02ff */
[----:B------:R1:W-:Y:S03]  /*9640*/  STL.64 [R1+0x820], R4 ;  /* 0x0008200401007387 */ /* 0x0003e60000100a00 */
[----:B------:R-:W-:Y:S01]  /*9650*/  IMAD.WIDE R12, R7, 0x4, R244 ;  /* 0x00000004070c7825 */ /* 0x000fe200078e02f4 */
[----:B------:R1:W-:Y:S01]  /*9660*/  LDGSTS.E [R2+0x8008], desc[UR8][R4.64], !P1 ;  /* 0x0800800004027fae */ /* 0x0003e2000c921848 */
[----:B------:R-:W-:Y:S02]  /*9670*/  ISETP.GE.U32.AND P1, PT, R11, 0x7fffff3f, PT ;  /* 0x7fffff3f0b00780c */ /* 0x000fe40003f26070 */
[----:B------:R-:W-:Y:S01]  /*9680*/  VIADD R11, R251, 0xffffffbd ;  /* 0xffffffbdfb0b7836 */ /* 0x000fe20000000000 */
[----:B------:R2:W-:Y:S01]  /*9690*/  STL.64 [R1+0x818], R12 ;  /* 0x0008180c01007387 */ /* 0x0005e20000100a00 */
[----:B------:R-:W4:Y:S03]  /*96a0*/  LDC R251, c[0x0][0x230] ;  /* 0x00008c00fffb7b82 */ /* 0x000f260000000800 */
[----:B------:R2:W-:Y:S01]  /*96b0*/  LDGSTS.E [R2+0xc], desc[UR8][R12.64], !P0 ;  /* 0x0000c0000c027fae */ /* 0x0005e2000c121848 */
[----:B-1----:R-:W-:-:S04]  /*96c0*/  IMAD.WIDE R4, R7, 0x4, R246 ;  /* 0x0000000407047825 */ /* 0x002fc800078e02f6 */
[----:B------:R-:W-:Y:S01]  /*96d0*/  IMAD.SHL.U32 R7, R6, 0x20, RZ ;  /* 0x0000002006077824 */ /* 0x000fe200078e00ff */
[----:B------:R1:W-:Y:S01]  /*96e0*/  LDGSTS.E [R2+0x800c], desc[UR8][R4.64], !P0 ;  /* 0x0800c00004027fae */ /* 0x0003e2000c121848 */
[----:B------:R-:W-:Y:S02]  /*96f0*/  ISETP.GE.U32.AND P0, PT, R11, 0x7fffff3e, PT ;  /* 0x7fffff3e0b00780c */ /* 0x000fe40003f06070 */
[----:B--2---:R-:W-:-:S04]  /*9700*/  IMAD.WIDE R12, R7, 0x4, R244 ;  /* 0x00000004070c7825 */ /* 0x004fc800078e02f4 */
[--C-:B------:R-:W-:Y:S01]  /*9710*/  IMAD.WIDE R198, R7, 0x4, R246.reuse ;  /* 0x0000000407c67825 */ /* 0x100fe200078e02f6 */
[----:B------:R1:W-:Y:S03]  /*9720*/  STL.64 [R1+0x810], R4 ;  /* 0x0008100401007387 */ /* 0x0003e60000100a00 */
[----:B------:R-:W-:Y:S01]  /*9730*/  IMAD R11, R6, 0x21, RZ ;  /* 0x00000021060b7824 */ /* 0x000fe200078e02ff */
[----:B------:R2:W-:Y:S01]  /*9740*/  LDGSTS.E [R2+0x10000], desc[UR8][R12.64], !P6 ;  /* 0x100000000c027fae */ /* 0x0005e2000f121848 */
[----:B------:R-:W-:Y:S02]  /*9750*/  VIADD R7, R248, 0xffffffbc ;  /* 0xffffffbcf8077836 */ /* 0x000fe40000000000 */
[----:B------:R-:W-:Y:S01]  /*9760*/  IMAD.WIDE R196, R11, 0x4, R246 ;  /* 0x000000040bc47825 */ /* 0x000fe200078e02f6 */
[----:B------:R-:W-:Y:S02]  /*9770*/  LDGSTS.E [R2+0x18000], desc[UR8][R198.64], !P6 ;  /* 0x18000000c6027fae */ /* 0x000fe4000f121848 */
[----:B------:R-:W-:Y:S01]  /*9780*/  ISETP.GE.U32.AND P6, PT, R7, 0x7fffff3d, PT ;  /* 0x7fffff3d0700780c */ /* 0x000fe20003fc6070 */
[----:B-1----:R-:W-:-:S04]  /*9790*/  IMAD.WIDE R4, R11, 0x4, R244 ;  /* 0x000000040b047825 */ /* 0x002fc800078e02f4 */
[----:B---3--:R-:W-:Y:S01]  /*97a0*/  VIADD R7, R249, 0xffffff9f ;  /* 0xffffff9ff9077836 */ /* 0x008fe20000000000 */
[----:B------:R1:W-:Y:S04]  /*97b0*/  LDGSTS.E [R2+0x10004], desc[UR8][R4.64], !P5 ;  /* 0x1000400004027fae */ /* 0x0003e8000e921848 */
[----:B------:R-:W-:Y:S01]  /*97c0*/  LDGSTS.E [R2+0x18004], desc[UR8][R196.64], !P5 ;  /* 0x18004000c4027fae */ /* 0x000fe2000e921848 */
[----:B------:R-:W-:Y:S01]  /*97d0*/  ISETP.GE.U32.AND P5, PT, R7, 0x7fffff20, PT ;  /* 0x7fffff200700780c */ /* 0x000fe20003fa6070 */
[C---:B------:R-:W-:Y:S02]  /*97e0*/  IMAD R7, R6.reuse, 0x22, RZ ;  /* 0x0000002206077824 */ /* 0x040fe400078e02ff */
[----:B------:R2:W-:Y:S01]  /*97f0*/  STL.64 [R1+0x688], R12 ;  /* 0x0006880c01007387 */ /* 0x0005e20000100a00 */
[----:B------:R-:W-:-:S02]  /*9800*/  IMAD R11, R6, 0x23, RZ ;  /* 0x00000023060b7824 */ /* 0x000fc400078e02ff */
[C---:B------:R-:W-:Y:S01]  /*9810*/  IMAD.WIDE R14, R7.reuse, 0x4, R244 ;  /* 0x00000004070e7825 */ /* 0x040fe200078e02f4 */
[----:B------:R1:W-:Y:S03]  /*9820*/  STL.64 [R1+0x678], R4 ;  /* 0x0006780401007387 */ /* 0x0003e60000100a00 */
[----:B------:R-:W-:Y:S01]  /*9830*/  IMAD.WIDE R194, R7, 0x4, R246 ;  /* 0x0000000407c27825 */ /* 0x000fe200078e02f6 */
[----:B--2---:R-:W2:Y:S03]  /*9840*/  LDC R13, c[0x0][0x230] ;  /* 0x00008c00ff0d7b82 */ /* 0x004ea60000000800 */
[----:B------:R-:W-:Y:S01]  /*9850*/  IMAD.SHL.U32 R248, R6, 0x40, RZ ;  /* 0x0000004006f87824 */ /* 0x000fe200078e00ff */
[----:B------:R-:W-:Y:S01]  /*9860*/  STL.64 [R1+0x15f8], R198 ;  /* 0x0015f8c601007387 */ /* 0x000fe20000100a00 */
[----:B-1----:R-:W-:-:S03]  /*9870*/  IMAD.WIDE R4, R11, 0x4, R244 ;  /* 0x000000040b047825 */ /* 0x002fc600078e02f4 */
[----:B------:R-:W-:Y:S01]  /*9880*/  STL.64 [R1+0x1600], R196 ;  /* 0x001600c401007387 */ /* 0x000fe20000100a00 */
[----:B------:R-:W1:Y:S03]  /*9890*/  LDC R12, c[0x0][0x230] ;  /* 0x00008c00ff0c7b82 */ /* 0x000e660000000800 */
[----:B------:R-:W-:Y:S01]  /*98a0*/  LDGSTS.E [R2+0x10008], desc[UR8][R14.64], !P4 ;  /* 0x100080000e027fae */ /* 0x000fe2000e121848 */
[----:B------:R-:W-:-:S03]  /*98b0*/  IMAD.WIDE R192, R11, 0x4, R246 ;  /* 0x000000040bc07825 */ /* 0x000fc600078e02f6 */
[----:B------:R-:W-:Y:S01]  /*98c0*/  STL.64 [R1+0x668], R14 ;  /* 0x0006680e01007387 */ /* 0x000fe20000100a00 */
[----:B------:R-:W-:-:S03]  /*98d0*/  IMAD.WIDE R134, R248, 0x4, R246 ;  /* 0x00000004f8867825 */ /* 0x000fc600078e02f6 */
[----:B------:R-:W-:Y:S01]  /*98e0*/  LDGSTS.E [R2+0x18008], desc[UR8][R194.64], !P4 ;  /* 0x18008000c2027fae */ /* 0x000fe2000e121848 */
[----:B----4-:R-:W-:Y:S01]  /*98f0*/  VIADD R249, R250, 0xffffff9e ;  /* 0xffffff9efaf97836 */ /* 0x010fe20000000000 */
[----:B------:R-:W-:Y:S01]  /*9900*/  IADD3 R7, R252, -0x63, RZ ;  /* 0xffffff9dfc077810 */ /* 0x000fe20007ffe0ff */
[----:B------:R-:W-:Y:S01]  /*9910*/  VIADD R11, R251, 0xffffff9c ;  /* 0xffffff9cfb0b7836 */ /* 0x000fe20000000000 */
[----:B------:R3:W-:Y:S01]  /*9920*/  STL.64 [R1+0x658], R4 ;  /* 0x0006580401007387 */ /* 0x0007e20000100a00 */
[----:B------:R-:W4:Y:S03]  /*9930*/  LDC R250, c[0x0][0x230] ;  /* 0x00008c00fffa7b82 */ /* 0x000f260000000800 */
[----:B------:R3:W-:Y:S01]  /*9940*/  LDGSTS.E [R2+0x1000c], desc[UR8][R4.64], !P3 ;  /* 0x1000c00004027fae */ /* 0x0007e2000d921848 */
[----:B------:R-:W-:-:S03]  /*9950*/  ISETP.GE.U32.AND P4, PT, R249, 0x7fffff1f, PT ;  /* 0x7fffff1ff900780c */ /* 0x000fc60003f86070 */
[----:B------:R-:W-:Y:S01]  /*9960*/  LDGSTS.E [R2+0x1800c], desc[UR8][R192.64], !P3 ;  /* 0x1800c000c0027fae */ /* 0x000fe2000d921848 */
[----:B------:R-:W-:Y:S01]  /*9970*/  ISETP.GE.U32.AND P3, PT, R7, 0x7fffff1e, PT ;  /* 0x7fffff1e0700780c */ /* 0x000fe20003f66070 */
[----:B------:R-:W4:Y:S01]  /*9980*/  LDC R251, c[0x0][0x230] ;  /* 0x00008c00fffb7b82 */ /* 0x000f220000000800 */
[----:B---3--:R-:W-:-:S07]  /*9990*/  IMAD.WIDE R4, R248, 0x4, R244 ;  /* 0x00000004f8047825 */ /* 0x008fce00078e02f4 */
[----:B------:R-:W3:Y:S01]  /*99a0*/  LDC R248, c[0x0][0x230] ;  /* 0x00008c00fff87b82 */ /* 0x000ee20000000800 */
[----:B------:R-:W-:Y:S01]  /*99b0*/  STL.64 [R1+0x1608], R194 ;  /* 0x001608c201007387 */ /* 0x000fe20000100a00 */
[----:B------:R-:W-:-:S03]  /*99c0*/  IMAD R7, R6, 0x41, RZ ;  /* 0x0000004106077824 */ /* 0x000fc600078e02ff */
[----:B------:R-:W-:Y:S03]  /*99d0*/  STL.64 [R1+0x1610], R192 ;  /* 0x001610c001007387 */ /* 0x000fe60000100a00 */
[----:B------:R-:W4:Y:S01]  /*99e0*/  LDC R249, c[0x0][0x230] ;  /* 0x00008c00fff97b82 */ /* 0x000f220000000800 */
[----:B------:R1:W-:Y:S01]  /*99f0*/  STL.64 [R1+0x4c8], R4 ;  /* 0x0004c80401007387 */ /* 0x0003e20000100a00 */
[----:B------:R-:W-:-:S03]  /*9a00*/  IMAD.WIDE R132, R7, 0x4, R246 ;  /* 0x0000000407847825 */ /* 0x000fc600078e02f6 */
[----:B------:R1:W-:Y:S03]  /*9a10*/  LDGSTS.E [R2+0x20000], desc[UR8][R4.64], !P2 ;  /* 0x2000000004027fae */ /* 0x0003e6000d121848 */
[----:B------:R-:W4:Y:S01]  /*9a20*/  LDC R252, c[0x0][0x230] ;  /* 0x00008c00fffc7b82 */ /* 0x000f220000000800 */
[----:B------:R-:W-:Y:S01]  /*9a30*/  LDGSTS.E [R2+0x28000], desc[UR8][R134.64], !P2 ;  /* 0x2800000086027fae */ /* 0x000fe2000d121848 */
[----:B------:R-:W-:Y:S01]  /*9a40*/  ISETP.GE.U32.AND P2, PT, R11, 0x7fffff1d, PT ;  /* 0x7fffff1d0b00780c */ /* 0x000fe20003f46070 */
[----:B--2---:R-:W-:Y:S02]  /*9a50*/  VIADD R11, R13, 0xfffffffb ;  /* 0xfffffffb0d0b7836 */ /* 0x004fe40000000000 */
[----:B------:R-:W-:Y:S01]  /*9a60*/  STL.64 [R1+0x1618], R134 ;  /* 0x0016188601007387 */ /* 0x000fe20000100a00 */
[----:B-1----:R-:W-:-:S04]  /*9a70*/  IMAD.WIDE R4, R7, 0x4, R244 ;  /* 0x0000000407047825 */ /* 0x002fc800078e02f4 */
[----:B------:R-:W-:Y:S01]  /*9a80*/  IMAD R7, R6, 0x42, RZ ;  /* 0x0000004206077824 */ /* 0x000fe200078e02ff */
[----:B------:R1:W-:Y:S04]  /*9a90*/  STL.64 [R1+0x4b8], R4 ;  /* 0x0004b80401007387 */ /* 0x0003e80000100a00 */
[----:B------:R1:W-:Y:S01]  /*9aa0*/  LDGSTS.E [R2+0x20004], desc[UR8][R4.64], !P1 ;  /* 0x2000400004027fae */ /* 0x0003e2000c921848 */
[----:B------:R-:W-:-:S03]  /*9ab0*/  IMAD.WIDE R130, R7, 0x4, R246 ;  /* 0x0000000407827825 */ /* 0x000fc600078e02f6 */
[----:B------:R-:W-:Y:S01]  /*9ac0*/  LDGSTS.E [R2+0x28004], desc[UR8][R132.64], !P1 ;  /* 0x2800400084027fae */ /* 0x000fe2000c921848 */
[----:B------:R-:W-:Y:S01]  /*9ad0*/  ISETP.GE.U32.AND P1, PT, R11, 0x7fffff7c, PT ;  /* 0x7fffff7c0b00780c */ /* 0x000fe20003f26070 */
[----:B------:R-:W-:Y:S02]  /*9ae0*/  VIADD R11, R12, 0xfffffffa ;  /* 0xfffffffa0c0b7836 */ /* 0x000fe40000000000 */
        /* <DEDUP_REMOVED lines=8> */
[----:B---3--:R-:W-:Y:S02]  /*9b70*/  VIADD R11, R248, 0xfffffff9 ;  /* 0xfffffff9f80b7836 */ /* 0x008fe40000000000 */
[----:B------:R-:W2:Y:S01]  /*9b80*/  LDC R248, c[0x0][0x230] ;  /* 0x00008c00fff87b82 */ /* 0x000ea20000000800 */
[----:B-1----:R-:W-:Y:S01]  /*9b90*/  IMAD.WIDE R4, R7, 0x4, R244 ;  /* 0x0000000407047825 */ /* 0x002fe200078e02f4 */
[----:B------:R-:W-:Y:S03]  /*9ba0*/  STL.64 [R1+0x1628], R130 ;  /* 0x0016288201007387 */ /* 0x000fe60000100a00 */
[----:B------:R-:W-:Y:S01]  /*9bb0*/  IMAD R7, R6, 0x60, RZ ;  /* 0x0000006006077824 */ /* 0x000fe200078e02ff */
[----:B------:R1:W-:Y:S04]  /*9bc0*/  STL.64 [R1+0x498], R4 ;  /* 0x0004980401007387 */ /* 0x0003e80000100a00 */
[----:B------:R1:W-:Y:S01]  /*9bd0*/  LDGSTS.E [R2+0x2000c], desc[UR8][R4.64], !P6 ;  /* 0x2000c00004027fae */ /* 0x0003e2000f121848 */
[----:B------:R-:W-:-:S03]  /*9be0*/  IMAD.WIDE R70, R7, 0x4, R246 ;  /* 0x0000000407467825 */ /* 0x000fc600078e02f6 */
[----:B------:R-:W-:Y:S01]  /*9bf0*/  LDGSTS.E [R2+0x2800c], desc[UR8][R128.64], !P6 ;  /* 0x2800c00080027fae */ /* 0x000fe2000f121848 */
[----:B------:R-:W-:Y:S01]  /*9c00*/  ISETP.GE.U32.AND P6, PT, R11, 0x7fffff7a, PT ;  /* 0x7fffff7a0b00780c */ /* 0x000fe20003fc6070 */
[----:B----4-:R-:W-:Y:S02]  /*9c10*/  VIADD R11, R249, 0xfffffff8 ;  /* 0xfffffff8f90b7836 */ /* 0x010fe40000000000 */
[----:B------:R-:W3:Y:S01]  /*9c20*/  LDC R249, c[0x0][0x230] ;  /* 0x00008c00fff97b82 */ /* 0x000ee20000000800 */
        /* <DEDUP_REMOVED lines=8> */
[----:B------:R-:W-:Y:S02]  /*9cb0*/  VIADD R11, R250, 0xffffffdb ;  /* 0xffffffdbfa0b7836 */ /* 0x000fe40000000000 */
[----:B------:R-:W4:Y:S01]  /*9cc0*/  LDC R250, c[0x0][0x230] ;  /* 0x00008c00fffa7b82 */ /* 0x000f220000000800 */
[----:B-1----:R-:W-:Y:S01]  /*9cd0*/  IMAD.WIDE R4, R7, 0x4, R244 ;  /* 0x0000000407047825 */ /* 0x002fe200078e02f4 */
[----:B------:R-:W-:Y:S03]  /*9ce0*/  STL.64 [R1+0x1638], R70 ;  /* 0x0016384601007387 */ /* 0x000fe60000100a00 */
[----:B------:R-:W-:Y:S01]  /*9cf0*/  IMAD R7, R6, 0x62, RZ ;  /* 0x0000006206077824 */ /* 0x000fe200078e02ff */
[----:B------:R1:W-:Y:S04]  /*9d00*/  LDGSTS.E [R2+0x30004], desc[UR8][R4.64], !P4 ;  /* 0x3000400004027fae */ /* 0x0003e8000e121848 */
[----:B------:R1:W-:Y:S01]  /*9d10*/  STL.64 [R1+0x2f8], R4 ;  /* 0x0002f80401007387 */ /* 0x0003e20000100a00 */
[----:B------:R-:W-:-:S03]  /*9d20*/  IMAD.WIDE R66, R7, 0x4, R246 ;  /* 0x0000000407427825 */ /* 0x000fc600078e02f6 */
[----:B------:R-:W-:Y:S01]  /*9d30*/  LDGSTS.E [R2+0x38004], desc[UR8][R68.64], !P4 ;  /* 0x3800400044027fae */ /* 0x000fe2000e121848 */
[----:B------:R-:W-:Y:S02]  /*9d40*/  ISETP.GE.U32.AND P4, PT, R11, 0x7fffff5c, PT ;  /* 0x7fffff5c0b00780c */ /* 0x000fe40003f86070 */
[----:B------:R-:W-:Y:S02]  /*9d50*/  IADD3 R11, R251, -0x26, RZ ;  /* 0xffffffdafb0b7810 */ /* 0x000fe40007ffe0ff */
[----:B------:R-:W4:Y:S01]  /*9d60*/  LDC R251, c[0x0][0x230] ;  /* 0x00008c00fffb7b82 */ /* 0x000f220000000800 */
[----:B-1----:R-:W-:Y:S01]  /*9d70*/  IMAD.WIDE R4, R7, 0x4, R244 ;  /* 0x0000000407047825 */ /* 0x002fe200078e02f4 */
[----:B------:R-:W-:Y:S03]  /*9d80*/  STL.64 [R1+0x1640], R68 ;  /* 0x0016404401007387 */ /* 0x000fe60000100a00 */
[----:B------:R-:W-:Y:S01]  /*9d90*/  IMAD R7, R6, 0x63, RZ ;  /* 0x0000006306077824 */ /* 0x000fe200078e02ff */
[----:B------:R1:W-:Y:S01]  /*9da0*/  STL.64 [R1+0x2e8], R4 ;  /* 0x0002e80401007387 */ /* 0x0003e20000100a00 */
[----:B--2---:R-:W-:-:S02]  /*9db0*/  VIADD R248, R248, 0xffffffd9 ;  /* 0xffffffd9f8f87836 */ /* 0x004fc40000000000 */
[----:B------:R-:W-:Y:S01]  /*9dc0*/  IMAD.WIDE R64, R7, 0x4, R246 ;  /* 0x0000000407407825 */ /* 0x000fe200078e02f6 */
[----:B------:R1:W-:Y:S04]  /*9dd0*/  LDGSTS.E [R2+0x30008], desc[UR8][R4.64], !P3 ;  /* 0x3000800004027fae */ /* 0x0003e8000d921848 */
[----:B------:R-:W-:Y:S01]  /*9de0*/  LDGSTS.E [R2+0x38008], desc[UR8][R66.64], !P3 ;  /* 0x3800800042027fae */ /* 0x000fe2000d921848 */
[----:B------:R-:W-:Y:S01]  /*9df0*/  ISETP.GE.U32.AND P3, PT, R11, 0x7fffff5b, PT ;  /* 0x7fffff5b0b00780c */ /* 0x000fe20003f66070 */
[----:B------:R-:W-:Y:S02]  /*9e00*/  IMAD.SHL.U32 R11, R6, 0x4, RZ ;  /* 0x00000004060b7824 */ /* 0x000fe400078e00ff */
[----:B------:R-:W-:Y:S01]  /*9e10*/  STL.64 [R1+0x1648], R66 ;  /* 0x0016484201007387 */ /* 0x000fe20000100a00 */
[----:B-1----:R-:W-:Y:S01]  /*9e20*/  IMAD.WIDE R4, R7, 0x4, R244 ;  /* 0x0000000407047825 */ /* 0x002fe200078e02f4 */
[----:B------:R-:W-:-:S04]  /*9e30*/  LOP3.LUT R7, R0, 0x10, RZ, 0x3c, !PT ;  /* 0x0000001000077812 */ /* 0x000fc800078e3cff */
[----:B------:R1:W-:Y:S01]  /*9e40*/  STL.64 [R1+0x2d8], R4 ;  /* 0x0002d80401007387 */ /* 0x0003e20000100a00 */
[----:B------:R-:W-:-:S03]  /*9e50*/  VIADD R7, R7, UR11 ;  /* 0x0000000b07077c36 */ /* 0x000fc60008000000 */
[----:B------:R1:W-:Y:S01]  /*9e60*/  LDGSTS.E [R2+0x3000c], desc[UR8][R4.64], !P2 ;  /* 0x3000c00004027fae */ /* 0x0003e2000d121848 */
[----:B------:R-:W-:-:S03]  /*9e70*/  IMAD.WIDE R132, R11, 0x4, R246 ;  /* 0x000000040b847825 */ /* 0x000fc600078e02f6 */
[----:B------:R2:W-:Y:S01]  /*9e80*/  LDGSTS.E [R2+0x3800c], desc[UR8][R64.64], !P2 ;  /* 0x3800c00040027fae */ /* 0x0005e2000d121848 */
[----:B------:R-:W-:Y:S01]  /*9e90*/  ISETP.GE.U32.AND P2, PT, R248, 0x7fffff5a, PT ;  /* 0x7fffff5af800780c */ /* 0x000fe20003f46070 */
[----:B---3--:R-:W-:Y:S02]  /*9ea0*/  VIADD R248, R249, 0xffffffd8 ;  /* 0xffffffd8f9f87836 */ /* 0x008fe40000000000 */
[----:B------:R-:W3:Y:S01]  /*9eb0*/  LDC R249, c[0x0][0x230] ;  /* 0x00008c00fff97b82 */ /* 0x000ee20000000800 */
[----:B-1----:R-:W-:Y:S01]  /*9ec0*/  IMAD.WIDE R4, R11, 0x4, R244 ;  /* 0x000000040b047825 */ /* 0x002fe200078e02f4 */
[----:B------:R2:W-:Y:S03]  /*9ed0*/  STL.64 [R1+0x1658], R2 ;  /* 0x0016580201007387 */ /* 0x0005e60000100a00 */
[----:B------:R-:W-:Y:S01]  /*9ee0*/  IMAD R11, R6, 0x5, RZ ;  /* 0x00000005060b7824 */ /* 0x000fe200078e02ff */
[----:B------:R1:W-:Y:S03]  /*9ef0*/  LDGSTS.E [R7], desc[UR8][R4.64], !P1 ;  /* 0x0000000004077fae */ /* 0x0003e6000c921848 */
[----:B------:R-:W-:Y:S01]  /*9f00*/  IMAD.WIDE R134, R11, 0x4, R246 ;  /* 0x000000040b867825 */ /* 0x000fe200078e02f6 */
[----:B------:R-:W-:Y:S01]  /*9f10*/  LDGSTS.E [R7+0x8000], desc[UR8][R132.64], !P1 ;  /* 0x0800000084077fae */ /* 0x000fe2000c921848 */
[----:B------:R-:W-:-:S02]  /*9f20*/  ISETP.GE.U32.AND P1, PT, R248, 0x7fffff59, PT ;  /* 0x7fffff59f800780c */ /* 0x000fc40003f26070 */
[----:B--2---:R-:W-:Y:S01]  /*9f30*/  IMAD.WIDE R2, R11, 0x4, R244 ;  /* 0x000000040b027825 */ /* 0x004fe200078e02f4 */
[----:B------:R-:W-:Y:S03]  /*9f40*/  STL.64 [R1+0x1650], R64 ;  /* 0x0016504001007387 */ /* 0x000fe60000100a00 */
[----:B----4-:R-:W-:Y:S01]  /*9f50*/  VIADD R248, R250, 0xffffffbb ;  /* 0xffffffbbfaf87836 */ /* 0x010fe20000000000 */
[----:B------:R1:W-:Y:S01]  /*9f60*/  STL.64 [R1+0x808], R4 ;  /* 0x0008080401007387 */ /* 0x0003e20000100a00 */
[----:B------:R-:W-:Y:S01]  /*9f70*/  IMAD R11, R6, 0x6, RZ ;  /* 0x00000006060b7824 */ /* 0x000fe200078e02ff */
[----:B------:R-:W2:Y:S02]  /*9f80*/  LDC R250, c[0x0][0x230] ;  /* 0x00008c00fffa7b82 */ /* 0x000ea40000000800 */
[----:B------:R-:W-:Y:S01]  /*9f90*/  STL.64 [R1+0x1660], R132 ;  /* 0x0016608401007387 */ /* 0x000fe20000100a00 */
[----:B------:R-:W-:-:S03]  /*9fa0*/  IMAD.WIDE R192, R11, 0x4, R246 ;  /* 0x000000040bc07825 */ /* 0x000fc600078e02f6 */
[----:B------:R4:W-:Y:S04]  /*9fb0*/  LDGSTS.E [R7+0x4], desc[UR8][R2.64], !P0 ;  /* 0x0000400002077fae */ /* 0x0009e8000c121848 */
[----:B------:R4:W-:Y:S01]  /*9fc0*/  STL.64 [R1+0x7f8], R2 ;  /* 0x0007f80201007387 */ /* 0x0009e20000100a00 */
[----:B-1----:R-:W1:Y:S03]  /*9fd0*/  LDC R4, c[0x0][0x230] ;  /* 0x00008c00ff047b82 */ /* 0x002e660000000800 */
[----:B------:R-:W-:Y:S01]  /*9fe0*/  LDGSTS.E [R7+0x8004], desc[UR8][R134.64], !P0 ;  /* 0x0800400086077fae */ /* 0x000fe2000c121848 */
[----:B------:R-:W-:Y:S01]  /*9ff0*/  ISETP.GE.U32.AND P0, PT, R248, 0x7fffff3c, PT ;  /* 0x7fffff3cf800780c */ /* 0x000fe20003f06070 */
[----:B------:R-:W-:-:S03]  /*a000*/  VIADD R248, R251, 0xffffffba ;  /* 0xffffffbafbf87836 */ /* 0x000fc60000000000 */
[----:B------:R-:W1:Y:S01]  /*a010*/  LDC R251, c[0x0][0x230] ;  /* 0x00008c00fffb7b82 */ /* 0x000e620000000800 */
[----:B----4-:R-:W-:Y:S01]  /*a020*/  IMAD.WIDE R2, R11, 0x4, R244 ;  /* 0x000000040b027825 */ /* 0x010fe200078e02f4 */
[----:B------:R-:W-:Y:S03]  /*a030*/  STL.64 [R1+0x1668], R134 ;  /* 0x0016688601007387 */ /* 0x000fe60000100a00 */
[----:B------:R-:W-:Y:S01]  /*a040*/  IMAD R11, R6, 0x7, RZ ;  /* 0x00000007060b7824 */ /* 0x000fe200078e02ff */
[----:B------:R4:W-:Y:S04]  /*a050*/  STL.64 [R1+0x7e8], R2 ;  /* 0x0007e80201007387 */ /* 0x0009e80000100a00 */
[----:B------:R4:W-:Y:S01]  /*a060*/  LDGSTS.E [R7+0x8], desc[UR8][R2.64], !P6 ;  /* 0x0000800002077fae */ /* 0x0009e2000f121848 */
[----:B------:R-:W-:-:S03]  /*a070*/  IMAD.WIDE R194, R11, 0x4, R246 ;  /* 0x000000040bc27825 */ /* 0x000fc600078e02f6 */
[----:B------:R-:W-:Y:S01]  /*a080*/  LDGSTS.E [R7+0x8008], desc[UR8][R192.64], !P6 ;  /* 0x08008000c0077fae */ /* 0x000fe2000f121848 */
[----:B------:R-:W-:Y:S02]  /*a090*/  ISETP.GE.U32.AND P6, PT, R248, 0x7fffff3b, PT ;  /* 0x7fffff3bf800780c */ /* 0x000fe40003fc6070 */
[----:B------:R-:W-:Y:S01]  /*a0a0*/  IADD3 R248, R252, -0x47, RZ ;  /* 0xffffffb9fcf87810 */ /* 0x000fe20007ffe0ff */
[----:B------:R-:W-:Y:S01]  /*a0b0*/  STL.64 [R1+0x1670], R192 ;  /* 0x001670c001007387 */ /* 0x000fe20000100a00 */
[----:B------:R-:W1:Y:S01]  /*a0c0*/  LDC R252, c[0x0][0x230] ;  /* 0x00008c00fffc7b82 */ /* 0x000e620000000800 */
[----:B----4-:R-:W-:-:S04]  /*a0d0*/  IMAD.WIDE R2, R11, 0x4, R244 ;  /* 0x000000040b027825 */ /* 0x010fc800078e02f4 */
[----:B------:R-:W-:Y:S01]  /*a0e0*/  IMAD R11, R6, 0x24, RZ ;  /* 0x00000024060b7824 */ /* 0x000fe200078e02ff */
[----:B------:R4:W-:Y:S04]  /*a0f0*/  STL.64 [R1+0x7d8], R2 ;  /* 0x0007d80201007387 */ /* 0x0009e80000100a00 */
[----:B------:R4:W-:Y:S01]  /*a100*/  LDGSTS.E [R7+0xc], desc[UR8][R2.64], !P5 ;  /* 0x0000c00002077fae */ /* 0x0009e2000e921848 */
[----:B------:R-:W-:-:S03]  /*a110*/  IMAD.WIDE R190, R11, 0x4, R246 ;  /* 0x000000040bbe7825 */ /* 0x000fc600078e02f6 */
[----:B------:R-:W-:Y:S01]  /*a120*/  LDGSTS.E [R7+0x800c], desc[UR8][R194.64], !P5 ;  /* 0x0800c000c2077fae */ /* 0x000fe2000e921848 */
[----:B------:R-:W-:Y:S01]  /*a130*/  ISETP.GE.U32.AND P5, PT, R248, 0x7fffff3a, PT ;  /* 0x7fffff3af800780c */ /* 0x000fe20003fa6070 */
[----:B---3--:R-:W-:Y:S02]  /*a140*/  VIADD R248, R249, 0xffffffb8 ;  /* 0xffffffb8f9f87836 */ /* 0x008fe40000000000 */
[----:B------:R-:W3:Y:S01]  /*a150*/  LDC R249, c[0x0][0x230] ;  /* 0x00008c00fff97b82 */ /* 0x000ee20000000800 */
[----:B----4-:R-:W-:Y:S01]  /*a160*/  IMAD.WIDE R2, R11, 0x4, R244 ;  /* 0x000000040b027825 */ /* 0x010fe200078e02f4 */
[----:B------:R-:W-:Y:S03]  /*a170*/  STL.64 [R1+0x1678], R194 ;  /* 0x001678c201007387 */ /* 0x000fe60000100a00 */
[----:B------:R-:W-:Y:S01]  /*a180*/  IMAD R11, R6, 0x25, RZ ;  /* 0x00000025060b7824 */ /* 0x000fe200078e02ff */
[----:B------:R4:W-:Y:S04]  /*a190*/  STL.64 [R1+0x648], R2 ;  /* 0x0006480201007387 */ /* 0x0009e80000100a00 */
[----:B------:R4:W-:Y:S01]  /*a1a0*/  LDGSTS.E [R7+0x10000], desc[UR8][R2.64], !P4 ;  /* 0x1000000002077fae */ /* 0x0009e2000e121848 */
[----:B------:R-:W-:-:S03]  /*a1b0*/  IMAD.WIDE R188, R11, 0x4, R246 ;  /* 0x000000040bbc7825 */ /* 0x000fc600078e02f6 */
[----:B------:R-:W-:Y:S01]  /*a1c0*/  LDGSTS.E [R7+0x18000], desc[UR8][R190.64], !P4 ;  /* 0x18000000be077fae */ /* 0x000fe2000e121848 */
[----:B------:R-:W-:Y:S01]  /*a1d0*/  ISETP.GE.U32.AND P4, PT, R248, 0x7fffff39, PT ;  /* 0x7fffff39f800780c */ /* 0x000fe20003f86070 */
[----:B--2---:R-:W-:Y:S02]  /*a1e0*/  VIADD R248, R250, 0xffffff9b ;  /* 0xffffff9bfaf87836 */ /* 0x004fe40000000000 */
[----:B------:R-:W2:Y:S01]  /*a1f0*/  LDC R250, c[0x0][0x230] ;  /* 0x00008c00fffa7b82 */ /* 0x000ea20000000800 */
[----:B----4-:R-:W-:Y:S01]  /*a200*/  IMAD.WIDE R2, R11, 0x4, R244 ;  /* 0x000000040b027825 */ /* 0x010fe200078e02f4 */
[----:B------:R-:W-:Y:S03]  /*a210*/  STL.64 [R1+0x1680], R190 ;  /* 0x001680be01007387 */ /* 0x000fe60000100a00 */
[----:B------:R-:W-:Y:S01]  /*a220*/  IMAD R11, R6, 0x26, RZ ;  /* 0x00000026060b7824 */ /* 0x000fe200078e02ff */
[----:B------:R4:W-:Y:S04]  /*a230*/  LDGSTS.E [R7+0x10004], desc[UR8][R2.64], !P3 ;  /* 0x1000400002077fae */ /* 0x0009e8000d921848 */
[----:B------:R4:W-:Y:S01]  /*a240*/  STL.64 [R1+0x638], R2 ;  /* 0x0006380201007387 */ /* 0x0009e20000100a00 */
[----:B------:R-:W-:-:S03]  /*a250*/  IMAD.WIDE R186, R11, 0x4, R246 ;  /* 0x000000040bba7825 */ /* 0x000fc600078e02f6 */
[----:B------:R-:W-:Y:S01]  /*a260*/  LDGSTS.E [R7+0x18004], desc[UR8][R188.64], !P3 ;  /* 0x18004000bc077fae */ /* 0x000fe2000d921848 */
[----:B------:R-:W-:Y:S01]  /*a270*/  ISETP.GE.U32.AND P3, PT, R248, 0x7fffff1c, PT ;  /* 0x7fffff1cf800780c */ /* 0x000fe20003f66070 */
[----:B-1----:R-:W-:Y:S02]  /*a280*/  VIADD R248, R251, 0xffffff9a ;  /* 0xffffff9afbf87836 */ /* 0x002fe40000000000 */
        /* <DEDUP_REMOVED lines=38> */
[----:B------:R-:W-:Y:S02]  /*a4f0*/  ISETP.GE.U32.AND P6, PT, R248, 0x7fffff78, PT ;  /* 0x7fffff78f800780c */ /* 0x000fe40003fc6070 */
[----:B-1----:R-:W-:Y:S02]  /*a500*/  IADD3 R248, R251, -0xa, RZ ;  /* 0xfffffff6fbf87810 */ /* 0x002fe40007ffe0ff */
        /* <DEDUP_REMOVED lines=20> */
[----:B------:R-:W-:Y:S01]  /*a650*/  STL.64 [R1+0x16b8], R120 ;  /* 0x0016b87801007387 */ /* 0x000fe20000100a00 */
[----:B----4-:R-:W-:-:S04]  /*a660*/  IMAD.WIDE R2, R11, 0x4, R244 ;  /* 0x000000040b027825 */ /* 0x010fc800078e02f4 */
[----:B------:R-:W-:Y:S01]  /*a670*/  IMAD R11, R6, 0x65, RZ ;  /* 0x00000065060b7824 */ /* 0x000fe200078e02ff */
[----:B------:R3:W-:Y:S04]  /*a680*/  STL.64 [R1+0x2c8], R2 ;  /* 0x0002c80201007387 */ /* 0x0007e80000100a00 */
[----:B------:R3:W-:Y:S01]  /*a690*/  LDGSTS.E [R7+0x30000], desc[UR8][R2.64], !P3 ;  /* 0x3000000002077fae */ /* 0x0007e2000d921848 */
[----:B------:R-:W-:-:S03]  /*a6a0*/  IMAD.WIDE R60, R11, 0x4, R246 ;  /* 0x000000040b3c7825 */ /* 0x000fc600078e02f6 */
[----:B------:R-:W-:Y:S01]  /*a6b0*/  LDGSTS.E [R7+0x38000], desc[UR8][R62.64], !P3 ;  /* 0x380000003e077fae */ /* 0x000fe2000d921848 */
[----:B------:R-:W-:Y:S01]  /*a6c0*/  ISETP.GE.U32.AND P3, PT, R248, 0x7fffff75, PT ;  /* 0x7fffff75f800780c */ /* 0x000fe20003f66070 */
[----:B--2---:R-:W-:Y:S02]  /*a6d0*/  VIADD R248, R250, 0xffffffd7 ;  /* 0xffffffd7faf87836 */ /* 0x004fe40000000000 */
[----:B------:R-:W-:Y:S01]  /*a6e0*/  STL.64 [R1+0x16c0], R62 ;  /* 0x0016c03e01007387 */ /* 0x000fe20000100a00 */
[----:B------:R-:W2:Y:S01]  /*a6f0*/  LDC R250, c[0x0][0x230] ;  /* 0x00008c00fffa7b82 */ /* 0x000ea20000000800 */
[----:B---3--:R-:W-:-:S04]  /*a700*/  IMAD.WIDE R2, R11, 0x4, R244 ;  /* 0x000000040b027825 */ /* 0x008fc800078e02f4 */
[----:B------:R-:W-:Y:S01]  /*a710*/  IMAD R11, R6, 0x66, RZ ;  /* 0x00000066060b7824 */ /* 0x000fe200078e02ff */
[----:B------:R3:W-:Y:S04]  /*a720*/  STL.64 [R1+0x2b8], R2 ;  /* 0x0002b80201007387 */ /* 0x0007e80000100a00 */
[----:B------:R3:W-:Y:S01]  /*a730*/  LDGSTS.E [R7+0x30004], desc[UR8][R2.64], !P2 ;  /* 0x3000400002077fae */ /* 0x0007e2000d121848 */
[----:B------:R-:W-:-:S03]  /*a740*/  IMAD.WIDE R58, R11, 0x4, R246 ;  /* 0x000000040b3a7825 */ /* 0x000fc600078e02f6 */
[----:B------:R-:W-:Y:S01]  /*a750*/  LDGSTS.E [R7+0x38004], desc[UR8][R60.64], !P2 ;  /* 0x380040003c077fae */ /* 0x000fe2000d121848 */
[----:B------:R-:W-:Y:S01]  /*a760*/  ISETP.GE.U32.AND P2, PT, R248, 0x7fffff58, PT ;  /* 0x7fffff58f800780c */ /* 0x000fe20003f46070 */
[----:B-1----:R-:W-:Y:S02]  /*a770*/  VIADD R248, R251, 0xffffffd6 ;  /* 0xffffffd6fbf87836 */ /* 0x002fe40000000000 */
[----:B------:R-:W-:Y:S01]  /*a780*/  STL.64 [R1+0x16c8], R60 ;  /* 0x0016c83c01007387 */ /* 0x000fe20000100a00 */
[----:B------:R-:W1:Y:S01]  /*a790*/  LDC R251, c[0x0][0x230] ;  /* 0x00008c00fffb7b82 */ /* 0x000e620000000800 */
[----:B---3--:R-:W-:-:S04]  /*a7a0*/  IMAD.WIDE R2, R11, 0x4, R244 ;  /* 0x000000040b027825 */ /* 0x008fc800078e02f4 */
[----:B------:R-:W-:Y:S01]  /*a7b0*/  IMAD R11, R6, 0x67, RZ ;  /* 0x00000067060b7824 */ /* 0x000fe200078e02ff */
[----:B------:R3:W-:Y:S04]  /*a7c0*/  STL.64 [R1+0x2a8], R2 ;  /* 0x0002a80201007387 */ /* 0x0007e80000100a00 */
[----:B------:R3:W-:Y:S01]  /*a7d0*/  LDGSTS.E [R7+0x30008], desc[UR8][R2.64], !P1 ;  /* 0x3000800002077fae */ /* 0x0007e2000c921848 */
[----:B------:R-:W-:-:S03]  /*a7e0*/  IMAD.WIDE R56, R11, 0x4, R246 ;  /* 0x000000040b387825 */ /* 0x000fc600078e02f6 */
[----:B------:R-:W-:Y:S01]  /*a7f0*/  LDGSTS.E [R7+0x38008], desc[UR8][R58.64], !P1 ;  /* 0x380080003a077fae */ /* 0x000fe2000c921848 */
[----:B------:R-:W-:Y:S01]  /*a800*/  ISETP.GE.U32.AND P1, PT, R248, 0x7fffff57, PT ;  /* 0x7fffff57f800780c */ /* 0x000fe20003f26070 */
[----:B------:R-:W-:Y:S02]  /*a810*/  IMAD.SHL.U32 R248, R6, 0x8, RZ ;  /* 0x0000000806f87824 */ /* 0x000fe400078e00ff */
[----:B------:R-:W-:Y:S01]  /*a820*/  STL.64 [R1+0x16d0], R58 ;  /* 0x0016d03a01007387 */ /* 0x000fe20000100a00 */
[----:B---3--:R-:W-:Y:S01]  /*a830*/  IMAD.WIDE R2, R11, 0x4, R244 ;  /* 0x000000040b027825 */ /* 0x008fe200078e02f4 */
[----:B------:R-:W-:-:S03]  /*a840*/  LOP3.LUT R11, R0, 0x20, RZ, 0x3c, !PT ;  /* 0x00000020000b7812 */ /* 0x000fc600078e3cff */
[----:B------:R-:W-:Y:S01]  /*a850*/  VIADD R249, R252, 0xffffffd5 ;  /* 0xffffffd5fcf97836 */ /* 0x000fe20000000000 */
[----:B------:R3:W-:Y:S01]  /*a860*/  STL.64 [R1+0x298], R2 ;  /* 0x0002980201007387 */ /* 0x0007e20000100a00 */
[----:B------:R-:W4:Y:S01]  /*a870*/  LDC R252, c[0x0][0x230] ;  /* 0x00008c00fffc7b82 */ /* 0x000f220000000800 */
[----:B------:R-:W-:Y:S02]  /*a880*/  IADD3 R11, R11, UR11, RZ ;  /* 0x0000000b0b0b7c10 */ /* 0x000fe4000fffe0ff */
[----:B------:R3:W-:Y:S01]  /*a890*/  LDGSTS.E [R7+0x3000c], desc[UR8][R2.64], !P0 ;  /* 0x3000c00002077fae */ /* 0x0007e2000c121848 */
[----:B------:R-:W-:-:S03]  /*a8a0*/  IMAD.WIDE R196, R248, 0x4, R246 ;  /* 0x00000004f8c47825 */ /* 0x000fc600078e02f6 */
[----:B------:R-:W-:Y:S01]  /*a8b0*/  LDGSTS.E [R7+0x3800c], desc[UR8][R56.64], !P0 ;  /* 0x3800c00038077fae */ /* 0x000fe2000c121848 */
[----:B------:R-:W-:Y:S01]  /*a8c0*/  ISETP.GE.U32.AND P0, PT, R249, 0x7fffff56, PT ;  /* 0x7fffff56f900780c */ /* 0x000fe20003f06070 */
[----:B------:R-:W-:Y:S02]  /*a8d0*/  VIADD R249, R4, 0xffffffd4 ;  /* 0xffffffd404f97836 */ /* 0x000fe40000000000 */
[----:B------:R-:W-:Y:S01]  /*a8e0*/  STL.64 [R1+0x16d8], R56 ;  /* 0x0016d83801007387 */ /* 0x000fe20000100a00 */
[----:B------:R-:W4:Y:S01]  /*a8f0*/  LDC R4, c[0x0][0x230] ;  /* 0x00008c00ff047b82 */ /* 0x000f220000000800 */
[----:B---3--:R-:W-:-:S04]  /*a900*/  IMAD.WIDE R2, R248, 0x4, R244 ;  /* 0x00000004f8027825 */ /* 0x008fc800078e02f4 */
[----:B------:R-:W-:Y:S01]  /*a910*/  IMAD R248, R6, 0x9, RZ ;  /* 0x0000000906f87824 */ /* 0x000fe200078e02ff */
[----:B------:R3:W-:Y:S04]  /*a920*/  STL.64 [R1+0x7c8], R2 ;  /* 0x0007c80201007387 */ /* 0x0007e80000100a00 */
[----:B------:R3:W-:Y:S01]  /*a930*/  LDGSTS.E [R11], desc[UR8][R2.64], !P6 ;  /* 0x00000000020b7fae */ /* 0x0007e2000f121848 */
        /* <DEDUP_REMOVED lines=23> */
[----:B----4-:R-:W-:Y:S02]  /*aab0*/  VIADD R249, R252, 0xffffffb5 ;  /* 0xffffffb5fcf97836 */ /* 0x010fe40000000000 */
[----:B------:R-:W-:Y:S01]  /*aac0*/  STL.64 [R1+0x16f0], R242 ;  /* 0x0016f0f201007387 */ /* 0x000fe20000100a00 */
[----:B------:R-:W4:Y:S01]  /*aad0*/  LDC R252, c[0x0][0x230] ;  /* 0x00008c00fffc7b82 */ /* 0x000f220000000800 */
[----:B---3--:R-:W-:-:S04]  /*aae0*/  IMAD.WIDE R2, R248, 0x4, R244 ;  /* 0x00000004f8027825 */ /* 0x008fc800078e02f4 */
        /* <DEDUP_REMOVED lines=8> */
[----:B---3--:R-:W-:-:S04]  /*ab70*/  IMAD.WIDE R2, R248, 0x4, R244 ;  /* 0x00000004f8027825 */ /* 0x008fc800078e02f4 */
[----:B------:R-:W-:Y:S01]  /*ab80*/  IMAD R248, R6, 0x29, RZ ;  /* 0x0000002906f87824 */ /* 0x000fe200078e02ff */
[----:B------:R3:W-:Y:S04]  /*ab90*/  STL.64 [R1+0x608], R2 ;  /* 0x0006080201007387 */ /* 0x0007e80000100a00 */
[----:B------:R3:W-:Y:S01]  /*aba0*/  LDGSTS.E [R11+0x10000], desc[UR8][R2.64], !P2 ;  /* 0x10000000020b7fae */ /* 0x0007e2000d121848 */
[----:B------:R-:W-:-:S03]  /*abb0*/  IMAD.WIDE R242, R248, 0x4, R244 ;  /* 0x00000004f8f27825 */ /* 0x000fc600078e02f4 */
[----:B------:R-:W-:Y:S01]  /*abc0*/  LDGSTS.E [R11+0x18000], desc[UR8][R182.64], !P2 ;  /* 0x18000000b60b7fae */ /* 0x000fe2000d121848 */
[----:B------:R-:W-:Y:S01]  /*abd0*/  ISETP.GE.U32.AND P2, PT, R249, 0x7fffff35, PT ;  /* 0x7fffff35f900780c */ /* 0x000fe20003f46070 */
[----:B------:R-:W-:Y:S02]  /*abe0*/  IMAD.WIDE R180, R248, 0x4, R246 ;  /* 0x00000004f8b47825 */ /* 0x000fe400078e02f6 */
[----:B------:R-:W-:Y:S01]  /*abf0*/  LDGSTS.E [R11+0x10004], desc[UR8][R242.64], !P1 ;  /* 0x10004000f20b7fae */ /* 0x000fe2000c921848 */
[----:B---3--:R-:W3:Y:S01]  /*ac00*/  LDC R2, c[0x0][0x230] ;  /* 0x00008c00ff027b82 */ /* 0x008ee20000000800 */
[----:B--2---:R-:W-:Y:S02]  /*ac10*/  VIADD R249, R250, 0xffffff97 ;  /* 0xffffff97faf97836 */ /* 0x004fe40000000000 */
[----:B------:R-:W-:Y:S01]  /*ac20*/  LDGSTS.E [R11+0x18004], desc[UR8][R180.64], !P1 ;  /* 0x18004000b40b7fae */ /* 0x000fe2000c921848 */
[----:B------:R-:W-:-:S04]  /*ac30*/  IMAD R248, R6, 0x2a, RZ ;  /* 0x0000002a06f87824 */ /* 0x000fc800078e02ff */
[----:B------:R-:W2:Y:S01]  /*ac40*/  LDC R250, c[0x0][0x230] ;  /* 0x00008c00fffa7b82 */ /* 0x000ea20000000800 */
[----:B------:R-:W-:Y:S01]  /*ac50*/  ISETP.GE.U32.AND P1, PT, R249, 0x7fffff18, PT ;  /* 0x7fffff18f900780c */ /* 0x000fe20003f26070 */
[----:B------:R-:W-:Y:S01]  /*ac60*/  IMAD.WIDE R240, R248, 0x4, R244 ;  /* 0x00000004f8f07825 */ /* 0x000fe200078e02f4 */
[----:B-1----:R-:W-:-:S03]  /*ac70*/  IADD3 R249, R251, -0x6a, RZ ;  /* 0xffffff96fbf97810 */ /* 0x002fc60007ffe0ff */
[----:B------:R-:W-:Y:S01]  /*ac80*/  IMAD.WIDE R178, R248, 0x4, R246 ;  /* 0x00000004f8b27825 */ /* 0x000fe200078e02f6 */
[----:B------:R-:W-:Y:S01]  /*ac90*/  LDGSTS.E [R11+0x10008], desc[UR8][R240.64], !P0 ;  /* 0x10008000f00b7fae */ /* 0x000fe2000c121848 */
[----:B------:R-:W1:Y:S02]  /*aca0*/  LDC R251, c[0x0][0x230] ;  /* 0x00008c00fffb7b82 */ /* 0x000e640000000800 */
[----:B------:R-:W-:Y:S01]  /*acb0*/  IMAD R248, R6, 0x2b, RZ ;  /* 0x0000002b06f87824 */ /* 0x000fe200078e02ff */
[----:B------:R-:W-:Y:S01]  /*acc0*/  LDGSTS.E [R11+0x18008], desc[UR8][R178.64], !P0 ;  /* 0x18008000b20b7fae */ /* 0x000fe2000c121848 */
[----:B------:R-:W-:Y:S02]  /*acd0*/  ISETP.GE.U32.AND P0, PT, R249, 0x7fffff17, PT ;  /* 0x7fffff17f900780c */ /* 0x000fe40003f06070 */
[C---:B------:R-:W-:Y:S01]  /*ace0*/  IMAD.WIDE R4, R248.reuse, 0x4, R244 ;  /* 0x00000004f8047825 */ /* 0x040fe200078e02f4 */
[----:B------:R-:W-:Y:S01]  /*acf0*/  STL.64 [R1+0x1700], R182 ;  /* 0x001700b601007387 */ /* 0x000fe20000100a00 */
[----:B------:R-:W1:Y:S02]  /*ad00*/  LDC R3, c[0x0][0x230] ;  /* 0x00008c00ff037b82 */ /* 0x000e640000000800 */
[----:B------:R-:W-:Y:S01]  /*ad10*/  IMAD.WIDE R176, R248, 0x4, R246 ;  /* 0x00000004f8b07825 */ /* 0x000fe200078e02f6 */
[----:B------:R-:W-:Y:S03]  /*ad20*/  LDGSTS.E [R11+0x1000c], desc[UR8][R4.64], !P6 ;  /* 0x1000c000040b7fae */ /* 0x000fe6000f121848 */
[----:B----4-:R-:W-:Y:S01]  /*ad30*/  VIADD R249, R252, 0xffffff95 ;  /* 0xffffff95fcf97836 */ /* 0x010fe20000000000 */
[----:B------:R-:W-:Y:S01]  /*ad40*/  STL.64 [R1+0x1878], R242 ;  /* 0x001878f201007387 */ /* 0x000fe20000100a00 */
[----:B------:R-:W-:Y:S01]  /*ad50*/  IMAD R248, R6, 0x48, RZ ;  /* 0x0000004806f87824 */ /* 0x000fe200078e02ff */
[----:B------:R-:W4:Y:S02]  /*ad60*/  LDC R252, c[0x0][0x230] ;  /* 0x00008c00fffc7b82 */ /* 0x000f240000000800 */
[----:B------:R2:W-:Y:S01]  /*ad70*/  LDGSTS.E [R11+0x1800c], desc[UR8][R176.64], !P6 ;  /* 0x1800c000b00b7fae */ /* 0x0005e2000f121848 */
[----:B------:R-:W-:Y:S01]  /*ad80*/  IMAD.WIDE R198, R248, 0x4, R244 ;  /* 0x00000004f8c67825 */ /* 0x000fe200078e02f4 */
[----:B------:R-:W-:-:S02]  /*ad90*/  ISETP.GE.U32.AND P6, PT, R249, 0x7fffff16, PT ;  /* 0x7fffff16f900780c */ /* 0x000fc40003fc6070 */
[----:B------:R-:W-:Y:S01]  /*ada0*/  STL.64 [R1+0x1708], R180 ;  /* 0x001708b401007387 */ /* 0x000fe20000100a00 */
[----:B------:R-:W-:-:S03]  /*adb0*/  IMAD.WIDE R118, R248, 0x4, R246 ;  /* 0x00000004f8767825 */ /* 0x000fc600078e02f6 */
[----:B------:R-:W-:Y:S01]  /*adc0*/  STL.64 [R1+0x1880], R240 ;  /* 0x001880f001007387 */ /* 0x000fe20000100a00 */
[----:B---3--:R-:W-:Y:S02]  /*add0*/  VIADD R249, R2, 0xffffff94 ;  /* 0xffffff9402f97836 */ /* 0x008fe40000000000 */
[----:B------:R-:W-:Y:S01]  /*ade0*/  IMAD R248, R6, 0x49, RZ ;  /* 0x0000004906f87824 */ /* 0x000fe200078e02ff */
[----:B------:R-:W-:Y:S01]  /*adf0*/  STL.64 [R1+0x1710], R178 ;  /* 0x001710b201007387 */ /* 0x000fe20000100a00 */
[----:B------:R-:W3:Y:S03]  /*ae00*/  LDC R2, c[0x0][0x230] ;  /* 0x00008c00ff027b82 */ /* 0x000ee60000000800 */
[----:B------:R-:W-:Y:S01]  /*ae10*/  STL.64 [R1+0x5d8], R4 ;  /* 0x0005d80401007387 */ /* 0x000fe20000100a00 */
[----:B------:R-:W-:-:S03]  /*ae20*/  IMAD.WIDE R116, R248, 0x4, R246 ;  /* 0x00000004f8747825 */ /* 0x000fc600078e02f6 */
[----:B------:R1:W-:Y:S04]  /*ae30*/  STL.64 [R1+0x1718], R176 ;  /* 0x001718b001007387 */ /* 0x0003e80000100a00 */
[----:B------:R-:W-:Y:S04]  /*ae40*/  LDGSTS.E [R11+0x20000], desc[UR8][R198.64], !P5 ;  /* 0x20000000c60b7fae */ /* 0x000fe8000e921848 */
[----:B------:R-:W-:Y:S01]  /*ae50*/  LDGSTS.E [R11+0x28000], desc[UR8][R118.64], !P5 ;  /* 0x28000000760b7fae */ /* 0x000fe2000e921848 */
[----:B------:R-:W-:Y:S01]  /*ae60*/  ISETP.GE.U32.AND P5, PT, R249, 0x7fffff15, PT ;  /* 0x7fffff15f900780c */ /* 0x000fe20003fa6070 */
[----:B--2---:R-:W-:-:S02]  /*ae70*/  VIADD R249, R250, 0xfffffff3 ;  /* 0xfffffff3faf97836 */ /* 0x004fc40000000000 */
[--C-:B-1----:R-:W-:Y:S01]  /*ae80*/  IMAD.WIDE R176, R248, 0x4, R244.reuse ;  /* 0x00000004f8b07825 */ /* 0x102fe200078e02f4 */
[----:B------:R-:W1:Y:S03]  /*ae90*/  LDC R250, c[0x0][0x230] ;  /* 0x00008c00fffa7b82 */ /* 0x000e660000000800 */
[----:B------:R-:W-:Y:S01]  /*aea0*/  IMAD R248, R6, 0x4a, RZ ;  /* 0x0000004a06f87824 */ /* 0x000fe200078e02ff */
[----:B------:R-:W-:Y:S03]  /*aeb0*/  LDGSTS.E [R11+0x20004], desc[UR8][R176.64], !P4 ;  /* 0x20004000b00b7fae */ /* 0x000fe6000e121848 */
[----:B------:R-:W-:Y:S01]  /*aec0*/  IMAD.WIDE R4, R248, 0x4, R244 ;  /* 0x00000004f8047825 */ /* 0x000fe200078e02f4 */
[----:B------:R-:W-:Y:S01]  /*aed0*/  LDGSTS.E [R11+0x28004], desc[UR8][R116.64], !P4 ;  /* 0x28004000740b7fae */ /* 0x000fe2000e121848 */
[----:B------:R-:W-:-:S02]  /*aee0*/  ISETP.GE.U32.AND P4, PT, R249, 0x7fffff74, PT ;  /* 0x7fffff74f900780c */ /* 0x000fc40003f86070 */
[--C-:B------:R-:W-:Y:S01]  /*aef0*/  IMAD.WIDE R114, R248, 0x4, R246.reuse ;  /* 0x00000004f8727825 */ /* 0x100fe200078e02f6 */
[----:B------:R-:W-:Y:S03]  /*af00*/  STL.64 [R1+0x17d0], R198 ;  /* 0x0017d0c601007387 */ /* 0x000fe60000100a00 */
[----:B------:R-:W-:Y:S01]  /*af10*/  VIADD R249, R251, 0xfffffff2 ;  /* 0xfffffff2fbf97836 */ /* 0x000fe20000000000 */
[----:B------:R-:W-:Y:S01]  /*af20*/  STL.64 [R1+0x1720], R118 ;  /* 0x0017207601007387 */ /* 0x000fe20000100a00 */
[----:B------:R-:W2:Y:S01]  /*af30*/  LDC R251, c[0x0][0x230] ;  /* 0x00008c00fffb7b82 */ /* 0x000ea20000000800 */
[----:B------:R-:W-:Y:S02]  /*af40*/  IMAD R248, R6, 0x4b, RZ ;  /* 0x0000004b06f87824 */ /* 0x000fe400078e02ff */
[----:B------:R-:W-:Y:S04]  /*af50*/  STL.64 [R1+0x17d8], R176 ;  /* 0x0017d8b001007387 */ /* 0x000fe80000100a00 */
[----:B------:R-:W-:Y:S01]  /*af60*/  STL.64 [R1+0x1728], R116 ;  /* 0x0017287401007387 */ /* 0x000fe20000100a00 */
[----:B------:R-:W-:-:S03]  /*af70*/  IMAD.WIDE R112, R248, 0x4, R246 ;  /* 0x00000004f8707825 */ /* 0x000fc600078e02f6 */
[----:B------:R3:W-:Y:S04]  /*af80*/  LDGSTS.E [R11+0x20008], desc[UR8][R4.64], !P3 ;  /* 0x20008000040b7fae */ /* 0x0007e8000d921848 */
[----:B------:R3:W-:Y:S04]  /*af90*/  STL.64 [R1+0x428], R4 ;  /* 0x0004280401007387 */ /* 0x0007e80000100a00 */
[----:B------:R-:W-:Y:S01]  /*afa0*/  LDGSTS.E [R11+0x28008], desc[UR8][R114.64], !P3 ;  /* 0x28008000720b7fae */ /* 0x000fe2000d921848 */
[----:B------:R-:W-:Y:S01]  /*afb0*/  ISETP.GE.U32.AND P3, PT, R249, 0x7fffff73, PT ;  /* 0x7fffff73f900780c */ /* 0x000fe20003f66070 */
[----:B----4-:R-:W-:-:S02]  /*afc0*/  VIADD R249, R252, 0xfffffff1 ;  /* 0xfffffff1fcf97836 */ /* 0x010fc40000000000 */
[----:B------:R-:W4:Y:S01]  /*afd0*/  LDC R252, c[0x0][0x230] ;  /* 0x00008c00fffc7b82 */ /* 0x000f220000000800 */
[----:B---3--:R-:W-:-:S04]  /*afe0*/  IMAD.WIDE R4, R248, 0x4, R244 ;  /* 0x00000004f8047825 */ /* 0x008fc800078e02f4 */
[----:B------:R-:W-:Y:S01]  /*aff0*/  IMAD R248, R6, 0x68, RZ ;  /* 0x0000006806f87824 */ /* 0x000fe200078e02ff */
[----:B------:R3:W-:Y:S03]  /*b000*/  LDGSTS.E [R11+0x2000c], desc[UR8][R4.64], !P2 ;  /* 0x2000c000040b7fae */ /* 0x0007e6000d121848 */
[C---:B------:R-:W-:Y:S01]  /*b010*/  IMAD.WIDE R196, R248.reuse, 0x4, R244 ;  /* 0x00000004f8c47825 */ /* 0x040fe200078e02f4 */
[----:B------:R-:W-:Y:S01]  /*b020*/  LDGSTS.E [R11+0x2800c], desc[UR8][R112.64], !P2 ;  /* 0x2800c000700b7fae */ /* 0x000fe2000d121848 */
[----:B------:R-:W-:Y:S02]  /*b030*/  ISETP.GE.U32.AND P2, PT, R249, 0x7fffff72, PT ;  /* 0x7fffff72f900780c */ /* 0x000fe40003f46070 */
[----:B------:R-:W-:Y:S01]  /*b040*/  IMAD.WIDE R54, R248, 0x4, R246 ;  /* 0x00000004f8367825 */ /* 0x000fe200078e02f6 */
[----:B------:R-:W-:Y:S03]  /*b050*/  LDGSTS.E [R11+0x30000], desc[UR8][R196.64], !P1 ;  /* 0x30000000c40b7fae */ /* 0x000fe6000c921848 */
[----:B------:R-:W-:Y:S01]  /*b060*/  IMAD R248, R6, 0x69, RZ ;  /* 0x0000006906f87824 */ /* 0x000fe200078e02ff */
[----:B------:R-:W-:Y:S01]  /*b070*/  LDGSTS.E [R11+0x38000], desc[UR8][R54.64], !P1 ;  /* 0x38000000360b7fae */ /* 0x000fe2000c921848 */
[----:B------:R-:W-:-:S02]  /*b080*/  VIADD R249, R2, 0xfffffff0 ;  /* 0xfffffff002f97836 */ /* 0x000fc40000000000 */
[C---:B------:R-:W-:Y:S01]  /*b090*/  IMAD.WIDE R56, R248.reuse, 0x4, R244 ;  /* 0x00000004f8387825 */ /* 0x040fe200078e02f4 */
[----:B------:R-:W3:Y:S02]  /*b0a0*/  LDC R2, c[0x0][0x230] ;  /* 0x00008c00ff027b82 */ /* 0x000ee40000000800 */
[----:B------:R-:W-:Y:S01]  /*b0b0*/  ISETP.GE.U32.AND P1, PT, R249, 0x7fffff71, PT ;  /* 0x7fffff71f900780c */ /* 0x000fe20003f26070 */
[----:B------:R-:W-:Y:S01]  /*b0c0*/  IMAD.WIDE R50, R248, 0x4, R246 ;  /* 0x00000004f8327825 */ /* 0x000fe200078e02f6 */
[----:B-1----:R-:W-:Y:S01]  /*b0d0*/  IADD3 R249, R250, -0x2d, RZ ;  /* 0xffffffd3faf97810 */ /* 0x002fe20007ffe0ff */
[----:B------:R-:W-:Y:S02]  /*b0e0*/  LDGSTS.E [R11+0x30004], desc[UR8][R56.64], !P0 ;  /* 0x30004000380b7fae */ /* 0x000fe4000c121848 */
[----:B------:R-:W-:Y:S02]  /*b0f0*/  IMAD R248, R6, 0x6a, RZ ;  /* 0x0000006a06f87824 */ /* 0x000fe400078e02ff */
[----:B------:R-:W-:Y:S01]  /*b100*/  LDGSTS.E [R11+0x38004], desc[UR8][R50.64], !P0 ;  /* 0x38004000320b7fae */ /* 0x000fe2000c121848 */
[----:B------:R-:W-:Y:S01]  /*b110*/  ISETP.GE.U32.AND P0, PT, R249, 0x7fffff54, PT ;  /* 0x7fffff54f900780c */ /* 0x000fe20003f06070 */
[----:B------:R-:W-:-:S04]  /*b120*/  IMAD.WIDE R130, R248, 0x4, R244 ;  /* 0x00000004f8827825 */ /* 0x000fc800078e02f4 */
[----:B------:R-:W-:Y:S01]  /*b130*/  IMAD.WIDE R48, R248, 0x4, R246 ;  /* 0x00000004f8307825 */ /* 0x000fe200078e02f6 */
[----:B------:R-:W-:Y:S03]  /*b140*/  LDGSTS.E [R11+0x30008], desc[UR8][R130.64], !P6 ;  /* 0x30008000820b7fae */ /* 0x000fe6000f121848 */
[----:B--2---:R-:W-:Y:S01]  /*b150*/  VIADD R249, R251, 0xffffffd2 ;  /* 0xffffffd2fbf97836 */ /* 0x004fe20000000000 */
[----:B------:R-:W-:Y:S01]  /*b160*/  LDGSTS.E [R11+0x38008], desc[UR8][R48.64], !P6 ;  /* 0x38008000300b7fae */ /* 0x000fe2000f121848 */
[----:B------:R-:W-:Y:S01]  /*b170*/  IMAD R248, R6, 0x6b, RZ ;  /* 0x0000006b06f87824 */ /* 0x000fe200078e02ff */
[----:B------:R-:W1:Y:S01]  /*b180*/  LDC R251, c[0x0][0x230] ;  /* 0x00008c00fffb7b82 */ /* 0x000e620000000800 */
[----:B----4-:R-:W-:Y:S01]  /*b190*/  VIADD R250, R252, 0xffffffd1 ;  /* 0xffffffd1fcfa7836 */ /* 0x010fe20000000000 */
[----:B------:R-:W-:Y:S01]  /*b1a0*/  ISETP.GE.U32.AND P6, PT, R249, 0x7fffff53, PT ;  /* 0x7fffff53f900780c */ /* 0x000fe20003fc6070 */
[----:B------:R-:W-:-:S04]  /*b1b0*/  IMAD.WIDE R128, R248, 0x4, R244 ;  /* 0x00000004f8807825 */ /* 0x000fc800078e02f4 */
[----:B------:R-:W-:Y:S01]  /*b1c0*/  IMAD.WIDE R46, R248, 0x4, R246 ;  /* 0x00000004f82e7825 */ /* 0x000fe200078e02f6 */
[----:B------:R-:W-:Y:S01]  /*b1d0*/  LOP3.LUT R248, R0, 0x30, RZ, 0x3c, !PT ;  /* 0x0000003000f87812 */ /* 0x000fe200078e3cff */
[----:B------:R-:W2:Y:S01]  /*b1e0*/  LDC R252, c[0x0][0x230] ;  /* 0x00008c00fffc7b82 */ /* 0x000ea20000000800 */
[----:B------:R-:W-:Y:S01]  /*b1f0*/  LDGSTS.E [R11+0x3000c], desc[UR8][R128.64], !P5 ;  /* 0x3000c000800b7fae */ /* 0x000fe2000e921848 */
[----:B------:R-:W-:Y:S02]  /*b200*/  IMAD R249, R6, 0xc, RZ ;  /* 0x0000000c06f97824 */ /* 0x000fe400078e02ff */
[----:B------:R-:W-:Y:S01]  /*b210*/  VIADD R248, R248, UR11 ;  /* 0x0000000bf8f87c36 */ /* 0x000fe20008000000 */
[----:B------:R-:W-:Y:S01]  /*b220*/  LDGSTS.E [R11+0x3800c], desc[UR8][R46.64], !P5 ;  /* 0x3800c0002e0b7fae */ /* 0x000fe2000e921848 */
[----:B------:R-:W-:Y:S01]  /*b230*/  IMAD.WIDE R180, R249, 0x4, R244 ;  /* 0x00000004f9b47825 */ /* 0x000fe200078e02f4 */
[----:B------:R-:W-:-:S03]  /*b240*/  ISETP.GE.U32.AND P5, PT, R250, 0x7fffff52, PT ;  /* 0x7fffff52fa00780c */ /* 0x000fc60003fa6070 */
[----:B------:R-:W-:Y:S01]  /*b250*/  IMAD.WIDE R238, R249, 0x4, R246 ;  /* 0x00000004f9ee7825 */ /* 0x000fe200078e02f6 */
[----:B------:R-:W-:Y:S03]  /*b260*/  LDGSTS.E [R248], desc[UR8][R180.64], !P4 ;  /* 0x00000000b4f87fae */ /* 0x000fe6000e121848 */
[----:B------:R-:W-:Y:S01]  /*b270*/  VIADD R250, R3, 0xffffffd0 ;  /* 0xffffffd003fa7836 */ /* 0x000fe20000000000 */
[----:B------:R-:W-:Y:S01]  /*b280*/  STL.64 [R1+0x1730], R114 ;  /* 0x0017307201007387 */ /* 0x000fe20000100a00 */
[----:B------:R-:W-:Y:S01]  /*b290*/  IMAD R249, R6, 0xd, RZ ;  /* 0x0000000d06f97824 */ /* 0x000fe200078e02ff */
[----:B------:R-:W4:Y:S02]  /*b2a0*/  LDC R3, c[0x0][0x230] ;  /* 0x00008c00ff037b82 */ /* 0x000f240000000800 */
[----:B------:R-:W-:Y:S01]  /*b2b0*/  LDGSTS.E [R248+0x8000], desc[UR8][R238.64], !P4 ;  /* 0x08000000eef87fae */ /* 0x000fe2000e121848 */
[----:B------:R-:W-:Y:S01]  /*b2c0*/  IMAD.WIDE R178, R249, 0x4, R244 ;  /* 0x00000004f9b27825 */ /* 0x000fe200078e02f4 */
[----:B------:R-:W-:-:S02]  /*b2d0*/  ISETP.GE.U32.AND P4, PT, R250, 0x7fffff51, PT ;  /* 0x7fffff51fa00780c */ /* 0x000fc40003f86070 */
[----:B------:R1:W-:Y:S01]  /*b2e0*/  STL.64 [R1+0x418], R4 ;  /* 0x0004180401007387 */ /* 0x0003e20000100a00 */
        /* <DEDUP_REMOVED lines=8> */
[----:B------:R-:W-:Y:S01]  /*b370*/  STL.64 [R1+0x1750], R56 ;  /* 0x0017503801007387 */ /* 0x000fe20000100a00 */
[----:B------:R-:W-:-:S03]  /*b380*/  IMAD.WIDE R234, R249, 0x4, R246 ;  /* 0x00000004f9ea7825 */ /* 0x000fc600078e02f6 */
[----:B------:R-:W-:Y:S01]  /*b390*/  LDGSTS.E [R248+0x4], desc[UR8][R178.64], !P3 ;  /* 0x00004000b2f87fae */ /* 0x000fe2000d921848 */
[----:B------:R-:W-:-:S03]  /*b3a0*/  IMAD R249, R6, 0xf, RZ ;  /* 0x0000000f06f97824 */ /* 0x000fc600078e02ff */
[----:B------:R-:W-:Y:S04]  /*b3b0*/  STL.64 [R1+0x1758], R50 ;  /* 0x0017583201007387 */ /* 0x000fe80000100a00 */
[----:B------:R-:W-:Y:S01]  /*b3c0*/  LDGSTS.E [R248+0x8004], desc[UR8][R236.64], !P3 ;  /* 0x08004000ecf87fae */ /* 0x000fe2000d921848 */
[----:B------:R-:W-:Y:S01]  /*b3d0*/  ISETP.GE.U32.AND P3, PT, R250, 0x7fffff34, PT ;  /* 0x7fffff34fa00780c */ /* 0x000fe20003f66070 */
[----:B-1----:R-:W-:Y:S02]  /*b3e0*/  VIADD R250, R251, 0xffffffb2 ;  /* 0xffffffb2fbfa7836 */ /* 0x002fe40000000000 */
[----:B------:R-:W-:Y:S01]  /*b3f0*/  STL.64 [R1+0x1760], R130 ;  /* 0x0017608201007387 */ /* 0x000fe20000100a00 */
[----:B------:R-:W1:Y:S03]  /*b400*/  LDC R251, c[0x0][0x230] ;  /* 0x00008c00fffb7b82 */ /* 0x000e660000000800 */
[----:B------:R-:W-:Y:S04]  /*b410*/  STL.64 [R1+0x1768], R48 ;  /* 0x0017683001007387 */ /* 0x000fe80000100a00 */
[----:B------:R-:W-:Y:S01]  /*b420*/  STL.64 [R1+0x1770], R128 ;  /* 0x0017708001007387 */ /* 0x000fe20000100a00 */
[----:B------:R-:W-:-:S03]  /*b430*/  IMAD.WIDE R4, R249, 0x4, R244 ;  /* 0x00000004f9047825 */ /* 0x000fc600078e02f4 */
[----:B------:R2:W-:Y:S01]  /*b440*/  STL.64 [R1+0x1780], R10 ;  /* 0x0017800a01007387 */ /* 0x0005e20000100a00 */
[----:B------:R-:W-:-:S03]  /*b450*/  IMAD.WIDE R232, R249, 0x4, R246 ;  /* 0x00000004f9e87825 */ /* 0x000fc600078e02f6 */
[----:B------:R-:W-:Y:S01]  /*b460*/  STL.64 [R1+0x1778], R46 ;  /* 0x0017782e01007387 */ /* 0x000fe20000100a00 */
[----:B------:R-:W-:-:S03]  /*b470*/  IMAD R249, R6, 0x2c, RZ ;  /* 0x0000002c06f97824 */ /* 0x000fc600078e02ff */
[----:B------:R-:W-:Y:S04]  /*b480*/  STL.64 [R1+0x18f0], R180 ;  /* 0x0018f0b401007387 */ /* 0x000fe80000100a00 */
[----:B------:R-:W-:Y:S01]  /*b490*/  LDGSTS.E [R248+0x8], desc[UR8][R176.64], !P2 ;  /* 0x00008000b0f87fae */ /* 0x000fe2000d121848 */
[----:B--2---:R-:W2:Y:S03]  /*b4a0*/  LDC R10, c[0x0][0x230] ;  /* 0x00008c00ff0a7b82 */ /* 0x004ea60000000800 */
[----:B------:R-:W-:Y:S04]  /*b4b0*/  STL.64 [R1+0x1788], R238 ;  /* 0x001788ee01007387 */ /* 0x000fe80000100a00 */
[----:B------:R-:W-:Y:S01]  /*b4c0*/  LDGSTS.E [R248+0x8008], desc[UR8][R234.64], !P2 ;  /* 0x08008000eaf87fae */ /* 0x000fe2000d121848 */
[----:B------:R-:W-:-:S02]  /*b4d0*/  ISETP.GE.U32.AND P2, PT, R250, 0x7fffff33, PT ;  /* 0x7fffff33fa00780c */ /* 0x000fc40003f46070 */
[----:B------:R-:W-:Y:S01]  /*b4e0*/  IADD3 R250, R252, -0x4f, RZ ;  /* 0xffffffb1fcfa7810 */ /* 0x000fe20007ffe0ff */
[----:B------:R-:W-:Y:S01]  /*b4f0*/  STL.64 [R1+0x18f8], R178 ;  /* 0x0018f8b201007387 */ /* 0x000fe20000100a00 */
[----:B------:R-:W2:Y:S03]  /*b500*/  LDC R252, c[0x0][0x230] ;  /* 0x00008c00fffc7b82 */ /* 0x000ea60000000800 */
[----:B------:R-:W-:Y:S04]  /*b510*/  STL.64 [R1+0x1790], R236 ;  /* 0x001790ec01007387 */ /* 0x000fe80000100a00 */
[----:B------:R-:W-:Y:S01]  /*b520*/  STL.64 [R1+0x1900], R176 ;  /* 0x001900b001007387 */ /* 0x000fe20000100a00 */
[----:B------:R-:W-:-:S03]  /*b530*/  IMAD.WIDE R174, R249, 0x4, R246 ;  /* 0x00000004f9ae7825 */ /* 0x000fc600078e02f6 */
[----:B------:R-:W-:Y:S04]  /*b540*/  STL.64 [R1+0x1798], R234 ;  /* 0x001798ea01007387 */ /* 0x000fe80000100a00 */
[----:B------:R3:W-:Y:S04]  /*b550*/  STL.64 [R1+0x758], R4 ;  /* 0x0007580401007387 */ /* 0x0007e80000100a00 */
[----:B------:R3:W-:Y:S04]  /*b560*/  LDGSTS.E [R248+0xc], desc[UR8][R4.64], !P1 ;  /* 0x0000c00004f87fae */ /* 0x0007e8000c921848 */
[----:B------:R-:W-:Y:S01]  /*b570*/  LDGSTS.E [R248+0x800c], desc[UR8][R232.64], !P1 ;  /* 0x0800c000e8f87fae */ /* 0x000fe2000c921848 */
[----:B------:R-:W-:Y:S01]  /*b580*/  ISETP.GE.U32.AND P1, PT, R250, 0x7fffff32, PT ;  /* 0x7fffff32fa00780c */ /* 0x000fe20003f26070 */
[----:B----4-:R-:W-:-:S02]  /*b590*/  VIADD R250, R3, 0xffffffb0 ;  /* 0xffffffb003fa7836 */ /* 0x010fc40000000000 */
[----:B------:R-:W4:Y:S01]  /*b5a0*/  LDC R3, c[0x0][0x230] ;  /* 0x00008c00ff037b82 */ /* 0x000f220000000800 */
[----:B---3--:R-:W-:Y:S01]  /*b5b0*/  IMAD.WIDE R4, R249, 0x4, R244 ;  /* 0x00000004f9047825 */ /* 0x008fe200078e02f4 */
        /* <DEDUP_REMOVED lines=9> */
[----:B---3--:R-:W-:Y:S01]  /*b650*/  IMAD.WIDE R4, R249, 0x4, R244 ;  /* 0x00000004f9047825 */ /* 0x008fe200078e02f4 */
        /* <DEDUP_REMOVED lines=9> */
[----:B---3--:R-:W-:Y:S01]  /*b6f0*/  IMAD.WIDE R4, R249, 0x4, R244 ;  /* 0x00000004f9047825 */ /* 0x008fe200078e02f4 */
[----:B------:R-:W-:Y:S03]  /*b700*/  STL.64 [R1+0x17b0], R172 ;  /* 0x0017b0ac01007387 */ /* 0x000fe60000100a00 */
[----:B------:R-:W-:Y:S01]  /*b710*/  IMAD R249, R6, 0x2f, RZ ;  /* 0x0000002f06f97824 */ /* 0x000fe200078e02ff */
[----:B------:R3:W-:Y:S04]  /*b720*/  STL.64 [R1+0x5a8], R4 ;  /* 0x0005a80401007387 */ /* 0x0007e80000100a00 */
[----:B------:R3:W-:Y:S01]  /*b730*/  LDGSTS.E [R248+0x10008], desc[UR8][R4.64], !P5 ;  /* 0x1000800004f87fae */ /* 0x0007e2000e921848 */
[----:B------:R-:W-:-:S03]  /*b740*/  IMAD.WIDE R168, R249, 0x4, R246 ;  /* 0x00000004f9a87825 */ /* 0x000fc600078e02f6 */
[----:B------:R4:W-:Y:S01]  /*b750*/  LDGSTS.E [R248+0x18008], desc[UR8][R170.64], !P5 ;  /* 0x18008000aaf87fae */ /* 0x0009e2000e921848 */
[----:B------:R-:W-:Y:S01]  /*b760*/  ISETP.GE.U32.AND P5, PT, R250, 0x7fffff13, PT ;  /* 0x7fffff13fa00780c */ /* 0x000fe20003fa6070 */
[----:B--2---:R-:W-:Y:S02]  /*b770*/  VIADD R250, R252, 0xffffff91 ;  /* 0xffffff91fcfa7836 */ /* 0x004fe40000000000 */
[----:B------:R-:W2:Y:S01]  /*b780*/  LDC R252, c[0x0][0x230] ;  /* 0x00008c00fffc7b82 */ /* 0x000ea20000000800 */
[----:B---3--:R-:W-:Y:S01]  /*b790*/  IMAD.WIDE R4, R249, 0x4, R244 ;  /* 0x00000004f9047825 */ /* 0x008fe200078e02f4 */
[----:B------:R4:W-:Y:S03]  /*b7a0*/  STL.64 [R1+0x17b8], R170 ;  /* 0x0017b8aa01007387 */ /* 0x0009e60000100a00 */
[----:B------:R-:W-:Y:S01]  /*b7b0*/  IMAD R249, R6, 0x4c, RZ ;  /* 0x0000004c06f97824 */ /* 0x000fe200078e02ff */
[----:B------:R3:W-:Y:S03]  /*b7c0*/  LDGSTS.E [R248+0x1000c], desc[UR8][R4.64], !P4 ;  /* 0x1000c00004f87fae */ /* 0x0007e6000e121848 */
[----:B------:R-:W-:Y:S01]  /*b7d0*/  IMAD.WIDE R110, R249, 0x4, R246 ;  /* 0x00000004f96e7825 */ /* 0x000fe200078e02f6 */
[----:B------:R-:W-:Y:S01]  /*b7e0*/  LDGSTS.E [R248+0x1800c], desc[UR8][R168.64], !P4 ;  /* 0x1800c000a8f87fae */ /* 0x000fe2000e121848 */
[----:B------:R-:W-:-:S02]  /*b7f0*/  ISETP.GE.U32.AND P4, PT, R250, 0x7fffff12, PT ;  /* 0x7fffff12fa00780c */ /* 0x000fc40003f86070 */
[----:B----4-:R-:W-:-:S04]  /*b800*/  IMAD.WIDE R170, R249, 0x4, R244 ;  /* 0x00000004f9aa7825 */ /* 0x010fc800078e02f4 */
[----:B------:R-:W-:Y:S01]  /*b810*/  VIADD R250, R3, 0xffffff90 ;  /* 0xffffff9003fa7836 */ /* 0x000fe20000000000 */
[----:B------:R-:W-:Y:S01]  /*b820*/  LDGSTS.E [R248+0x20000], desc[UR8][R170.64], !P3 ;  /* 0x20000000aaf87fae */ /* 0x000fe2000d921848 */
[----:B------:R-:W-:Y:S01]  /*b830*/  IMAD R249, R6, 0x4d, RZ ;  /* 0x0000004d06f97824 */ /* 0x000fe200078e02ff */
[----:B------:R-:W4:Y:S02]  /*b840*/  LDC R3, c[0x0][0x230] ;  /* 0x00008c00ff037b82 */ /* 0x000f240000000800 */
[----:B------:R-:W-:Y:S01]  /*b850*/  LDGSTS.E [R248+0x28000], desc[UR8][R110.64], !P3 ;  /* 0x280000006ef87fae */ /* 0x000fe2000d921848 */
[----:B------:R-:W-:Y:S01]  /*b860*/  IMAD.WIDE R172, R249, 0x4, R244 ;  /* 0x00000004f9ac7825 */ /* 0x000fe200078e02f4 */
[----:B------:R-:W-:-:S03]  /*b870*/  ISETP.GE.U32.AND P3, PT, R250, 0x7fffff11, PT ;  /* 0x7fffff11fa00780c */ /* 0x000fc60003f66070 */
[----:B------:R-:W-:Y:S01]  /*b880*/  IMAD.WIDE R108, R249, 0x4, R246 ;  /* 0x00000004f96c7825 */ /* 0x000fe200078e02f6 */
[----:B------:R-:W-:Y:S03]  /*b890*/  LDGSTS.E [R248+0x20004], desc[UR8][R172.64], !P2 ;  /* 0x20004000acf87fae */ /* 0x000fe6000d121848 */
[----:B------:R-:W-:Y:S01]  /*b8a0*/  VIADD R250, R2, 0xffffffef ;  /* 0xffffffef02fa7836 */ /* 0x000fe20000000000 */
[----:B------:R-:W-:Y:S01]  /*b8b0*/  LDGSTS.E [R248+0x28004], desc[UR8][R108.64], !P2 ;  /* 0x280040006cf87fae */ /* 0x000fe2000d121848 */
[----:B------:R-:W-:Y:S01]  /*b8c0*/  IMAD R249, R6, 0x4e, RZ ;  /* 0x0000004e06f97824 */ /* 0x000fe200078e02ff */
[----:B------:R-:W3:Y:S02]  /*b8d0*/  LDC R2, c[0x0][0x230] ;  /* 0x00008c00ff027b82 */ /* 0x000ee40000000800 */
[----:B------:R-:W-:Y:S01]  /*b8e0*/  ISETP.GE.U32.AND P2, PT, R250, 0x7fffff70, PT ;  /* 0x7fffff70fa00780c */ /* 0x000fe20003f46070 */
[----:B------:R-:W-:Y:S01]  /*b8f0*/  IMAD.WIDE R174, R249, 0x4, R244 ;  /* 0x00000004f9ae7825 */ /* 0x000fe200078e02f4 */
[----:B-1----:R-:W-:-:S03]  /*b900*/  IADD3 R250, R251, -0x12, RZ ;  /* 0xffffffeefbfa7810 */ /* 0x002fc60007ffe0ff */
[----:B------:R-:W-:Y:S01]  /*b910*/  IMAD.WIDE R106, R249, 0x4, R246 ;  /* 0x00000004f96a7825 */ /* 0x000fe200078e02f6 */
[----:B------:R-:W1:Y:S01]  /*b920*/  LDC R251, c[0x0][0x230] ;  /* 0x00008c00fffb7b82 */ /* 0x000e620000000800 */
        /* <DEDUP_REMOVED lines=10> */
[----:B------:R-:W2:Y:S02]  /*b9d0*/  LDC R252, c[0x0][0x230] ;  /* 0x00008c00fffc7b82 */ /* 0x000ea40000000800 */
[----:B------:R-:W-:Y:S01]  /*b9e0*/  ISETP.GE.U32.AND P0, PT, R250, 0x7fffff6e, PT ;  /* 0x7fffff6efa00780c */ /* 0x000fe20003f06070 */
[----:B------:R-:W-:-:S04]  /*b9f0*/  IMAD.WIDE R58, R249, 0x4, R244 ;  /* 0x00000004f93a7825 */ /* 0x000fc800078e02f4 */
[----:B------:R-:W-:Y:S01]  /*ba00*/  IMAD.WIDE R42, R249, 0x4, R246 ;  /* 0x00000004f92a7825 */ /* 0x000fe200078e02f6 */
[----:B------:R-:W-:Y:S03]  /*ba10*/  LDGSTS.E [R248+0x30000], desc[UR8][R58.64], !P6 ;  /* 0x300000003af87fae */ /* 0x000fe6000f121848 */
[----:B----4-:R-:W-:Y:S01]  /*ba20*/  VIADD R250, R3, 0xffffffec ;  /* 0xffffffec03fa7836 */ /* 0x010fe20000000000 */
[----:B------:R-:W-:Y:S01]  /*ba30*/  LDGSTS.E [R248+0x38000], desc[UR8][R42.64], !P6 ;  /* 0x380000002af87fae */ /* 0x000fe2000f121848 */
[----:B------:R-:W-:Y:S01]  /*ba40*/  IMAD R249, R6, 0x6d, RZ ;  /* 0x0000006d06f97824 */ /* 0x000fe200078e02ff */
[----:B------:R-:W4:Y:S02]  /*ba50*/  LDC R3, c[0x0][0x230] ;  /* 0x00008c00ff037b82 */ /* 0x000f240000000800 */
[----:B------:R-:W-:Y:S01]  /*ba60*/  ISETP.GE.U32.AND P6, PT, R250, 0x7fffff6d, PT ;  /* 0x7fffff6dfa00780c */ /* 0x000fe20003fc6070 */
[----:B------:R-:W-:-:S04]  /*ba70*/  IMAD.WIDE R60, R249, 0x4, R244 ;  /* 0x00000004f93c7825 */ /* 0x000fc800078e02f4 */
[----:B------:R-:W-:Y:S01]  /*ba80*/  IMAD.WIDE R40, R249, 0x4, R246 ;  /* 0x00000004f9287825 */ /* 0x000fe200078e02f6 */
[----:B------:R2:W-:Y:S03]  /*ba90*/  STL.64 [R1+0x598], R4 ;  /* 0x0005980401007387 */ /* 0x0005e60000100a00 */
[----:B---3--:R-:W-:Y:S01]  /*baa0*/  VIADD R250, R2, 0xffffffcf ;  /* 0xffffffcf02fa7836 */ /* 0x008fe20000000000 */
[----:B------:R-:W-:Y:S01]  /*bab0*/  LDGSTS.E [R248+0x30004], desc[UR8][R60.64], !P5 ;  /* 0x300040003cf87fae */ /* 0x000fe2000e921848 */
[----:B------:R-:W-:Y:S01]  /*bac0*/  IMAD R249, R6, 0x6e, RZ ;  /* 0x0000006e06f97824 */ /* 0x000fe200078e02ff */
[----:B------:R-:W3:Y:S02]  /*bad0*/  LDC R2, c[0x0][0x230] ;  /* 0x00008c00ff027b82 */ /* 0x000ee40000000800 */
[----:B------:R-:W-:Y:S01]  /*bae0*/  STL.64 [R1+0x17c0], R168 ;  /* 0x0017c0a801007387 */ /* 0x000fe20000100a00 */
[----:B------:R-:W-:-:S03]  /*baf0*/  IMAD.WIDE R62, R249, 0x4, R244 ;  /* 0x00000004f93e7825 */ /* 0x000fc600078e02f4 */
[----:B------:R-:W-:Y:S01]  /*bb00*/  LDGSTS.E [R248+0x38004], desc[UR8][R40.64], !P5 ;  /* 0x3800400028f87fae */ /* 0x000fe2000e921848 */
[----:B------:R-:W-:Y:S01]  /*bb10*/  ISETP.GE.U32.AND P5, PT, R250, 0x7fffff50, PT ;  /* 0x7fffff50fa00780c */ /* 0x000fe20003fa6070 */
[----:B------:R-:W-:Y:S02]  /*bb20*/  IMAD.WIDE R38, R249, 0x4, R246 ;  /* 0x00000004f9267825 */ /* 0x000fe400078e02f6 */
[----:B------:R-:W-:Y:S02]  /*bb30*/  STL.64 [R1+0x17c8], R170 ;  /* 0x0017c8aa01007387 */ /* 0x000fe40000100a00 */
[----:B-1----:R-:W-:Y:S02]  /*bb40*/  VIADD R250, R251, 0xffffffce ;  /* 0xffffffcefbfa7836 */ /* 0x002fe40000000000 */
[----:B------:R-:W-:Y:S01]  /*bb50*/  STL.64 [R1+0x17e0], R110 ;  /* 0x0017e06e01007387 */ /* 0x000fe20000100a00 */
[----:B------:R-:W-:-:S03]  /*bb60*/  IMAD R249, R6, 0x6f, RZ ;  /* 0x0000006f06f97824 */ /* 0x000fc600078e02ff */
[----:B------:R-:W-:Y:S01]  /*bb70*/  STL.64 [R1+0x17e8], R172 ;  /* 0x0017e8ac01007387 */ /* 0x000fe20000100a00 */
[----:B------:R-:W-:-:S03]  /*bb80*/  IMAD.WIDE R120, R249, 0x4, R244 ;  /* 0x00000004f9787825 */ /* 0x000fc600078e02f4 */
[----:B------:R-:W-:Y:S01]  /*bb90*/  STL.64 [R1+0x17f0], R108 ;  /* 0x0017f06c01007387 */ /* 0x000fe20000100a00 */
[----:B------:R-:W-:-:S03]  /*bba0*/  IMAD.WIDE R34, R249, 0x4, R246 ;  /* 0x00000004f9227825 */ /* 0x000fc600078e02f6 */
[----:B------:R-:W-:Y:S01]  /*bbb0*/  STL.64 [R1+0x17f8], R174 ;  /* 0x0017f8ae01007387 */ /* 0x000fe20000100a00 */
[----:B------:R-:W-:-:S03]  /*bbc0*/  LOP3.LUT R249, R0, 0x40, RZ, 0x3c, !PT ;  /* 0x0000004000f97812 */ /* 0x000fc600078e3cff */
[----:B------:R-:W-:Y:S04]  /*bbd0*/  LDGSTS.E [R248+0x30008], desc[UR8][R62.64], !P4 ;  /* 0x300080003ef87fae */ /* 0x000fe8000e121848 */
[----:B------:R-:W-:Y:S04]  /*bbe0*/  STL.64 [R1+0x1800], R106 ;  /* 0x0018006a01007387 */ /* 0x000fe80000100a00 */
[----:B------:R-:W-:Y:S01]  /*bbf0*/  LDGSTS.E [R248+0x38008], desc[UR8][R38.64], !P4 ;  /* 0x3800800026f87fae */ /* 0x000fe2000e121848 */
[----:B------:R-:W-:Y:S01]  /*bc00*/  ISETP.GE.U32.AND P4, PT, R250, 0x7fffff4f, PT ;  /* 0x7fffff4ffa00780c */ /* 0x000fe20003f86070 */
[----:B------:R-:W-:-:S02]  /*bc10*/  IMAD.SHL.U32 R250, R6, 0x10, RZ ;  /* 0x0000001006fa7824 */ /* 0x000fc400078e00ff */
[----:B------:R-:W-:Y:S01]  /*bc20*/  STL.64 [R1+0x1808], R232 ;  /* 0x001808e801007387 */ /* 0x000fe20000100a00 */
[----:B--2---:R-:W-:Y:S01]  /*bc30*/  VIADD R251, R252, 0xffffffcd ;  /* 0xffffffcdfcfb7836 */ /* 0x004fe20000000000 */
[----:B------:R-:W-:Y:S01]  /*bc40*/  IADD3 R249, R249, UR11, RZ ;  /* 0x0000000bf9f97c10 */ /* 0x000fe2000fffe0ff */
[C---:B------:R-:W-:Y:S01]  /*bc50*/  IMAD.WIDE R4, R250.reuse, 0x4, R244 ;  /* 0x00000004fa047825 */ /* 0x040fe200078e02f4 */
[----:B------:R-:W-:Y:S01]  /*bc60*/  STL.64 [R1+0x1810], R104 ;  /* 0x0018106801007387 */ /* 0x000fe20000100a00 */
[----:B------:R-:W1:Y:S03]  /*bc70*/  LDC R252, c[0x0][0x230] ;  /* 0x00008c00fffc7b82 */ /* 0x000e660000000800 */
[----:B------:R-:W-:Y:S04]  /*bc80*/  STL.64 [R1+0x1818], R58 ;  /* 0x0018183a01007387 */ /* 0x000fe80000100a00 */
[----:B------:R-:W-:Y:S04]  /*bc90*/  STL.64 [R1+0x1820], R42 ;  /* 0x0018202a01007387 */ /* 0x000fe80000100a00 */
[----:B------:R-:W-:Y:S04]  /*bca0*/  STL.64 [R1+0x1828], R60 ;  /* 0x0018283c01007387 */ /* 0x000fe80000100a00 */
[----:B------:R-:W-:Y:S01]  /*bcb0*/  STL.64 [R1+0x1830], R40 ;  /* 0x0018302801007387 */ /* 0x000fe20000100a00 */
[----:B------:R-:W-:-:S03]  /*bcc0*/  IMAD.WIDE R230, R250, 0x4, R246 ;  /* 0x00000004fae67825 */ /* 0x000fc600078e02f6 */
[----:B------:R-:W-:Y:S01]  /*bcd0*/  STL.64 [R1+0x1838], R62 ;  /* 0x0018383e01007387 */ /* 0x000fe20000100a00 */
[----:B------:R-:W-:-:S03]  /*bce0*/  IMAD R250, R6, 0x11, RZ ;  /* 0x0000001106fa7824 */ /* 0x000fc600078e02ff */
[----:B------:R-:W-:Y:S04]  /*bcf0*/  STL.64 [R1+0x1840], R38 ;  /* 0x0018402601007387 */ /* 0x000fe80000100a00 */
[----:B------:R-:W-:Y:S04]  /*bd00*/  LDGSTS.E [R248+0x3000c], desc[UR8][R120.64], !P3 ;  /* 0x3000c00078f87fae */ /* 0x000fe8000d921848 */
[----:B------:R-:W-:Y:S04]  /*bd10*/  STL.64 [R1+0x1848], R120 ;  /* 0x0018487801007387 */ /* 0x000fe80000100a00 */
[----:B------:R-:W-:Y:S01]  /*bd20*/  LDGSTS.E [R248+0x3800c], desc[UR8][R34.64], !P3 ;  /* 0x3800c00022f87fae */ /* 0x000fe2000d921848 */
[----:B------:R-:W-:Y:S01]  /*bd30*/  ISETP.GE.U32.AND P3, PT, R251, 0x7fffff4e, PT ;  /* 0x7fffff4efb00780c */ /* 0x000fe20003f66070 */
[----:B------:R-:W-:-:S02]  /*bd40*/  VIADD R251, R10, 0xffffffcc ;  /* 0xffffffcc0afb7836 */ /* 0x000fc40000000000 */
[----:B------:R-:W-:Y:S04]  /*bd50*/  STL.64 [R1+0x1850], R34 ;  /* 0x0018502201007387 */ /* 0x000fe80000100a00 */
[----:B------:R2:W-:Y:S04]  /*bd60*/  STL.64 [R1+0x748], R4 ;  /* 0x0007480401007387 */ /* 0x0005e80000100a00 */
[----:B------:R2:W-:Y:S01]  /*bd70*/  LDGSTS.E [R249], desc[UR8][R4.64], !P2 ;  /* 0x0000000004f97fae */ /* 0x0005e2000d121848 */
[----:B------:R-:W-:-:S03]  /*bd80*/  IMAD.WIDE R10, R250, 0x4, R244 ;  /* 0x00000004fa0a7825 */ /* 0x000fc600078e02f4 */
[----:B------:R-:W-:Y:S01]  /*bd90*/  LDGSTS.E [R249+0x8000], desc[UR8][R230.64], !P2 ;  /* 0x08000000e6f97fae */ /* 0x000fe2000d121848 */
[----:B------:R-:W-:Y:S01]  /*bda0*/  ISETP.GE.U32.AND P2, PT, R251, 0x7fffff4d, PT ;  /* 0x7fffff4dfb00780c */ /* 0x000fe20003f46070 */
[----:B------:R-:W-:Y:S02]  /*bdb0*/  IMAD.WIDE R228, R250, 0x4, R246 ;  /* 0x00000004fae47825 */ /* 0x000fe400078e02f6 */
[----:B------:R-:W-:Y:S01]  /*bdc0*/  STL.64 [R1+0x1858], R230 ;  /* 0x001858e601007387 */ /* 0x000fe20000100a00 */
[----:B--2---:R-:W2:Y:S01]  /*bdd0*/  LDC R4, c[0x0][0x230] ;  /* 0x00008c00ff047b82 */ /* 0x004ea20000000800 */
[----:B----4-:R-:W-:Y:S02]  /*bde0*/  VIADD R251, R3, 0xffffffaf ;  /* 0xffffffaf03fb7836 */ /* 0x010fe40000000000 */
[----:B------:R4:W-:Y:S01]  /*bdf0*/  LDGSTS.E [R249+0x4], desc[UR8][R10.64], !P1 ;  /* 0x000040000af97fae */ /* 0x0009e2000c921848 */
[----:B------:R-:W-:-:S03]  /*be00*/  IMAD R250, R6, 0x12, RZ ;  /* 0x0000001206fa7824 */ /* 0x000fc600078e02ff */
[----:B------:R4:W-:Y:S01]  /*be10*/  STL.64 [R1+0x738], R10 ;  /* 0x0007380a01007387 */ /* 0x0009e20000100a00 */
[----:B------:R-:W2:Y:S03]  /*be20*/  LDC R3, c[0x0][0x230] ;  /* 0x00008c00ff037b82 */ /* 0x000ea60000000800 */
[----:B------:R-:W-:Y:S01]  /*be30*/  LDGSTS.E [R249+0x8004], desc[UR8][R228.64], !P1 ;  /* 0x08004000e4f97fae */ /* 0x000fe2000c921848 */
[----:B------:R-:W-:Y:S01]  /*be40*/  ISETP.GE.U32.AND P1, PT, R251, 0x7fffff30, PT ;  /* 0x7fffff30fb00780c */ /* 0x000fe20003f26070 */
[----:B------:R-:W-:-:S04]  /*be50*/  IMAD.WIDE R226, R250, 0x4, R246 ;  /* 0x00000004fae27825 */ /* 0x000fc800078e02f6 */
[----:B---3--:R-:W-:Y:S01]  /*be60*/  VIADD R251, R2, 0xffffffae ;  /* 0xffffffae02fb7836 */ /* 0x008fe20000000000 */
[----:B------:R-:W3:Y:S01]  /*be70*/  LDC R5, c[0x0][0x230] ;  /* 0x00008c00ff057b82 */ /* 0x000ee20000000800 */
[----:B----4-:R-:W-:Y:S01]  /*be80*/  IMAD.WIDE R10, R250, 0x4, R244 ;  /* 0x00000004fa0a7825 */ /* 0x010fe200078e02f4 */
[----:B------:R-:W-:Y:S03]  /*be90*/  STL.64 [R1+0x1860], R228 ;  /* 0x001860e401007387 */ /* 0x000fe60000100a00 */
[----:B------:R-:W-:-:S03]  /*bea0*/  IMAD R250, R6, 0x13, RZ ;  /* 0x0000001306fa7824 */ /* 0x000fc600078e02ff */
[----:B------:R-:W4:Y:S01]  /*beb0*/  LDC R2, c[0x0][0x230] ;  /* 0x00008c00ff027b82 */ /* 0x000f220000000800 */
[----:B------:R1:W-:Y:S01]  /*bec0*/  STL.64 [R1+0x728], R10 ;  /* 0x0007280a01007387 */ /* 0x0003e20000100a00 */
[----:B------:R-:W-:-:S03]  /*bed0*/  IMAD.WIDE R224, R250, 0x4, R246 ;  /* 0x00000004fae07825 */ /* 0x000fc600078e02f6 */
[----:B------:R1:W-:Y:S04]  /*bee0*/  LDGSTS.E [R249+0x8], desc[UR8][R10.64], !P0 ;  /* 0x000080000af97fae */ /* 0x0003e8000c121848 */
[----:B------:R-:W-:Y:S01]  /*bef0*/  LDGSTS.E [R249+0x8008], desc[UR8][R226.64], !P0 ;  /* 0x08008000e2f97fae */ /* 0x000fe2000c121848 */
[----:B------:R-:W-:Y:S01]  /*bf00*/  ISETP.GE.U32.AND P0, PT, R251, 0x7fffff2f, PT ;  /* 0x7fffff2ffb00780c */ /* 0x000fe20003f06070 */
[----:B-1----:R-:W-:Y:S02]  /*bf10*/  VIADD R251, R252, 0xffffffad ;  /* 0xffffffadfcfb7836 */ /* 0x002fe40000000000 */
[----:B------:R-:W1:Y:S01]  /*bf20*/  LDC R252, c[0x0][0x230] ;  /* 0x00008c00fffc7b82 */ /* 0x000e620000000800 */
[----:B------:R-:W-:-:S04]  /*bf30*/  IMAD.WIDE R10, R250, 0x4, R244 ;  /* 0x00000004fa0a7825 */ /* 0x000fc800078e02f4 */
[----:B------:R-:W-:Y:S01]  /*bf40*/  IMAD R250, R6, 0x30, RZ ;  /* 0x0000003006fa7824 */ /* 0x000fe200078e02ff */
[----:B------:R3:W-:Y:S03]  /*bf50*/  LDGSTS.E [R249+0xc], desc[UR8][R10.64], !P6 ;  /* 0x0000c0000af97fae */ /* 0x0007e6000f121848 */
[C---:B------:R-:W-:Y:S01]  /*bf60*/  IMAD.WIDE R120, R250.reuse, 0x4, R244 ;  /* 0x00000004fa787825 */ /* 0x040fe200078e02f4 */
[----:B------:R3:W-:Y:S01]  /*bf70*/  LDGSTS.E [R249+0x800c], desc[UR8][R224.64], !P6 ;  /* 0x0800c000e0f97fae */ /* 0x0007e2000f121848 */
[----:B------:R-:W-:Y:S02]  /*bf80*/  ISETP.GE.U32.AND P6, PT, R251, 0x7fffff2e, PT ;  /* 0x7fffff2efb00780c */ /* 0x000fe40003fc6070 */
        /* <DEDUP_REMOVED lines=16> */
[----:B----4-:R-:W-:-:S03]  /*c090*/  IADD3 R251, R2, -0x72, RZ ;  /* 0xffffff8e02fb7810 */ /* 0x010fc60007ffe0ff */
[----:B------:R-:W-:Y:S01]  /*c0a0*/  IMAD.WIDE R162, R250, 0x4, R246 ;  /* 0x00000004faa27825 */ /* 0x000fe200078e02f6 */
[----:B------:R-:W4:Y:S01]  /*c0b0*/  LDC R2, c[0x0][0x230] ;  /* 0x00008c00ff027b82 */ /* 0x000f220000000800 */
[----:B------:R-:W-:Y:S02]  /*c0c0*/  LDGSTS.E [R249+0x10008], desc[UR8][R62.64], !P3 ;  /* 0x100080003ef97fae */ /* 0x000fe4000d921848 */
[----:B------:R-:W-:Y:S02]  /*c0d0*/  IMAD R250, R6, 0x33, RZ ;  /* 0x0000003306fa7824 */ /* 0x000fe400078e02ff */
[----:B------:R-:W-:Y:S01]  /*c0e0*/  LDGSTS.E [R249+0x18008], desc[UR8][R162.64], !P3 ;  /* 0x18008000a2f97fae */ /* 0x000fe2000d921848 */
[----:B------:R-:W-:Y:S01]  /*c0f0*/  ISETP.GE.U32.AND P3, PT, R251, 0x7fffff0f, PT ;  /* 0x7fffff0ffb00780c */ /* 0x000fe20003f66070 */
[----:B------:R-:W-:-:S04]  /*c100*/  IMAD.WIDE R170, R250, 0x4, R244 ;  /* 0x00000004faaa7825 */ /* 0x000fc800078e02f4 */
[----:B------:R-:W-:Y:S01]  /*c110*/  IMAD.WIDE R160, R250, 0x4, R246 ;  /* 0x00000004faa07825 */ /* 0x000fe200078e02f6 */
[----:B------:R-:W-:Y:S03]  /*c120*/  LDGSTS.E [R249+0x1000c], desc[UR8][R170.64], !P2 ;  /* 0x1000c000aaf97fae */ /* 0x000fe6000d121848 */
[----:B-1----:R-:W-:Y:S01]  /*c130*/  VIADD R251, R252, 0xffffff8d ;  /* 0xffffff8dfcfb7836 */ /* 0x002fe20000000000 */
[----:B------:R-:W-:Y:S01]  /*c140*/  LDGSTS.E [R249+0x1800c], desc[UR8][R160.64], !P2 ;  /* 0x1800c000a0f97fae */ /* 0x000fe2000d121848 */
[----:B------:R-:W-:Y:S01]  /*c150*/  IMAD R250, R6, 0x50, RZ ;  /* 0x0000005006fa7824 */ /* 0x000fe200078e02ff */
[----:B------:R-:W1:Y:S02]  /*c160*/  LDC R252, c[0x0][0x230] ;  /* 0x00008c00fffc7b82 */ /* 0x000e640000000800 */
        /* <DEDUP_REMOVED lines=12> */
[----:B---3--:R-:W-:Y:S01]  /*c230*/  VIADD R251, R3, 0xffffffeb ;  /* 0xffffffeb03fb7836 */ /* 0x008fe20000000000 */
[----:B------:R-:W-:Y:S01]  /*c240*/  LDGSTS.E [R249+0x28004], desc[UR8][R100.64], !P0 ;  /* 0x2800400064f97fae */ /* 0x000fe2000c121848 */
[----:B------:R-:W-:Y:S01]  /*c250*/  IMAD R250, R6, 0x52, RZ ;  /* 0x0000005206fa7824 */ /* 0x000fe200078e02ff */
[----:B------:R-:W3:Y:S02]  /*c260*/  LDC R3, c[0x0][0x230] ;  /* 0x00008c00ff037b82 */ /* 0x000ee40000000800 */
[----:B------:R-:W-:Y:S01]  /*c270*/  ISETP.GE.U32.AND P0, PT, R251, 0x7fffff6c, PT ;  /* 0x7fffff6cfb00780c */ /* 0x000fe20003f06070 */
[C---:B------:R-:W-:Y:S01]  /*c280*/  IMAD.WIDE R238, R250.reuse, 0x4, R244 ;  /* 0x00000004faee7825 */ /* 0x040fe200078e02f4 */
[----:B------:R-:W-:Y:S03]  /*c290*/  STL.64 [R1+0x1868], R226 ;  /* 0x001868e201007387 */ /* 0x000fe60000100a00 */
[----:B------:R-:W-:-:S04]  /*c2a0*/  IMAD.WIDE R98, R250, 0x4, R246 ;  /* 0x00000004fa627825 */ /* 0x000fc800078e02f6 */
[----:B----4-:R-:W-:Y:S01]  /*c2b0*/  VIADD R251, R2, 0xffffffea ;  /* 0xffffffea02fb7836 */ /* 0x010fe20000000000 */
[----:B------:R-:W-:Y:S01]  /*c2c0*/  LDGSTS.E [R249+0x20008], desc[UR8][R238.64], !P6 ;  /* 0x20008000eef97fae */ /* 0x000fe2000f121848 */
[----:B------:R-:W-:Y:S01]  /*c2d0*/  IMAD R250, R6, 0x53, RZ ;  /* 0x0000005306fa7824 */ /* 0x000fe200078e02ff */
[----:B------:R-:W4:Y:S02]  /*c2e0*/  LDC R2, c[0x0][0x230] ;  /* 0x00008c00ff027b82 */ /* 0x000f240000000800 */
[----:B------:R1:W-:Y:S01]  /*c2f0*/  STL.64 [R1+0x718], R10 ;  /* 0x0007180a01007387 */ /* 0x0003e20000100a00 */
[----:B------:R-:W-:-:S03]  /*c300*/  IMAD.WIDE R96, R250, 0x4, R246 ;  /* 0x00000004fa607825 */ /* 0x000fc600078e02f6 */
        /* <DEDUP_REMOVED lines=8> */
[----:B------:R-:W-:Y:S01]  /*c390*/  LDGSTS.E [R249+0x2800c], desc[UR8][R96.64], !P5 ;  /* 0x2800c00060f97fae */ /* 0x000fe2000e921848 */
        /* <DEDUP_REMOVED lines=8> */
[----:B------:R-:W-:Y:S01]  /*c420*/  IMAD.WIDE R124, R250, 0x4, R244 ;  /* 0x00000004fa7c7825 */ /* 0x000fe200078e02f4 */
[----:B---3--:R-:W-:-:S03]  /*c430*/  IADD3 R251, R3, -0x35, RZ ;  /* 0xffffffcb03fb7810 */ /* 0x008fc60007ffe0ff */
[----:B------:R-:W-:Y:S01]  /*c440*/  IMAD.WIDE R30, R250, 0x4, R246 ;  /* 0x00000004fa1e7825 */ /* 0x000fe200078e02f6 */
[----:B------:R-:W3:Y:S01]  /*c450*/  LDC R3, c[0x0][0x230] ;  /* 0x00008c00ff037b82 */ /* 0x000ee20000000800 */
[----:B------:R-:W-:Y:S02]  /*c460*/  LDGSTS.E [R249+0x30004], desc[UR8][R124.64], !P3 ;  /* 0x300040007cf97fae */ /* 0x000fe4000d921848 */
[----:B------:R-:W-:Y:S02]  /*c470*/  IMAD R250, R6, 0x72, RZ ;  /* 0x0000007206fa7824 */ /* 0x000fe400078e02ff */
[----:B------:R-:W-:Y:S01]  /*c480*/  LDGSTS.E [R249+0x38004], desc[UR8][R30.64], !P3 ;  /* 0x380040001ef97fae */ /* 0x000fe2000d921848 */
[----:B------:R-:W-:Y:S01]  /*c490*/  ISETP.GE.U32.AND P3, PT, R251, 0x7fffff4c, PT ;  /* 0x7fffff4cfb00780c */ /* 0x000fe20003f66070 */
[----:B------:R-:W-:-:S04]  /*c4a0*/  IMAD.WIDE R126, R250, 0x4, R244 ;  /* 0x00000004fa7e7825 */ /* 0x000fc800078e02f4 */
[----:B------:R-:W-:Y:S01]  /*c4b0*/  IMAD.WIDE R26, R250, 0x4, R246 ;  /* 0x00000004fa1a7825 */ /* 0x000fe200078e02f6 */
[----:B------:R-:W-:Y:S03]  /*c4c0*/  LDGSTS.E [R249+0x30008], desc[UR8][R126.64], !P2 ;  /* 0x300080007ef97fae */ /* 0x000fe6000d121848 */
[----:B----4-:R-:W-:Y:S01]  /*c4d0*/  VIADD R251, R2, 0xffffffca ;  /* 0xffffffca02fb7836 */ /* 0x010fe20000000000 */
[----:B------:R-:W-:Y:S01]  /*c4e0*/  LDGSTS.E [R249+0x38008], desc[UR8][R26.64], !P2 ;  /* 0x380080001af97fae */ /* 0x000fe2000d121848 */
[----:B------:R-:W-:Y:S01]  /*c4f0*/  IMAD R250, R6, 0x73, RZ ;  /* 0x0000007306fa7824 */ /* 0x000fe200078e02ff */
[----:B------:R-:W4:Y:S01]  /*c500*/  LDC R2, c[0x0][0x230] ;  /* 0x00008c00ff027b82 */ /* 0x000f220000000800 */
[----:B-1----:R-:W-:Y:S01]  /*c510*/  VIADD R252, R252, 0xffffffc9 ;  /* 0xffffffc9fcfc7836 */ /* 0x002fe20000000000 */
[----:B------:R-:W-:Y:S01]  /*c520*/  ISETP.GE.U32.AND P2, PT, R251, 0x7fffff4b, PT ;  /* 0x7fffff4bfb00780c */ /* 0x000fe20003f46070 */
[----:B------:R-:W-:-:S04]  /*c530*/  IMAD.WIDE R184, R250, 0x4, R244 ;  /* 0x00000004fab87825 */ /* 0x000fc800078e02f4 */
[----:B------:R-:W-:Y:S01]  /*c540*/  IMAD.WIDE R24, R250, 0x4, R246 ;  /* 0x00000004fa187825 */ /* 0x000fe200078e02f6 */
[----:B------:R-:W-:Y:S01]  /*c550*/  LOP3.LUT R250, R0, 0x50, RZ, 0x3c, !PT ;  /* 0x0000005000fa7812 */ /* 0x000fe200078e3cff */
[----:B------:R-:W-:Y:S02]  /*c560*/  LDGSTS.E [R249+0x3000c], desc[UR8][R184.64], !P1 ;  /* 0x3000c000b8f97fae */ /* 0x000fe4000c921848 */
[----:B------:R-:W-:Y:S02]  /*c570*/  IMAD R251, R6, 0x14, RZ ;  /* 0x0000001406fb7824 */ /* 0x000fe400078e02ff */
[----:B------:R-:W-:Y:S01]  /*c580*/  LDGSTS.E [R249+0x3800c], desc[UR8][R24.64], !P1 ;  /* 0x3800c00018f97fae */ /* 0x000fe2000c921848 */
[----:B------:R-:W-:Y:S01]  /*c590*/  VIADD R250, R250, UR11 ;  /* 0x0000000bfafa7c36 */ /* 0x000fe20008000000 */
[----:B------:R-:W-:Y:S01]  /*c5a0*/  ISETP.GE.U32.AND P1, PT, R252, 0x7fffff4a, PT ;  /* 0x7fffff4afc00780c */ /* 0x000fe20003f26070 */
[C---:B------:R-:W-:Y:S01]  /*c5b0*/  IMAD.WIDE R230, R251.reuse, 0x4, R244 ;  /* 0x00000004fbe67825 */ /* 0x040fe200078e02f4 */
[----:B------:R1:W-:Y:S03]  /*c5c0*/  STL.64 [R1+0x1870], R224 ;  /* 0x001870e001007387 */ /* 0x0003e60000100a00 */
[----:B------:R-:W-:Y:S01]  /*c5d0*/  IMAD.WIDE R222, R251, 0x4, R246 ;  /* 0x00000004fbde7825 */ /* 0x000fe200078e02f6 */
[----:B------:R-:W-:Y:S03]  /*c5e0*/  STL.64 [R1+0x1888], R120 ;  /* 0x0018887801007387 */ /* 0x000fe60000100a00 */
[----:B--2---:R-:W-:Y:S01]  /*c5f0*/  VIADD R252, R4, 0xffffffc8 ;  /* 0xffffffc804fc7836 */ /* 0x004fe20000000000 */
[----:B------:R2:W-:Y:S01]  /*c600*/  LDGSTS.E [R250], desc[UR8][R230.64], !P0 ;  /* 0x00000000e6fa7fae */ /* 0x0005e2000c121848 */
[----:B------:R-:W-:Y:S01]  /*c610*/  IMAD R251, R6, 0x15, RZ ;  /* 0x0000001506fb7824 */ /* 0x000fe200078e02ff */
[----:B------:R-:W2:Y:S02]  /*c620*/  LDC R4, c[0x0][0x230] ;  /* 0x00008c00ff047b82 */ /* 0x000ea40000000800 */
[----:B------:R-:W-:Y:S01]  /*c630*/  STL.64 [R1+0x1890], R166 ;  /* 0x001890a601007387 */ /* 0x000fe20000100a00 */
[----:B------:R-:W-:-:S03]  /*c640*/  IMAD.WIDE R228, R251, 0x4, R244 ;  /* 0x00000004fbe47825 */ /* 0x000fc600078e02f4 */
[----:B------:R-:W-:Y:S01]  /*c650*/  LDGSTS.E [R250+0x8000], desc[UR8][R222.64], !P0 ;  /* 0x08000000defa7fae */ /* 0x000fe2000c121848 */
[----:B------:R-:W-:Y:S01]  /*c660*/  ISETP.GE.U32.AND P0, PT, R252, 0x7fffff49, PT ;  /* 0x7fffff49fc00780c */ /* 0x000fe20003f06070 */
[----:B------:R-:W-:Y:S02]  /*c670*/  IMAD.WIDE R220, R251, 0x4, R246 ;  /* 0x00000004fbdc7825 */ /* 0x000fe400078e02f6 */
[----:B------:R-:W-:Y:S02]  /*c680*/  STL.64 [R1+0x1898], R38 ;  /* 0x0018982601007387 */ /* 0x000fe40000100a00 */
[----:B---3--:R-:W-:Y:S02]  /*c690*/  VIADD R252, R3, 0xffffffab ;  /* 0xffffffab03fc7836 */ /* 0x008fe40000000000 */
[----:B------:R-:W-:Y:S01]  /*c6a0*/  STL.64 [R1+0x18a0], R164 ;  /* 0x0018a0a401007387 */ /* 0x000fe20000100a00 */
[----:B------:R-:W-:Y:S01]  /*c6b0*/  IMAD R251, R6, 0x16, RZ ;  /* 0x0000001606fb7824 */ /* 0x000fe200078e02ff */
[----:B------:R-:W3:Y:S02]  /*c6c0*/  LDC R3, c[0x0][0x230] ;  /* 0x00008c00ff037b82 */ /* 0x000ee40000000800 */
[----:B------:R-:W-:Y:S01]  /*c6d0*/  STL.64 [R1+0x18a8], R62 ;  /* 0x0018a83e01007387 */ /* 0x000fe20000100a00 */
[----:B------:R-:W-:-:S03]  /*c6e0*/  IMAD.WIDE R226, R251, 0x4, R244 ;  /* 0x00000004fbe27825 */ /* 0x000fc600078e02f4 */
[----:B------:R-:W-:Y:S01]  /*c6f0*/  STL.64 [R1+0x18b0], R162 ;  /* 0x0018b0a201007387 */ /* 0x000fe20000100a00 */
[----:B------:R-:W-:-:S03]  /*c700*/  IMAD.WIDE R218, R251, 0x4, R246 ;  /* 0x00000004fbda7825 */ /* 0x000fc600078e02f6 */
[----:B------:R-:W-:Y:S04]  /*c710*/  STL.64 [R1+0x18b8], R170 ;  /* 0x0018b8aa01007387 */ /* 0x000fe80000100a00 */
[----:B------:R-:W-:Y:S01]  /*c720*/  LDGSTS.E [R250+0x4], desc[UR8][R228.64], !P6 ;  /* 0x00004000e4fa7fae */ /* 0x000fe2000f121848 */
[----:B------:R-:W-:-:S03]  /*c730*/  IMAD R251, R6, 0x17, RZ ;  /* 0x0000001706fb7824 */ /* 0x000fc600078e02ff */
[----:B------:R-:W-:Y:S04]  /*c740*/  STL.64 [R1+0x18c0], R160 ;  /* 0x0018c0a001007387 */ /* 0x000fe80000100a00 */
[----:B------:R-:W-:Y:S01]  /*c750*/  LDGSTS.E [R250+0x8004], desc[UR8][R220.64], !P6 ;  /* 0x08004000dcfa7fae */ /* 0x000fe2000f121848 */
[----:B------:R-:W-:Y:S01]  /*c760*/  ISETP.GE.U32.AND P6, PT, R252, 0x7fffff2c, PT ;  /* 0x7fffff2cfc00780c */ /* 0x000fe20003fc6070 */
[----:B----4-:R-:W-:Y:S02]  /*c770*/  VIADD R252, R2, 0xffffffaa ;  /* 0xffffffaa02fc7836 */ /* 0x010fe40000000000 */
[----:B------:R-:W-:Y:S01]  /*c780*/  STL.64 [R1+0x18c8], R234 ;  /* 0x0018c8ea01007387 */ /* 0x000fe20000100a00 */
[----:B------:R-:W4:Y:S03]  /*c790*/  LDC R2, c[0x0][0x230] ;  /* 0x00008c00ff027b82 */ /* 0x000f260000000800 */
[----:B------:R-:W-:Y:S04]  /*c7a0*/  STL.64 [R1+0x18d0], R102 ;  /* 0x0018d06601007387 */ /* 0x000fe80000100a00 */
[----:B------:R-:W-:Y:S01]  /*c7b0*/  STL.64 [R1+0x18d8], R236 ;  /* 0x0018d8ec01007387 */ /* 0x000fe20000100a00 */
[----:B-1----:R-:W-:-:S03]  /*c7c0*/  IMAD.WIDE R224, R251, 0x4, R244 ;  /* 0x00000004fbe07825 */ /* 0x002fc600078e02f4 */
[----:B------:R-:W-:Y:S01]  /*c7d0*/  STL.64 [R1+0x18e0], R100 ;  /* 0x0018e06401007387 */ /* 0x000fe20000100a00 */
[----:B------:R-:W-:-:S03]  /*c7e0*/  IMAD.WIDE R216, R251, 0x4, R246 ;  /* 0x00000004fbd87825 */ /* 0x000fc600078e02f6 */
[----:B------:R-:W-:Y:S01]  /*c7f0*/  STL.64 [R1+0x18e8], R238 ;  /* 0x0018e8ee01007387 */ /* 0x000fe20000100a00 */
[----:B------:R-:W-:-:S03]  /*c800*/  IMAD R251, R6, 0x34, RZ ;  /* 0x0000003406fb7824 */ /* 0x000fc600078e02ff */
[----:B------:R-:W-:Y:S04]  /*c810*/  STL.64 [R1+0x1908], R98 ;  /* 0x0019086201007387 */ /* 0x000fe80000100a00 */
[----:B------:R-:W-:Y:S04]  /*c820*/  LDGSTS.E [R250+0x8], desc[UR8][R226.64], !P5 ;  /* 0x00008000e2fa7fae */ /* 0x000fe8000e921848 */
[----:B------:R1:W-:Y:S04]  /*c830*/  STL.64 [R1+0x1910], R10 ;  /* 0x0019100a01007387 */ /* 0x0003e80000100a00 */
[----:B------:R-:W-:Y:S01]  /*c840*/  LDGSTS.E [R250+0x8008], desc[UR8][R218.64], !P5 ;  /* 0x08008000dafa7fae */ /* 0x000fe2000e921848 */
[----:B------:R-:W-:-:S02]  /*c850*/  ISETP.GE.U32.AND P5, PT, R252, 0x7fffff2b, PT ;  /* 0x7fffff2bfc00780c */ /* 0x000fc40003fa6070 */
[----:B------:R-:W-:Y:S01]  /*c860*/  IADD3 R252, R5, -0x57, RZ ;  /* 0xffffffa905fc7810 */ /* 0x000fe20007ffe0ff */
[----:B------:R-:W4:Y:S01]  /*c870*/  LDL.LU.64 R176, [R1+0x818] ;  /* 0x0008180001b07983 */ /* 0x000f220000300a00 */
[----:B------:R-:W4:Y:S03]  /*c880*/  LDC R5, c[0x0][0x230] ;  /* 0x00008c00ff057b82 */ /* 0x000f260000000800 */
[----:B------:R-:W4:Y:S01]  /*c890*/  LDL.LU.64 R178, [R1+0x808] ;  /* 0x0008080001b27983 */ /* 0x000f220000300a00 */
[----:B------:R-:W-:-:S03]  /*c8a0*/  IMAD.WIDE R168, R251, 0x4, R244 ;  /* 0x00000004fba87825 */ /* 0x000fc600078e02f4 */
[----:B------:R-:W-:Y:S01]  /*c8b0*/  LDGSTS.E [R250+0xc], desc[UR8][R224.64], !P4 ;  /* 0x0000c000e0fa7fae */ /* 0x000fe2000e121848 */
[----:B------:R-:W-:Y:S01]  /*c8c0*/  IMAD.WIDE R158, R251, 0x4, R246 ;  /* 0x00000004fb9e7825 */ /* 0x000fe200078e02f6 */
[----:B-1----:R-:W1:Y:S02]  /*c8d0*/  LDC R10, c[0x0][0x230] ;  /* 0x00008c00ff0a7b82 */ /* 0x002e640000000800 */
[----:B------:R-:W4:Y:S01]  /*c8e0*/  LDL.LU.64 R180, [R1+0x7f8] ;  /* 0x0007f80001b47983 */ /* 0x000f220000300a00 */
[----:B------:R-:W-:-:S03]  /*c8f0*/  IMAD R251, R6, 0x35, RZ ;  /* 0x0000003506fb7824 */ /* 0x000fc600078e02ff */
[----:B------:R-:W-:Y:S01]  /*c900*/  LDGSTS.E [R250+0x800c], desc[UR8][R216.64], !P4 ;  /* 0x0800c000d8fa7fae */ /* 0x000fe2000e121848 */
[----:B------:R-:W-:Y:S01]  /*c910*/  ISETP.GE.U32.AND P4, PT, R252, 0x7fffff2a, PT ;  /* 0x7fffff2afc00780c */ /* 0x000fe20003f86070 */
[----:B--2---:R-:W-:Y:S01]  /*c920*/  VIADD R252, R4, 0xffffffa8 ;  /* 0xffffffa804fc7836 */ /* 0x004fe20000000000 */
[----:B------:R-:W2:Y:S01]  /*c930*/  LDC R11, c[0x0][0x230] ;  /* 0x00008c00ff0b7b82 */ /* 0x000ea20000000800 */
[----:B------:R-:W-:Y:S01]  /*c940*/  LDGSTS.E [R250+0x10000], desc[UR8][R168.64], !P3 ;  /* 0x10000000a8fa7fae */ /* 0x000fe2000d921848 */
[----:B------:R-:W-:-:S03]  /*c950*/  IMAD.WIDE R40, R251, 0x4, R244 ;  /* 0x00000004fb287825 */ /* 0x000fc600078e02f4 */
[----:B------:R-:W-:Y:S03]  /*c960*/  LDGSTS.E [R250+0x18000], desc[UR8][R158.64], !P3 ;  /* 0x180000009efa7fae */ /* 0x000fe6000d921848 */
[----:B------:R-:W1:Y:S01]  /*c970*/  LDC R4, c[0x0][0x230] ;  /* 0x00008c00ff047b82 */ /* 0x000e620000000800 */
[----:B------:R-:W-:Y:S01]  /*c980*/  ISETP.GE.U32.AND P3, PT, R252, 0x7fffff29, PT ;  /* 0x7fffff29fc00780c */ /* 0x000fe20003f66070 */
[----:B------:R-:W-:Y:S01]  /*c990*/  IMAD.WIDE R156, R251, 0x4, R246 ;  /* 0x00000004fb9c7825 */ /* 0x000fe200078e02f6 */
[----:B------:R-:W-:Y:S03]  /*c9a0*/  LDGSTS.E [R250+0x10004], desc[UR8][R40.64], !P2 ;  /* 0x1000400028fa7fae */ /* 0x000fe6000d121848 */
[----:B---3--:R-:W-:Y:S01]  /*c9b0*/  VIADD R252, R3, 0xffffff8b ;  /* 0xffffff8b03fc7836 */ /* 0x008fe20000000000 */
[----:B------:R-:W-:Y:S01]  /*c9c0*/  LDGSTS.E [R250+0x18004], desc[UR8][R156.64], !P2 ;  /* 0x180040009cfa7fae */ /* 0x000fe2000d121848 */
[----:B------:R-:W-:Y:S01]  /*c9d0*/  IMAD R251, R6, 0x36, RZ ;  /* 0x0000003606fb7824 */ /* 0x000fe200078e02ff */
[----:B------:R-:W3:Y:S02]  /*c9e0*/  LDC R3, c[0x0][0x230] ;  /* 0x00008c00ff037b82 */ /* 0x000ee40000000800 */
[----:B------:R-:W-:Y:S01]  /*c9f0*/  ISETP.GE.U32.AND P2, PT, R252, 0x7fffff0c, PT ;  /* 0x7fffff0cfc00780c */ /* 0x000fe20003f46070 */
[----:B------:R-:W-:-:S04]  /*ca00*/  IMAD.WIDE R60, R251, 0x4, R244 ;  /* 0x00000004fb3c7825 */ /* 0x000fc800078e02f4 */
[--C-:B------:R-:W-:Y:S01]  /*ca10*/  IMAD.WIDE R138, R52, 0x4, R246.reuse ;  /* 0x00000004348a7825 */ /* 0x100fe200078e02f6 */
[----:B------:R-:W-:Y:S03]  /*ca20*/  LDGSTS.E [R250+0x10008], desc[UR8][R60.64], !P1 ;  /* 0x100080003cfa7fae */ /* 0x000fe6000c921848 */
[----:B------:R-:W-:Y:S01]  /*ca30*/  IMAD.WIDE R154, R251, 0x4, R246 ;  /* 0x00000004fb9a7825 */ /* 0x000fe200078e02f6 */
[----:B------:R-:W-:Y:S01]  /*ca40*/  USHF.L.U32 UR6, UR6, 0x7, URZ ;  /* 0x0000000706067899 */ /* 0x000fe2000800063f */
[----:B------:R-:W2:Y:S02]  /*ca50*/  LDL.LU.64 R120, [R1+0x7d8] ;  /* 0x0007d80001787983 */ /* 0x000ea40000300a00 */
[----:B----4-:R-:W-:Y:S02]  /*ca60*/  VIADD R252, R2, 0xffffff8a ;  /* 0xffffff8a02fc7836 */ /* 0x010fe40000000000 */
[----:B------:R-:W-:Y:S01]  /*ca70*/  IMAD R251, R6, 0x37, RZ ;  /* 0x0000003706fb7824 */ /* 0x000fe200078e02ff */
[----:B------:R-:W4:Y:S01]  /*ca80*/  LDC R2, c[0x0][0x230] ;  /* 0x00008c00ff027b82 */ /* 0x000f220000000800 */
[----:B------:R-:W-:Y:S01]  /*ca90*/  LDGSTS.E [R250+0x18008], desc[UR8][R154.64], !P1 ;  /* 0x180080009afa7fae */ /* 0x000fe2000c921848 */
[----:B------:R-:W-:Y:S01]  /*caa0*/  ISETP.GE.U32.AND P1, PT, R252, 0x7fffff0b, PT ;  /* 0x7fffff0bfc00780c */ /* 0x000fe20003f26070 */
[----:B------:R-:W-:-:S02]  /*cab0*/  IMAD.WIDE R42, R251, 0x4, R244 ;  /* 0x00000004fb2a7825 */ /* 0x000fc400078e02f4 */
[----:B------:R-:W2:Y:S02]  /*cac0*/  LDL.LU.64 R198, [R1+0x7c8] ;  /* 0x0007c80001c67983 */ /* 0x000ea40000300a00 */
[----:B------:R-:W-:Y:S02]  /*cad0*/  IMAD.WIDE R152, R251, 0x4, R246 ;  /* 0x00000004fb987825 */ /* 0x000fe400078e02f6 */
[----:B------:R-:W-:Y:S02]  /*cae0*/  LDGSTS.E [R250+0x1000c], desc[UR8][R42.64], !P0 ;  /* 0x1000c0002afa7fae */ /* 0x000fe4000c121848 */
[----:B------:R-:W-:Y:S02]  /*caf0*/  VIADD R252, R5, 0xffffff89 ;  /* 0xffffff8905fc7836 */ /* 0x000fe40000000000 */
        /* <DEDUP_REMOVED lines=8> */
[----:B-1----:R-:W-:Y:S02]  /*cb80*/  VIADD R252, R4, 0xffffff88 ;  /* 0xffffff8804fc7836 */ /* 0x002fe40000000000 */
[----:B------:R-:W-:Y:S01]  /*cb90*/  IMAD R251, R6, 0x55, RZ ;  /* 0x0000005506fb7824 */ /* 0x000fe200078e02ff */
[----:B------:R-:W1:Y:S01]  /*cba0*/  LDC R4, c[0x0][0x230] ;  /* 0x00008c00ff047b82 */ /* 0x000e620000000800 */
[----:B------:R-:W-:Y:S01]  /*cbb0*/  LDGSTS.E [R250+0x28000], desc[UR8][R94.64], !P6 ;  /* 0x280000005efa7fae */ /* 0x000fe2000f121848 */
[----:B------:R-:W-:Y:S01]  /*cbc0*/  ISETP.GE.U32.AND P6, PT, R252, 0x7fffff09, PT ;  /* 0x7fffff09fc00780c */ /* 0x000fe20003fc6070 */
[----:B------:R-:W-:-:S02]  /*cbd0*/  IMAD.WIDE R128, R251, 0x4, R244 ;  /* 0x00000004fb807825 */ /* 0x000fc400078e02f4 */
[----:B------:R-:W2:Y:S02]  /*cbe0*/  LDL.LU.64 R242, [R1+0x7a8] ;  /* 0x0007a80001f27983 */ /* 0x000ea40000300a00 */
[----:B------:R-:W-:Y:S02]  /*cbf0*/  IMAD.WIDE R92, R251, 0x4, R246 ;  /* 0x00000004fb5c7825 */ /* 0x000fe400078e02f6 */
[----:B------:R-:W-:Y:S02]  /*cc00*/  LDGSTS.E [R250+0x20004], desc[UR8][R128.64], !P5 ;  /* 0x2000400080fa7fae */ /* 0x000fe4000e921848 */
[----:B---3--:R-:W-:Y:S02]  /*cc10*/  VIADD R252, R3, 0xffffffe7 ;  /* 0xffffffe703fc7836 */ /* 0x008fe40000000000 */
[----:B------:R-:W-:Y:S01]  /*cc20*/  IMAD R251, R6, 0x56, RZ ;  /* 0x0000005606fb7824 */ /* 0x000fe200078e02ff */
[----:B------:R-:W3:Y:S01]  /*cc30*/  LDC R3, c[0x0][0x230] ;  /* 0x00008c00ff037b82 */ /* 0x000ee20000000800 */
[----:B------:R-:W-:Y:S01]  /*cc40*/  LDGSTS.E [R250+0x28004], desc[UR8][R92.64], !P5 ;  /* 0x280040005cfa7fae */ /* 0x000fe2000e921848 */
[----:B------:R-:W-:Y:S01]  /*cc50*/  ISETP.GE.U32.AND P5, PT, R252, 0x7fffff68, PT ;  /* 0x7fffff68fc00780c */ /* 0x000fe20003fa6070 */
[C---:B------:R-:W-:Y:S01]  /*cc60*/  IMAD.WIDE R48, R251.reuse, 0x4, R244 ;  /* 0x00000004fb307825 */ /* 0x040fe200078e02f4 */
[----:B----4-:R-:W-:Y:S01]  /*cc70*/  IADD3 R252, R2, -0x1a, RZ ;  /* 0xffffffe602fc7810 */ /* 0x010fe20007ffe0ff */
[----:B------:R-:W4:Y:S02]  /*cc80*/  LDL.LU.64 R182, [R1+0x798] ;  /* 0x0007980001b67983 */ /* 0x000f240000300a00 */
[----:B------:R-:W-:Y:S01]  /*cc90*/  IMAD.WIDE R90, R251, 0x4, R246 ;  /* 0x00000004fb5a7825 */ /* 0x000fe200078e02f6 */
[----:B------:R-:W3:Y:S01]  /*cca0*/  LDC R2, c[0x0][0x230] ;  /* 0x00008c00ff027b82 */ /* 0x000ee20000000800 */
[----:B------:R-:W-:Y:S02]  /*ccb0*/  LDGSTS.E [R250+0x20008], desc[UR8][R48.64], !P4 ;  /* 0x2000800030fa7fae */ /* 0x000fe4000e121848 */
[----:B------:R-:W-:-:S02]  /*ccc0*/  IMAD R251, R6, 0x57, RZ ;  /* 0x0000005706fb7824 */ /* 0x000fc400078e02ff */
[----:B------:R-:W-:Y:S01]  /*ccd0*/  LDGSTS.E [R250+0x28008], desc[UR8][R90.64], !P4 ;  /* 0x280080005afa7fae */ /* 0x000fe2000e121848 */
        /* <DEDUP_REMOVED lines=25> */
[----:B------:R-:W-:-:S02]  /*ce70*/  VIADD R252, R2, 0xffffffc6 ;  /* 0xffffffc602fc7836 */ /* 0x000fc40000000000 */
[----:B------:R-:W-:-:S03]  /*ce80*/  IMAD.WIDE R190, R251, 0x4, R244 ;  /* 0x00000004fbbe7825 */ /* 0x000fc600078e02f4 */
[----:B------:R-:W3:Y:S01]  /*ce90*/  LDC R2, c[0x0][0x230] ;  /* 0x00008c00ff027b82 */ /* 0x000ee20000000800 */
[----:B------:R-:W-:Y:S01]  /*cea0*/  IMAD.WIDE R16, R251, 0x4, R246 ;  /* 0x00000004fb107825 */ /* 0x000fe200078e02f6 */
[----:B------:R-:W-:Y:S04]  /*ceb0*/  LDGSTS.E [R250+0x30008], desc[UR8][R190.64], !P0 ;  /* 0x30008000befa7fae */ /* 0x000fe8000c121848 */
[----:B------:R-:W-:Y:S01]  /*cec0*/  LDGSTS.E [R250+0x38008], desc[UR8][R16.64], !P0 ;  /* 0x3800800010fa7fae */ /* 0x000fe2000c121848 */
[----:B------:R-:W-:Y:S01]  /*ced0*/  ISETP.GE.U32.AND P0, PT, R252, 0x7fffff47, PT ;  /* 0x7fffff47fc00780c */ /* 0x000fe20003f06070 */
[C---:B------:R-:W-:Y:S02]  /*cee0*/  IMAD R251, R6.reuse, 0x77, RZ ;  /* 0x0000007706fb7824 */ /* 0x040fe400078e02ff */
[----:B------:R-:W-:-:S02]  /*cef0*/  IMAD R252, R6, 0x18, RZ ;  /* 0x0000001806fc7824 */ /* 0x000fc400078e02ff */
[----:B------:R-:W-:-:S04]  /*cf00*/  IMAD.WIDE R194, R251, 0x4, R244 ;  /* 0x00000004fbc27825 */ /* 0x000fc800078e02f4 */
[----:B------:R-:W-:Y:S01]  /*cf10*/  IMAD.WIDE R44, R251, 0x4, R246 ;  /* 0x00000004fb2c7825 */ /* 0x000fe200078e02f6 */
[----:B------:R-:W-:Y:S01]  /*cf20*/  LOP3.LUT R251, R0, 0x60, RZ, 0x3c, !PT ;  /* 0x0000006000fb7812 */ /* 0x000fe200078e3cff */
[----:B------:R-:W-:Y:S02]  /*cf30*/  LDGSTS.E [R250+0x3000c], desc[UR8][R194.64], !P6 ;  /* 0x3000c000c2fa7fae */ /* 0x000fe4000f121848 */
[C---:B------:R-:W-:Y:S02]  /*cf40*/  IMAD.WIDE R34, R252.reuse, 0x4, R244 ;  /* 0x00000004fc227825 */ /* 0x040fe400078e02f4 */
[----:B------:R-:W-:Y:S02]  /*cf50*/  LDGSTS.E [R250+0x3800c], desc[UR8][R44.64], !P6 ;  /* 0x3800c0002cfa7fae */ /* 0x000fe4000f121848 */
[----:B------:R-:W-:-:S04]  /*cf60*/  IMAD.WIDE R214, R252, 0x4, R246 ;  /* 0x00000004fcd67825 */ /* 0x000fc800078e02f6 */
[----:B------:R-:W-:Y:S02]  /*cf70*/  IMAD R252, R6, 0x19, RZ ;  /* 0x0000001906fc7824 */ /* 0x000fe400078e02ff */
[----:B------:R-:W-:Y:S02]  /*cf80*/  VIADD R251, R251, UR11 ;  /* 0x0000000bfbfb7c36 */ /* 0x000fe40008000000 */
[----:B------:R-:W-:Y:S01]  /*cf90*/  IMAD.WIDE R160, R252, 0x4, R244 ;  /* 0x00000004fca07825 */ /* 0x000fe200078e02f4 */
[----:B-1----:R-:W-:Y:S02]  /*cfa0*/  IADD3 R4, R4, -0x3c, RZ ;  /* 0xffffffc404047810 */ /* 0x002fe40007ffe0ff */
[----:B------:R1:W-:Y:S01]  /*cfb0*/  LDGSTS.E [R251], desc[UR8][R34.64], !P5 ;  /* 0x0000000022fb7fae */ /* 0x0003e2000e921848 */
[----:B------:R-:W-:-:S03]  /*cfc0*/  IMAD.WIDE R212, R252, 0x4, R246 ;  /* 0x00000004fcd47825 */ /* 0x000fc600078e02f6 */
[----:B------:R-:W-:Y:S01]  /*cfd0*/  LDGSTS.E [R251+0x8000], desc[UR8][R214.64], !P5 ;  /* 0x08000000d6fb7fae */ /* 0x000fe2000e921848 */
[----:B------:R-:W-:Y:S02]  /*cfe0*/  IMAD R252, R6, 0x1a, RZ ;  /* 0x0000001a06fc7824 */ /* 0x000fe400078e02ff */
[----:B---3--:R-:W-:Y:S01]  /*cff0*/  VIADD R3, R3, 0xffffffa7 ;  /* 0xffffffa703037836 */ /* 0x008fe20000000000 */
[----:B------:R3:W-:Y:S01]  /*d000*/  LDGSTS.E [R251+0x4], desc[UR8][R160.64], !P4 ;  /* 0x00004000a0fb7fae */ /* 0x0007e2000e121848 */
[----:B------:R-:W-:-:S03]  /*d010*/  IMAD.WIDE R170, R252, 0x4, R244 ;  /* 0x00000004fcaa7825 */ /* 0x000fc600078e02f4 */
[----:B------:R-:W-:Y:S01]  /*d020*/  LDGSTS.E [R251+0x8004], desc[UR8][R212.64], !P4 ;  /* 0x08004000d4fb7fae */ /* 0x000fe2000e121848 */
[----:B------:R-:W-:-:S04]  /*d030*/  IMAD.WIDE R210, R252, 0x4, R246 ;  /* 0x00000004fcd27825 */ /* 0x000fc800078e02f6 */
[----:B------:R-:W-:Y:S01]  /*d040*/  VIADD R5, R5, 0xffffffc5 ;  /* 0xffffffc505057836 */ /* 0x000fe20000000000 */
[----:B------:R3:W-:Y:S01]  /*d050*/  LDGSTS.E [R251+0x8], desc[UR8][R170.64], !P3 ;  /* 0x00008000aafb7fae */ /* 0x0007e2000d921848 */
[----:B------:R-:W-:Y:S01]  /*d060*/  VIADD R2, R2, 0xffffffa6 ;  /* 0xffffffa602027836 */ /* 0x000fe20000000000 */
[----:B------:R-:W-:Y:S02]  /*d070*/  ISETP.GE.U32.AND P4, PT, R3, 0x7fffff28, PT ;  /* 0x7fffff280300780c */ /* 0x000fe40003f86070 */
[----:B------:R-:W-:Y:S01]  /*d080*/  LDGSTS.E [R251+0x8008], desc[UR8][R210.64], !P3 ;  /* 0x08008000d2fb7fae */ /* 0x000fe2000d921848 */
[----:B------:R-:W-:Y:S01]  /*d090*/  ISETP.GE.U32.AND P6, PT, R5, 0x7fffff46, PT ;  /* 0x7fffff460500780c */ /* 0x000fe20003fc6070 */
[----:B------:R-:W1:Y:S01]  /*d0a0*/  LDC R3, c[0x0][0x230] ;  /* 0x00008c00ff037b82 */ /* 0x000e620000000800 */
[----:B------:R-:W-:Y:S02]  /*d0b0*/  ISETP.GE.U32.AND P5, PT, R4, 0x7fffff45, PT ;  /* 0x7fffff450400780c */ /* 0x000fe40003fa6070 */
[----:B------:R-:W-:Y:S01]  /*d0c0*/  ISETP.GE.U32.AND P3, PT, R2, 0x7fffff27, PT ;  /* 0x7fffff270200780c */ /* 0x000fe20003f66070 */
[----:B------:R-:W-:-:S04]  /*d0d0*/  IMAD R252, R6, 0x1b, RZ ;  /* 0x0000001b06fc7824 */ /* 0x000fc800078e02ff */
[----:B------:R-:W3:Y:S01]  /*d0e0*/  LDC R5, c[0x0][0x230] ;  /* 0x00008c00ff057b82 */ /* 0x000ee20000000800 */
[----:B------:R-:W-:-:S07]  /*d0f0*/  IMAD.WIDE R162, R252, 0x4, R244 ;  /* 0x00000004fca27825 */ /* 0x000fce00078e02f4 */
[----:B------:R-:W3:Y:S01]  /*d100*/  LDC R4, c[0x0][0x230] ;  /* 0x00008c00ff047b82 */ /* 0x000ee20000000800 */
[----:B------:R-:W-:Y:S01]  /*d110*/  IMAD.WIDE R208, R252, 0x4, R246 ;  /* 0x00000004fcd07825 */ /* 0x000fe200078e02f6 */
[----:B------:R4:W-:Y:S06]  /*d120*/  LDGSTS.E [R251+0xc], desc[UR8][R162.64], !P2 ;  /* 0x0000c000a2fb7fae */ /* 0x0009ec000d121848 */
[----:B------:R-:W3:Y:S01]  /*d130*/  LDC R2, c[0x0][0x230] ;  /* 0x00008c00ff027b82 */ /* 0x000ee20000000800 */
[----:B------:R-:W-:Y:S01]  /*d140*/  IMAD R252, R6, 0x38, RZ ;  /* 0x0000003806fc7824 */ /* 0x000fe200078e02ff */
[----:B------:R-:W-:Y:S03]  /*d150*/  LDGSTS.E [R251+0x800c], desc[UR8][R208.64], !P2 ;  /* 0x0800c000d0fb7fae */ /* 0x000fe6000d121848 */
[----:B------:R-:W-:-:S04]  /*d160*/  IMAD.WIDE R58, R252, 0x4, R244 ;  /* 0x00000004fc3a7825 */ /* 0x000fc800078e02f4 */
[----:B------:R-:W-:Y:S01]  /*d170*/  IMAD.WIDE R150, R252, 0x4, R246 ;  /* 0x00000004fc967825 */ /* 0x000fe200078e02f6 */
[----:B------:R-:W-:Y:S03]  /*d180*/  LDGSTS.E [R251+0x10000], desc[UR8][R58.64], !P1 ;  /* 0x100000003afb7fae */ /* 0x000fe6000c921848 */
[----:B------:R-:W-:Y:S01]  /*d190*/  IMAD R252, R6, 0x39, RZ ;  /* 0x0000003906fc7824 */ /* 0x000fe200078e02ff */
[----:B------:R-:W-:Y:S03]  /*d1a0*/  LDGSTS.E [R251+0x18000], desc[UR8][R150.64], !P1 ;  /* 0x1800000096fb7fae */ /* 0x000fe6000c921848 */
[----:B------:R-:W-:-:S04]  /*d1b0*/  IMAD.WIDE R104, R252, 0x4, R244 ;  /* 0x00000004fc687825 */ /* 0x000fc800078e02f4 */
[----:B------:R-:W-:Y:S01]  /*d1c0*/  IMAD.WIDE R148, R252, 0x4, R246 ;  /* 0x00000004fc947825 */ /* 0x000fe200078e02f6 */
[----:B------:R-:W-:Y:S03]  /*d1d0*/  LDGSTS.E [R251+0x10004], desc[UR8][R104.64], !P0 ;  /* 0x1000400068fb7fae */ /* 0x000fe6000c121848 */
[----:B------:R-:W-:Y:S01]  /*d1e0*/  IMAD R252, R6, 0x3a, RZ ;  /* 0x0000003a06fc7824 */ /* 0x000fe200078e02ff */
[----:B------:R-:W-:Y:S01]  /*d1f0*/  LDGSTS.E [R251+0x18004], desc[UR8][R148.64], !P0 ;  /* 0x1800400094fb7fae */ /* 0x000fe2000c121848 */
[----:B-1----:R-:W-:Y:S02]  /*d200*/  VIADD R3, R3, 0xffffff87 ;  /* 0xffffff8703037836 */ /* 0x002fe40000000000 */
[----:B------:R-:W-:-:S04]  /*d210*/  IMAD.WIDE R232, R252, 0x4, R244 ;  /* 0x00000004fce87825 */ /* 0x000fc800078e02f4 */
[----:B------:R-:W-:Y:S01]  /*d220*/  IMAD.WIDE R146, R252, 0x4, R246 ;  /* 0x00000004fc927825 */ /* 0x000fe200078e02f6 */
[----:B------:R-:W-:Y:S03]  /*d230*/  LDGSTS.E [R251+0x10008], desc[UR8][R232.64], !P6 ;  /* 0x10008000e8fb7fae */ /* 0x000fe6000f121848 */
[----:B---3--:R-:W-:Y:S02]  /*d240*/  VIADD R5, R5, 0xffffffa5 ;  /* 0xffffffa505057836 */ /* 0x008fe40000000000 */
[----:B------:R-:W-:Y:S02]  /*d250*/  VIADD R4, R4, 0xffffffa4 ;  /* 0xffffffa404047836 */ /* 0x000fe40000000000 */
[----:B------:R-:W-:Y:S01]  /*d260*/  VIADD R2, R2, 0xffffff86 ;  /* 0xffffff8602027836 */ /* 0x000fe20000000000 */
[----:B------:R-:W-:Y:S01]  /*d270*/  ISETP.GE.U32.AND P0, PT, R3, 0x7fffff08, PT ;  /* 0x7fffff080300780c */ /* 0x000fe20003f06070 */
[----:B------:R-:W-:Y:S01]  /*d280*/  LDGSTS.E [R251+0x18008], desc[UR8][R146.64], !P6 ;  /* 0x1800800092fb7fae */ /* 0x000fe2000f121848 */
[----:B------:R-:W-:Y:S01]  /*d290*/  ISETP.GE.U32.AND P2, PT, R5, 0x7fffff26, PT ;  /* 0x7fffff260500780c */ /* 0x000fe20003f46070 */
[----:B------:R-:W1:Y:S01]  /*d2a0*/  LDC R3, c[0x0][0x230] ;  /* 0x00008c00ff037b82 */ /* 0x000e620000000800 */
[----:B------:R-:W-:-:S02]  /*d2b0*/  ISETP.GE.U32.AND P1, PT, R4, 0x7fffff25, PT ;  /* 0x7fffff250400780c */ /* 0x000fc40003f26070 */
[----:B------:R-:W-:Y:S01]  /*d2c0*/  ISETP.GE.U32.AND P6, PT, R2, 0x7fffff07, PT ;  /* 0x7fffff070200780c */ /* 0x000fe20003fc6070 */
[----:B------:R-:W-:-:S04]  /*d2d0*/  IMAD R252, R6, 0x3b, RZ ;  /* 0x0000003b06fc7824 */ /* 0x000fc800078e02ff */
[----:B------:R-:W3:Y:S01]  /*d2e0*/  LDC R5, c[0x0][0x230] ;  /* 0x00008c00ff057b82 */ /* 0x000ee20000000800 */
[----:B------:R-:W-:-:S07]  /*d2f0*/  IMAD.WIDE R106, R252, 0x4, R244 ;  /* 0x00000004fc6a7825 */ /* 0x000fce00078e02f4 */
[----:B------:R-:W1:Y:S01]  /*d300*/  LDC R4, c[0x0][0x230] ;  /* 0x00008c00ff047b82 */ /* 0x000e620000000800 */
[----:B------:R-:W-:Y:S01]  /*d310*/  IMAD.WIDE R144, R252, 0x4, R246 ;  /* 0x00000004fc907825 */ /* 0x000fe200078e02f6 */
[----:B------:R-:W-:Y:S06]  /*d320*/  LDGSTS.E [R251+0x1000c], desc[UR8][R106.64], !P5 ;  /* 0x1000c0006afb7fae */ /* 0x000fec000e921848 */
[----:B------:R-:W2:Y:S01]  /*d330*/  LDC R2, c[0x0][0x230] ;  /* 0x00008c00ff027b82 */ /* 0x000ea20000000800 */
[----:B------:R-:W-:Y:S01]  /*d340*/  IMAD R252, R6, 0x58, RZ ;  /* 0x0000005806fc7824 */ /* 0x000fe200078e02ff */
[----:B------:R-:W-:Y:S03]  /*d350*/  LDGSTS.E [R251+0x1800c], desc[UR8][R144.64], !P5 ;  /* 0x1800c00090fb7fae */ /* 0x000fe6000e921848 */
[----:B------:R-:W-:-:S04]  /*d360*/  IMAD.WIDE R50, R252, 0x4, R244 ;  /* 0x00000004fc327825 */ /* 0x000fc800078e02f4 */
[----:B------:R-:W-:Y:S01]  /*d370*/  IMAD.WIDE R86, R252, 0x4, R246 ;  /* 0x00000004fc567825 */ /* 0x000fe200078e02f6 */
[----:B------:R-:W-:Y:S03]  /*d380*/  LDGSTS.E [R251+0x20000], desc[UR8][R50.64], !P4 ;  /* 0x2000000032fb7fae */ /* 0x000fe6000e121848 */
[----:B------:R-:W-:Y:S01]  /*d390*/  IMAD R252, R6, 0x59, RZ ;  /* 0x0000005906fc7824 */ /* 0x000fe200078e02ff */
[----:B---3--:R-:W-:Y:S01]  /*d3a0*/  IADD3 R5, R5, -0x7b, RZ ;  /* 0xffffff8505057810 */ /* 0x008fe20007ffe0ff */
[----:B-1----:R-:W-:Y:S01]  /*d3b0*/  VIADD R3, R3, 0xffffffe3 ;  /* 0xffffffe303037836 */ /* 0x002fe20000000000 */
[----:B------:R-:W-:Y:S01]  /*d3c0*/  LDGSTS.E [R251+0x28000], desc[UR8][R86.64], !P4 ;  /* 0x2800000056fb7fae */ /* 0x000fe2000e121848 */
[----:B------:R-:W-:-:S04]  /*d3d0*/  IMAD.WIDE R56, R252, 0x4, R244 ;  /* 0x00000004fc387825 */ /* 0x000fc800078e02f4 */
[----:B------:R-:W-:Y:S01]  /*d3e0*/  IMAD.WIDE R84, R252, 0x4, R246 ;  /* 0x00000004fc547825 */ /* 0x000fe200078e02f6 */
[----:B------:R-:W-:Y:S03]  /*d3f0*/  LDGSTS.E [R251+0x20004], desc[UR8][R56.64], !P3 ;  /* 0x2000400038fb7fae */ /* 0x000fe6000d921848 */
[----:B------:R-:W-:Y:S01]  /*d400*/  IMAD R252, R6, 0x5a, RZ ;  /* 0x0000005a06fc7824 */ /* 0x000fe200078e02ff */
[----:B------:R-:W-:Y:S01]  /*d410*/  LDGSTS.E [R251+0x28004], desc[UR8][R84.64], !P3 ;  /* 0x2800400054fb7fae */ /* 0x000fe2000d921848 */
[----:B------:R-:W-:Y:S02]  /*d420*/  VIADD R4, R4, 0xffffff84 ;  /* 0xffffff8404047836 */ /* 0x000fe40000000000 */
[----:B------:R-:W-:-:S04]  /*d430*/  IMAD.WIDE R54, R252, 0x4, R244 ;  /* 0x00000004fc367825 */ /* 0x000fc800078e02f4 */
[----:B------:R-:W-:Y:S01]  /*d440*/  IMAD.WIDE R82, R252, 0x4, R246 ;  /* 0x00000004fc527825 */ /* 0x000fe200078e02f6 */
[----:B------:R-:W-:Y:S03]  /*d450*/  LDGSTS.E [R251+0x20008], desc[UR8][R54.64], !P2 ;  /* 0x2000800036fb7fae */ /* 0x000fe6000d121848 */
[----:B--2---:R-:W-:Y:S01]  /*d460*/  VIADD R2, R2, 0xffffffe2 ;  /* 0xffffffe202027836 */ /* 0x004fe20000000000 */
[----:B------:R-:W-:Y:S01]  /*d470*/  ISETP.GE.U32.AND P3, PT, R3, 0x7fffff64, PT ;  /* 0x7fffff640300780c */ /* 0x000fe20003f66070 */
[----:B------:R-:W-:Y:S01]  /*d480*/  LDGSTS.E [R251+0x28008], desc[UR8][R82.64], !P2 ;  /* 0x2800800052fb7fae */ /* 0x000fe2000d121848 */
[----:B------:R-:W-:Y:S01]  /*d490*/  ISETP.GE.U32.AND P5, PT, R5, 0x7fffff06, PT ;  /* 0x7fffff060500780c */ /* 0x000fe20003fa6070 */
[----:B------:R-:W1:Y:S01]  /*d4a0*/  LDC R3, c[0x0][0x230] ;  /* 0x00008c00ff037b82 */ /* 0x000e620000000800 */
[----:B------:R-:W-:Y:S02]  /*d4b0*/  ISETP.GE.U32.AND P4, PT, R4, 0x7fffff05, PT ;  /* 0x7fffff050400780c */ /* 0x000fe40003f86070 */
[----:B------:R-:W-:Y:S01]  /*d4c0*/  ISETP.GE.U32.AND P2, PT, R2, 0x7fffff63, PT ;  /* 0x7fffff630200780c */ /* 0x000fe20003f46070 */
[----:B------:R-:W-:-:S04]  /*d4d0*/  IMAD R252, R6, 0x5b, RZ ;  /* 0x0000005b06fc7824 */ /* 0x000fc800078e02ff */
[----:B------:R-:W2:Y:S01]  /*d4e0*/  LDC R5, c[0x0][0x230] ;  /* 0x00008c00ff057b82 */ /* 0x000ea20000000800 */
[----:B------:R-:W-:-:S07]  /*d4f0*/  IMAD.WIDE R196, R252, 0x4, R244 ;  /* 0x00000004fcc47825 */ /* 0x000fce00078e02f4 */
[----:B------:R-:W3:Y:S01]  /*d500*/  LDC R4, c[0x0][0x230] ;  /* 0x00008c00ff047b82 */ /* 0x000ee20000000800 */
[----:B------:R-:W-:Y:S01]  /*d510*/  IMAD.WIDE R80, R252, 0x4, R246 ;  /* 0x00000004fc507825 */ /* 0x000fe200078e02f6 */
[----:B------:R-:W-:Y:S06]  /*d520*/  LDGSTS.E [R251+0x2000c], desc[UR8][R196.64], !P1 ;  /* 0x2000c000c4fb7fae */ /* 0x000fec000c921848 */
[----:B------:R-:W4:Y:S01]  /*d530*/  LDC R2, c[0x0][0x230] ;  /* 0x00008c00ff027b82 */ /* 0x000f220000000800 */
        /* <DEDUP_REMOVED lines=11> */
[----:B----4-:R-:W-:Y:S01]  /*d5f0*/  IADD3 R2, R2, -0x3e, RZ ;  /* 0xffffffc202027810 */ /* 0x010fe20007ffe0ff */
[----:B-1----:R-:W-:Y:S01]  /*d600*/  VIADD R3, R3, 0xffffffc3 ;  /* 0xffffffc303037836 */ /* 0x002fe20000000000 */
[----:B------:R-:W-:Y:S01]  /*d610*/  LDGSTS.E [R251+0x38004], desc[UR8][R12.64], !P6 ;  /* 0x380040000cfb7fae */ /* 0x000fe2000f121848 */
[----:B------:R-:W-:-:S04]  /*d620*/  IMAD.WIDE R132, R252, 0x4, R244 ;  /* 0x00000004fc847825 */ /* 0x000fc800078e02f4 */
[----:B------:R-:W-:Y:S01]  /*d630*/  IMAD.WIDE R14, R252, 0x4, R246 ;  /* 0x00000004fc0e7825 */ /* 0x000fe200078e02f6 */
[----:B------:R-:W-:Y:S03]  /*d640*/  LDGSTS.E [R251+0x30008], desc[UR8][R132.64], !P5 ;  /* 0x3000800084fb7fae */ /* 0x000fe6000e921848 */
[----:B--2---:R-:W-:Y:S01]  /*d650*/  VIADD R5, R5, 0xffffffe1 ;  /* 0xffffffe105057836 */ /* 0x004fe20000000000 */
[----:B------:R-:W-:Y:S01]  /*d660*/  LDGSTS.E [R251+0x38008], desc[UR8][R14.64], !P5 ;  /* 0x380080000efb7fae */ /* 0x000fe2000e921848 */
[----:B---3--:R-:W-:Y:S02]  /*d670*/  VIADD R4, R4, 0xffffffe0 ;  /* 0xffffffe004047836 */ /* 0x008fe40000000000 */
[----:B------:R-:W-:Y:S01]  /*d680*/  IMAD R252, R6, 0x7b, RZ ;  /* 0x0000007b06fc7824 */ /* 0x000fe200078e02ff */
[----:B------:R-:W-:Y:S02]  /*d690*/  ISETP.GE.U32.AND P6, PT, R3, 0x7fffff44, PT ;  /* 0x7fffff440300780c */ /* 0x000fe40003fc6070 */
[----:B------:R-:W-:Y:S01]  /*d6a0*/  ISETP.GE.U32.AND P5, PT, R2, 0x7fffff43, PT ;  /* 0x7fffff430200780c */ /* 0x000fe20003fa6070 */
[----:B------:R-:W-:Y:S01]  /*d6b0*/  IMAD.WIDE R2, R252, 0x4, R244 ;  /* 0x00000004fc027825 */ /* 0x000fe200078e02f4 */
[----:B------:R-:W-:-:S02]  /*d6c0*/  ISETP.GE.U32.AND P1, PT, R5, 0x7fffff62, PT ;  /* 0x7fffff620500780c */ /* 0x000fc40003f26070 */
[----:B------:R-:W-:Y:S01]  /*d6d0*/  ISETP.GE.U32.AND P0, PT, R4, 0x7fffff61, PT ;  /* 0x7fffff610400780c */ /* 0x000fe20003f06070 */
        /* <DEDUP_REMOVED lines=8> */
[----:B------:R-:W1:Y:S03]  /*d760*/  LDC R28, c[0x0][0x230] ;  /* 0x00008c00ff1c7b82 */ /* 0x000e660000000800 */
[----:B------:R-:W-:Y:S01]  /*d770*/  IMAD.WIDE R206, R252, 0x4, R246 ;  /* 0x00000004fcce7825 */ /* 0x000fe200078e02f6 */
[----:B------:R2:W-:Y:S03]  /*d780*/  LDGSTS.E [R0], desc[UR8][R62.64], !P3 ;  /* 0x000000003e007fae */ /* 0x0005e6000d921848 */
[----:B------:R-:W-:Y:S01]  /*d790*/  VIADD R10, R10, 0xffffffc0 ;  /* 0xffffffc00a0a7836 */ /* 0x000fe20000000000 */
[----:B------:R-:W-:Y:S01]  /*d7a0*/  LDGSTS.E [R0+0x8000], desc[UR8][R206.64], !P3 ;  /* 0x08000000ce007fae */ /* 0x000fe2000d921848 */
[----:B------:R-:W-:-:S03]  /*d7b0*/  IMAD R252, R6, 0x1d, RZ ;  /* 0x0000001d06fc7824 */ /* 0x000fc600078e02ff */
[----:B------:R-:W-:Y:S02]  /*d7c0*/  ISETP.GE.U32.AND P3, PT, R10, 0x7fffff41, PT ;  /* 0x7fffff410a00780c */ /* 0x000fe40003f66070 */
[----:B------:R-:W3:Y:S01]  /*d7d0*/  LDC R10, c[0x0][0x230] ;  /* 0x00008c00ff0a7b82 */ /* 0x000ee20000000800 */
[----:B------:R-:W-:-:S04]  /*d7e0*/  IMAD.WIDE R164, R252, 0x4, R244 ;  /* 0x00000004fca47825 */ /* 0x000fc800078e02f4 */
[----:B------:R-:W-:Y:S01]  /*d7f0*/  IMAD.WIDE R204, R252, 0x4, R246 ;  /* 0x00000004fccc7825 */ /* 0x000fe200078e02f6 */
[----:B------:R4:W-:Y:S03]  /*d800*/  LDGSTS.E [R0+0x4], desc[UR8][R164.64], !P2 ;  /* 0x00004000a4007fae */ /* 0x0009e6000d121848 */
[----:B------:R-:W-:Y:S01]  /*d810*/  IMAD R252, R6, 0x1e, RZ ;  /* 0x0000001e06fc7824 */ /* 0x000fe200078e02ff */
[----:B------:R-:W-:Y:S01]  /*d820*/  LDGSTS.E [R0+0x8004], desc[UR8][R204.64], !P2 ;  /* 0x08004000cc007fae */ /* 0x000fe2000d121848 */
[----:B------:R-:W-:Y:S02]  /*d830*/  VIADD R11, R11, 0xffffffa2 ;  /* 0xffffffa20b0b7836 */ /* 0x000fe40000000000 */
[C---:B------:R-:W-:Y:S01]  /*d840*/  IMAD.WIDE R38, R252.reuse, 0x4, R244 ;  /* 0x00000004fc267825 */ /* 0x040fe200078e02f4 */
[----:B------:R-:W-:Y:S02]  /*d850*/  ISETP.GE.U32.AND P2, PT, R29, 0x7fffff24, PT ;  /* 0x7fffff241d00780c */ /* 0x000fe40003f46070 */
[----:B------:R-:W2:Y:S01]  /*d860*/  LDC R29, c[0x0][0x230] ;  /* 0x00008c00ff1d7b82 */ /* 0x000ea20000000800 */
[----:B------:R-:W-:Y:S01]  /*d870*/  IMAD.WIDE R202, R252, 0x4, R246 ;  /* 0x00000004fcca7825 */ /* 0x000fe200078e02f6 */
[----:B------:R4:W-:Y:S03]  /*d880*/  LDGSTS.E [R0+0x8], desc[UR8][R38.64], !P1 ;  /* 0x0000800026007fae */ /* 0x0009e6000c921848 */
[C---:B------:R-:W-:Y:S01]  /*d890*/  IMAD R252, R6.reuse, 0x1f, RZ ;  /* 0x0000001f06fc7824 */ /* 0x040fe200078e02ff */
[----:B------:R-:W-:Y:S01]  /*d8a0*/  LDGSTS.E [R0+0x8008], desc[UR8][R202.64], !P1 ;  /* 0x08008000ca007fae */ /* 0x000fe2000c921848 */
[----:B------:R-:W-:Y:S01]  /*d8b0*/  ISETP.GE.U32.AND P1, PT, R11, 0x7fffff23, PT ;  /* 0x7fffff230b00780c */ /* 0x000fe20003f26070 */
[----:B------:R-:W-:-:S02]  /*d8c0*/  IMAD R11, R6, 0x3c, RZ ;  /* 0x0000003c060b7824 */ /* 0x000fc400078e02ff */
[----:B------:R-:W-:-:S04]  /*d8d0*/  IMAD.WIDE R166, R252, 0x4, R244 ;  /* 0x00000004fca67825 */ /* 0x000fc800078e02f4 */
[----:B------:R-:W-:Y:S01]  /*d8e0*/  IMAD.WIDE R200, R252, 0x4, R246 ;  /* 0x00000004fcc87825 */ /* 0x000fe200078e02f6 */
[----:B------:R4:W-:Y:S03]  /*d8f0*/  LDGSTS.E [R0+0xc], desc[UR8][R166.64], !P0 ;  /* 0x0000c000a6007fae */ /* 0x0009e6000c121848 */
[----:B-1----:R-:W-:Y:S01]  /*d900*/  VIADD R252, R28, 0xffffffa1 ;  /* 0xffffffa11cfc7836 */ /* 0x002fe20000000000 */
[----:B------:R-:W-:Y:S01]  /*d910*/  LDGSTS.E [R0+0x800c], desc[UR8][R200.64], !P0 ;  /* 0x0800c000c8007fae */ /* 0x000fe2000c121848 */
[C---:B------:R-:W-:Y:S01]  /*d920*/  IMAD.WIDE R174, R11.reuse, 0x4, R244 ;  /* 0x000000040bae7825 */ /* 0x040fe200078e02f4 */
[----:B------:R-:W1:Y:S02]  /*d930*/  LDC R28, c[0x0][0x230] ;  /* 0x00008c00ff1c7b82 */ /* 0x000e640000000800 */
[----:B------:R-:W-:Y:S01]  /*d940*/  ISETP.GE.U32.AND P0, PT, R252, 0x7fffff22, PT ;  /* 0x7fffff22fc00780c */ /* 0x000fe20003f06070 */
[----:B------:R-:W-:Y:S01]  /*d950*/  IMAD.WIDE R142, R11, 0x4, R246 ;  /* 0x000000040b8e7825 */ /* 0x000fe200078e02f6 */
[----:B---3--:R-:W-:Y:S01]  /*d960*/  IADD3 R252, R10, -0x60, RZ ;  /* 0xffffffa00afc7810 */ /* 0x008fe20007ffe0ff */
[----:B------:R3:W-:Y:S02]  /*d970*/  LDGSTS.E [R0+0x10000], desc[UR8][R174.64], !P6 ;  /* 0x10000000ae007fae */ /* 0x0007e4000f121848 */
[----:B------:R-:W-:Y:S01]  /*d980*/  IMAD.WIDE R172, R52, 0x4, R244 ;  /* 0x0000000434ac7825 */ /* 0x000fe200078e02f4 */
[----:B------:R-:W4:Y:S01]  /*d990*/  LDC R11, c[0x0][0x230] ;  /* 0x00008c00ff0b7b82 */ /* 0x000f220000000800 */
[----:B------:R-:W-:Y:S01]  /*d9a0*/  LDGSTS.E [R0+0x18000], desc[UR8][R142.64], !P6 ;  /* 0x180000008e007fae */ /* 0x000fe2000f121848 */
[----:B------:R-:W-:Y:S01]  /*d9b0*/  ISETP.GE.U32.AND P6, PT, R252, 0x7fffff21, PT ;  /* 0x7fffff21fc00780c */ /* 0x000fe20003fc6070 */
[----:B------:R-:W-:-:S04]  /*d9c0*/  IMAD R252, R6, 0x3d, RZ ;  /* 0x0000003d06fc7824 */ /* 0x000fc800078e02ff */
[C---:B------:R-:W-:Y:S01]  /*d9d0*/  IMAD.WIDE R108, R252.reuse, 0x4, R244 ;  /* 0x00000004fc6c7825 */ /* 0x040fe200078e02f4 */
[----:B------:R-:W3:Y:S03]  /*d9e0*/  LDC R10, c[0x0][0x230] ;  /* 0x00008c00ff0a7b82 */ /* 0x000ee60000000800 */
[----:B------:R-:W-:Y:S01]  /*d9f0*/  IMAD.WIDE R140, R252, 0x4, R246 ;  /* 0x00000004fc8c7825 */ /* 0x000fe200078e02f6 */
[----:B------:R3:W-:Y:S03]  /*da00*/  LDGSTS.E [R0+0x10004], desc[UR8][R108.64], !P5 ;  /* 0x100040006c007fae */ /* 0x0007e6000e921848 */
[----:B--2---:R-:W-:Y:S01]  /*da10*/  VIADD R29, R29, 0xffffff82 ;  /* 0xffffff821d1d7836 */ /* 0x004fe20000000000 */
[----:B------:R-:W-:Y:S01]  /*da20*/  LDGSTS.E [R0+0x18004], desc[UR8][R140.64], !P5 ;  /* 0x180040008c007fae */ /* 0x000fe2000e921848 */
[----:B------:R-:W-:-:S03]  /*da30*/  VIADD R252, R53, 0xffffff83 ;  /* 0xffffff8335fc7836 */ /* 0x000fc60000000000 */
[----:B------:R2:W-:Y:S04]  /*da40*/  LDGSTS.E [R0+0x10008], desc[UR8][R172.64], !P4 ;  /* 0x10008000ac007fae */ /* 0x0005e8000e121848 */
[----:B------:R-:W-:Y:S01]  /*da50*/  LDGSTS.E [R0+0x18008], desc[UR8][R138.64], !P4 ;  /* 0x180080008a007fae */ /* 0x000fe2000e121848 */
[----:B------:R-:W-:Y:S02]  /*da60*/  ISETP.GE.U32.AND P4, PT, R29, 0x7fffff03, PT ;  /* 0x7fffff031d00780c */ /* 0x000fe40003f86070 */
[----:B------:R-:W2:Y:S01]  /*da70*/  S2R R29, SR_TID.X ;  /* 0x00000000001d7919 */ /* 0x000ea20000002100 */
[----:B------:R-:W-:Y:S01]  /*da80*/  ISETP.GE.U32.AND P5, PT, R252, 0x7fffff04, PT ;  /* 0x7fffff04fc00780c */ /* 0x000fe20003fa6070 */
[----:B------:R-:W-:-:S04]  /*da90*/  IMAD R252, R6, 0x3f, RZ ;  /* 0x0000003f06fc7824 */ /* 0x000fc800078e02ff */
[----:B------:R-:W-:-:S04]  /*daa0*/  IMAD.WIDE R110, R252, 0x4, R244 ;  /* 0x00000004fc6e7825 */ /* 0x000fc800078e02f4 */
[----:B------:R-:W-:Y:S01]  /*dab0*/  IMAD.WIDE R136, R252, 0x4, R246 ;  /* 0x00000004fc887825 */ /* 0x000fe200078e02f6 */
[----:B------:R3:W-:Y:S03]  /*dac0*/  LDGSTS.E [R0+0x1000c], desc[UR8][R110.64], !P3 ;  /* 0x1000c0006e007fae */ /* 0x0007e6000d921848 */
[----:B-1----:R-:W-:Y:S01]  /*dad0*/  VIADD R252, R28, 0xffffff81 ;  /* 0xffffff811cfc7836 */ /* 0x002fe20000000000 */
[----:B------:R-:W-:Y:S01]  /*dae0*/  LDGSTS.E [R0+0x1800c], desc[UR8][R136.64], !P3 ;  /* 0x1800c00088007fae */ /* 0x000fe2000d921848 */
[----:B------:R-:W-:-:S03]  /*daf0*/  IMAD R52, R6, 0x5d, RZ ;  /* 0x0000005d06347824 */ /* 0x000fc600078e02ff */
[----:B------:R-:W-:Y:S01]  /*db00*/  ISETP.GE.U32.AND P3, PT, R252, 0x7fffff02, PT ;  /* 0x7fffff02fc00780c */ /* 0x000fe20003f66070 */
[----:B------:R-:W-:Y:S02]  /*db10*/  IMAD R252, R6, 0x5c, RZ ;  /* 0x0000005c06fc7824 */ /* 0x000fe400078e02ff */
[----:B------:R-:W-:-:S04]  /*db20*/  IMAD.WIDE R114, R52, 0x4, R244 ;  /* 0x0000000434727825 */ /* 0x000fc800078e02f4 */
[----:B------:R-:W-:-:S04]  /*db30*/  IMAD.WIDE R112, R252, 0x4, R244 ;  /* 0x00000004fc707825 */ /* 0x000fc800078e02f4 */
[--C-:B------:R-:W-:Y:S01]  /*db40*/  IMAD.WIDE R78, R252, 0x4, R246.reuse ;  /* 0x00000004fc4e7825 */ /* 0x100fe200078e02f6 */
[----:B------:R1:W-:Y:S03]  /*db50*/  LDGSTS.E [R0+0x20000], desc[UR8][R112.64], !P2 ;  /* 0x2000000070007fae */ /* 0x0003e6000d121848 */
[----:B------:R-:W-:Y:S01]  /*db60*/  IMAD R28, R6, 0x5e, RZ ;  /* 0x0000005e061c7824 */ /* 0x000fe200078e02ff */
[----:B------:R-:W-:Y:S01]  /*db70*/  LDGSTS.E [R0+0x28000], desc[UR8][R78.64], !P2 ;  /* 0x280000004e007fae */ /* 0x000fe2000d121848 */
[----:B------:R-:W-:-:S03]  /*db80*/  IMAD.WIDE R76, R52, 0x4, R246 ;  /* 0x00000004344c7825 */ /* 0x000fc600078e02f6 */
[----:B------:R1:W-:Y:S01]  /*db90*/  LDGSTS.E [R0+0x20004], desc[UR8][R114.64], !P1 ;  /* 0x2000400072007fae */ /* 0x0003e2000c921848 */
[----:B----4-:R-:W-:Y:S02]  /*dba0*/  VIADD R11, R11, 0x7f ;  /* 0x0000007f0b0b7836 */ /* 0x010fe40000000000 */
[C---:B------:R-:W-:Y:S01]  /*dbb0*/  IMAD.WIDE R116, R28.reuse, 0x4, R244 ;  /* 0x000000041c747825 */ /* 0x040fe200078e02f4 */
[----:B------:R-:W-:Y:S01]  /*dbc0*/  LDGSTS.E [R0+0x28004], desc[UR8][R76.64], !P1 ;  /* 0x280040004c007fae */ /* 0x000fe2000c921848 */
[----:B--2---:R-:W-:Y:S02]  /*dbd0*/  LOP3.LUT R29, R29, 0x7f, RZ, 0xc0, !PT ;  /* 0x0000007f1d1d7812 */ /* 0x004fe400078ec0ff */
[----:B------:R-:W-:Y:S01]  /*dbe0*/  IMAD.WIDE R74, R28, 0x4, R246 ;  /* 0x000000041c4a7825 */ /* 0x000fe200078e02f6 */
[----:B------:R-:W-:Y:S01]  /*dbf0*/  ISETP.GT.AND P1, PT, R11, 0x7f, PT ;  /* 0x0000007f0b00780c */ /* 0x000fe20003f24270 */
[----:B------:R2:W-:Y:S02]  /*dc00*/  LDGSTS.E [R0+0x20008], desc[UR8][R116.64], !P0 ;  /* 0x2000800074007fae */ /* 0x0005e4000c121848 */
[----:B---3--:R-:W-:-:S02]  /*dc10*/  VIADD R10, R10, 0xffffff80 ;  /* 0xffffff800a0a7836 */ /* 0x008fc40000000000 */
[----:B------:R-:W-:Y:S01]  /*dc20*/  IMAD.U32 R252, RZ, RZ, UR6 ;  /* 0x00000006fffc7e24 */ /* 0x000fe2000f8e00ff */
[----:B------:R-:W-:Y:S01]  /*dc30*/  LDGSTS.E [R0+0x28008], desc[UR8][R74.64], !P0 ;  /* 0x280080004a007fae */ /* 0x000fe2000c121848 */
[----:B------:R-:W-:Y:S01]  /*dc40*/  SEL R28, RZ, 0x4, !P1 ;  /* 0x00000004ff1c7807 */ /* 0x000fe20004800000 */
[----:B------:R-:W-:Y:S01]  /*dc50*/  IMAD.MOV.U32 R98, RZ, RZ, R36 ;  /* 0x000000ffff627224 */ /* 0x000fe200078e0024 */
[C---:B------:R-:W-:Y:S01]  /*dc60*/  ISETP.GE.AND P0, PT, R29.reuse, R10, PT ;  /* 0x0000000a1d00720c */ /* 0x040fe20003f06270 */
[----:B------:R-:W-:Y:S01]  /*dc70*/  IMAD.MOV.U32 R11, RZ, RZ, R9 ;  /* 0x000000ffff0b7224 */ /* 0x000fe200078e0009 */
[----:B------:R-:W-:Y:S01]  /*dc80*/  ISETP.GE.U32.AND P1, PT, R10, 0x7fffff01, PT ;  /* 0x7fffff010a00780c */ /* 0x000fe20003f26070 */
[----:B------:R-:W-:Y:S01]  /*dc90*/  IMAD.MOV.U32 R10, RZ, RZ, R8 ;  /* 0x000000ffff0a7224 */ /* 0x000fe200078e0008 */
[----:B------:R-:W-:Y:S01]  /*dca0*/  ISETP.GE.AND P2, PT, R29, UR4, PT ;  /* 0x000000041d007c0c */ /* 0x000fe2000bf46270 */
[----:B------:R-:W-:-:S04]  /*dcb0*/  IMAD.WIDE R52, R252, 0x4, R244 ;  /* 0x00000004fc347825 */ /* 0x000fc800078e02f4 */
[C---:B------:R-:W-:Y:S02]  /*dcc0*/  IMAD R9, R6.reuse, 0x5f, RZ ;  /* 0x0000005f06097824 */ /* 0x040fe400078e02ff */
[C---:B------:R-:W-:Y:S02]  /*dcd0*/  IMAD R8, R6.reuse, 0x7c, RZ ;  /* 0x0000007c06087824 */ /* 0x040fe400078e02ff */
[C---:B------:R-:W-:Y:S02]  /*dce0*/  IMAD R36, R6.reuse, 0x7d, RZ ;  /* 0x0000007d06247824 */ /* 0x040fe400078e02ff */
[C---:B------:R-:W-:Y:S02]  /*dcf0*/  IMAD R29, R6.reuse, 0x7e, RZ ;  /* 0x0000007e061d7824 */ /* 0x040fe400078e02ff */
[----:B------:R-:W-:Y:S01]  /*dd00*/  IMAD R6, R6, 0x7f, RZ ;  /* 0x0000007f06067824 */ /* 0x000fe200078e02ff */
[----:B------:R3:W-:Y:S01]  /*dd10*/  STL.64 [R1+0xc20], R52 ;  /* 0x000c203401007387 */ /* 0x0007e20000100a00 */
[----:B------:R-:W-:Y:S01]  /*dd20*/  MOV R99, R37 ;  /* 0x0000002500637202 */ /* 0x000fe20000000f00 */
[----:B------:R-:W-:-:S02]  /*dd30*/  IMAD.WIDE R118, R9, 0x4, R244 ;  /* 0x0000000409767825 */ /* 0x000fc400078e02f4 */
[----:B------:R-:W4:Y:S02]  /*dd40*/  LDL.LU.64 R238, [R1+0x758] ;  /* 0x0007580001ee7983 */ /* 0x000f240000300a00 */
[--C-:B------:R-:W-:Y:S02]  /*dd50*/  IMAD.WIDE R64, R8, 0x4, R244.reuse ;  /* 0x0000000408407825 */ /* 0x100fe400078e02f4 */
[----:B------:R-:W2:Y:S02]  /*dd60*/  LDL.LU.64 R100, [R1+0x748] ;  /* 0x0007480001647983 */ /* 0x000ea40000300a00 */
[--C-:B------:R-:W-:Y:S02]  /*dd70*/  IMAD.WIDE R66, R36, 0x4, R244.reuse ;  /* 0x0000000424427825 */ /* 0x100fe400078e02f4 */
[----:B------:R-:W2:Y:S02]  /*dd80*/  LDL.LU.64 R236, [R1+0x738] ;  /* 0x0007380001ec7983 */ /* 0x000ea40000300a00 */
[----:B------:R-:W-:-:S02]  /*dd90*/  IMAD.WIDE R68, R29, 0x4, R244 ;  /* 0x000000041d447825 */ /* 0x000fc400078e02f4 */
[----:B------:R-:W2:Y:S02]  /*dda0*/  LDL.LU.64 R102, [R1+0x728] ;  /* 0x0007280001667983 */ /* 0x000ea40000300a00 */
[----:B------:R-:W-:Y:S02]  /*ddb0*/  IMAD.WIDE R70, R6, 0x4, R244 ;  /* 0x0000000406467825 */ /* 0x000fe400078e02f4 */
[----:B------:R-:W2:Y:S02]  /*ddc0*/  LDL.LU.64 R234, [R1+0x718] ;  /* 0x0007180001ea7983 */ /* 0x000ea40000300a00 */
[--C-:B------:R-:W-:Y:S02]  /*ddd0*/  IMAD.WIDE R72, R9, 0x4, R246.reuse ;  /* 0x0000000409487825 */ /* 0x100fe400078e02f6 */
[----:B------:R1:W-:Y:S02]  /*dde0*/  LDGSTS.E [R0+0x2000c], desc[UR8][R118.64], !P6 ;  /* 0x2000c00076007fae */ /* 0x0003e4000f121848 */
[----:B---3--:R-:W-:-:S02]  /*ddf0*/  IMAD.WIDE R52, R36, 0x4, R246 ;  /* 0x0000000424347825 */ /* 0x008fc400078e02f6 */
[----:B------:R-:W-:Y:S02]  /*de00*/  LDGSTS.E [R0+0x2800c], desc[UR8][R72.64], !P6 ;  /* 0x2800c00048007fae */ /* 0x000fe4000f121848 */
[--C-:B------:R-:W-:Y:S02]  /*de10*/  IMAD.WIDE R8, R8, 0x4, R246.reuse ;  /* 0x0000000408087825 */ /* 0x100fe400078e02f6 */
[----:B------:R3:W-:Y:S02]  /*de20*/  LDGSTS.E [R0+0x30000], desc[UR8][R64.64], !P5 ;  /* 0x3000000040007fae */ /* 0x0007e4000e921848 */
[--C-:B------:R-:W-:Y:S02]  /*de30*/  IMAD.WIDE R36, R29, 0x4, R246.reuse ;  /* 0x000000041d247825 */ /* 0x100fe400078e02f6 */
[----:B------:R-:W-:Y:S02]  /*de40*/  LDGSTS.E [R0+0x38000], desc[UR8][R8.64], !P5 ;  /* 0x3800000008007fae */ /* 0x000fe4000e921848 */
[----:B------:R-:W-:-:S02]  /*de50*/  IMAD.WIDE R244, R6, 0x4, R246 ;  /* 0x0000000406f47825 */ /* 0x000fc400078e02f6 */
[----:B------:R3:W-:Y:S02]  /*de60*/  LDGSTS.E [R0+0x30004], desc[UR8][R66.64], !P4 ;  /* 0x3000400042007fae */ /* 0x0007e4000e121848 */
[C---:B------:R-:W-:Y:S02]  /*de70*/  IMAD.WIDE R246, R252.reuse, 0x4, R246 ;  /* 0x00000004fcf67825 */ /* 0x040fe400078e02f6 */
[----:B------:R-:W-:Y:S02]  /*de80*/  LDGSTS.E [R0+0x38004], desc[UR8][R52.64], !P4 ;  /* 0x3800400034007fae */ /* 0x000fe4000e121848 */
[C---:B------:R-:W-:Y:S02]  /*de90*/  IMAD.WIDE R10, R252.reuse, 0x4, R10 ;  /* 0x00000004fc0a7825 */ /* 0x040fe400078e020a */
[----:B------:R1:W-:Y:S02]  /*dea0*/  STL.64 [R1+0xbe8], R246 ;  /* 0x000be8f601007387 */ /* 0x0003e40000100a00 */
[----:B------:R-:W-:-:S02]  /*deb0*/  IMAD.WIDE R98, R252, 0x4, R98 ;  /* 0x00000004fc627825 */ /* 0x000fc400078e0262 */
[----:B------:R3:W-:Y:S02]  /*dec0*/  LDGSTS.E [R0+0x30008], desc[UR8][R68.64], !P3 ;  /* 0x3000800044007fae */ /* 0x0007e4000d921848 */
[C---:B------:R-:W-:Y:S02]  /*ded0*/  IMAD.WIDE R176, R252.reuse, 0x4, R176 ;  /* 0x00000004fcb07825 */ /* 0x040fe400078e02b0 */
[----:B------:R-:W-:Y:S04]  /*dee0*/  LDGSTS.E [R0+0x38008], desc[UR8][R36.64], !P3 ;  /* 0x3800800024007fae */ /* 0x000fe8000d921848 */
[----:B-1----:R-:W3:Y:S01]  /*def0*/  LDL.LU.64 R246, [R1+0x7e8] ;  /* 0x0007e80001f67983 */ /* 0x002ee20000300a00 */
[----:B------:R-:W-:-:S03]  /*df00*/  IMAD.WIDE R178, R252, 0x4, R178 ;  /* 0x00000004fcb27825 */ /* 0x000fc600078e02b2 */
[----:B------:R1:W-:Y:S01]  /*df10*/  STL.64 [R1+0x838], R10 ;  /* 0x0008380a01007387 */ /* 0x0003e20000100a00 */
[----:B------:R-:W-:-:S03]  /*df20*/  IMAD.WIDE R180, R252, 0x4, R180 ;  /* 0x00000004fcb47825 */ /* 0x000fc600078e02b4 */
[----:B------:R2:W-:Y:S01]  /*df30*/  LDGSTS.E [R0+0x3000c], desc[UR8][R70.64], !P1 ;  /* 0x3000c00046007fae */ /* 0x0005e2000c921848 */
[----:B------:R-:W-:-:S04]  /*df40*/  IMAD.WIDE R120, R252, 0x4, R120 ;  /* 0x00000004fc787825 */ /* 0x000fc800078e0278 */
[----:B------:R-:W-:-:S04]  /*df50*/  IMAD.WIDE R182, R252, 0x4, R182 ;  /* 0x00000004fcb67825 */ /* 0x000fc800078e02b6 */
[C---:B------:R-:W-:Y:S01]  /*df60*/  IMAD.WIDE R230, R252.reuse, 0x4, R230 ;  /* 0x00000004fce67825 */ /* 0x040fe200078e02e6 */
[----:B-1----:R-:W2:Y:S04]  /*df70*/  LDL.LU.64 R10, [R1+0x1910] ;  /* 0x00191000010a7983 */ /* 0x002ea80000300a00 */
[----:B------:R1:W-:Y:S01]  /*df80*/  STL.64 [R1+0x828], R98 ;  /* 0x0008286201007387 */ /* 0x0003e20000100a00 */
[----:B---3--:R-:W-:-:S03]  /*df90*/  IMAD.WIDE R246, R252, 0x4, R246 ;  /* 0x00000004fcf67825 */ /* 0x008fc600078e02f6 */
[----:B-1----:R-:W3:Y:S04]  /*dfa0*/  LDL.LU.64 R98, [R1+0x1908] ;  /* 0x0019080001627983 */ /* 0x002ee80000300a00 */
[----:B------:R1:W-:Y:S01]  /*dfb0*/  STL.64 [R1+0x818], R176 ;  /* 0x000818b001007387 */ /* 0x0003e20000100a00 */
[----:B----4-:R-:W-:-:S04]  /*dfc0*/  IMAD.WIDE R238, R252, 0x4, R238 ;  /* 0x00000004fcee7825 */ /* 0x010fc800078e02ee */
[----:B------:R-:W-:-:S04]  /*dfd0*/  IMAD.WIDE R34, R252, 0x4, R34 ;  /* 0x00000004fc227825 */ /* 0x000fc800078e0222 */
[----:B------:R-:W-:-:S04]  /*dfe0*/  IMAD.WIDE R160, R252, 0x4, R160 ;  /* 0x00000004fca07825 */ /* 0x000fc800078e02a0 */
[C---:B------:R-:W-:Y:S01]  /*dff0*/  IMAD.WIDE R170, R252.reuse, 0x4, R170 ;  /* 0x00000004fcaa7825 */ /* 0x040fe200078e02aa */
[----:B-1----:R-:W4:Y:S04]  /*e000*/  LDL.LU.64 R176, [R1+0x1900] ;  /* 0x0019000001b07983 */ /* 0x002f280000300a00 */
[----:B------:R1:W-:Y:S01]  /*e010*/  STL.64 [R1+0x808], R178 ;  /* 0x000808b201007387 */ /* 0x0003e20000100a00 */
[----:B--2---:R-:W-:-:S04]  /*e020*/  IMAD.WIDE R100, R252, 0x4, R100 ;  /* 0x00000004fc647825 */ /* 0x004fc800078e0264 */
[----:B------:R-:W-:-:S04]  /*e030*/  IMAD.WIDE R162, R252, 0x4, R162 ;  /* 0x00000004fca27825 */ /* 0x000fc800078e02a2 */
[----:B------:R-:W-:-:S04]  /*e040*/  IMAD.WIDE R62, R252, 0x4, R62 ;  /* 0x00000004fc3e7825 */ /* 0x000fc800078e023e */
[C---:B------:R-:W-:Y:S01]  /*e050*/  IMAD.WIDE R164, R252.reuse, 0x4, R164 ;  /* 0x00000004fca47825 */ /* 0x040fe200078e02a4 */
[----:B-1----:R-:W2:Y:S04]  /*e060*/  LDL.LU.64 R178, [R1+0x18f8] ;  /* 0x0018f80001b27983 */ /* 0x002ea80000300a00 */
[----:B------:R1:W-:Y:S01]  /*e070*/  STL.64 [R1+0x7f8], R180 ;  /* 0x0007f8b401007387 */ /* 0x0003e20000100a00 */
[----:B------:R-:W-:-:S04]  /*e080*/  IMAD.WIDE R236, R252, 0x4, R236 ;  /* 0x00000004fcec7825 */ /* 0x000fc800078e02ec */
[----:B------:R-:W-:-:S04]  /*e090*/  IMAD.WIDE R38, R252, 0x4, R38 ;  /* 0x00000004fc267825 */ /* 0x000fc800078e0226 */
[----:B------:R-:W-:-:S04]  /*e0a0*/  IMAD.WIDE R166, R252, 0x4, R166 ;  /* 0x00000004fca67825 */ /* 0x000fc800078e02a6 */
[C---:B------:R-:W-:Y:S01]  /*e0b0*/  IMAD.WIDE R168, R252.reuse, 0x4, R168 ;  /* 0x00000004fca87825 */ /* 0x040fe200078e02a8 */
[----:B-1----:R-:W3:Y:S04]  /*e0c0*/  LDL.LU.64 R180, [R1+0x18f0] ;  /* 0x0018f00001b47983 */ /* 0x002ee80000300a00 */
[----:B------:R1:W-:Y:S04]  /*e0d0*/  STL.64 [R1+0x7e8], R246 ;  /* 0x0007e8f601007387 */ /* 0x0003e80000100a00 */
[----:B------:R1:W-:Y:S01]  /*e0e0*/  STL.64 [R1+0x7d8], R120 ;  /* 0x0007d87801007387 */ /* 0x0003e20000100a00 */
[----:B------:R-:W-:-:S04]  /*e0f0*/  IMAD.WIDE R102, R252, 0x4, R102 ;  /* 0x00000004fc667825 */ /* 0x000fc800078e0266 */
        /* <DEDUP_REMOVED lines=33> */
[----:B------:R-:W-:Y:S01]  /*e310*/  IMAD.WIDE R2, R252, 0x4, R2 ;  /* 0x00000004fc027825 */ /* 0x000fe200078e0202 */
[----:B------:R-:W-:Y:S01]  /*e320*/  SEL R28, R28, RZ, !P2 ;  /* 0x000000ff1c1c7207 */ /* 0x000fe20005000000 */
[----:B------:R3:W-:Y:S02]  /*e330*/  LDGSTS.E [R0+0x3800c], desc[UR8][R244.64], !P1 ;  /* 0x3800c000f4007fae */ /* 0x0007e4000c921848 */
[----:B-1----:R-:W-:-:S04]  /*e340*/  IMAD.WIDE R246, R252, 0x4, R198 ;  /* 0x00000004fcf67825 */ /* 0x002fc800078e02c6 */
[C---:B------:R-:W-:Y:S01]  /*e350*/  IMAD.WIDE R120, R252.reuse, 0x4, R240 ;  /* 0x00000004fc787825 */ /* 0x040fe200078e02f0 */
[----:B------:R-:W-:Y:S03]  /*e360*/  STL.64 [R1+0x7c8], R246 ;  /* 0x0007c8f601007387 */ /* 0x000fe60000100a00 */
[C---:B------:R-:W-:Y:S01]  /*e370*/  IMAD.WIDE R198, R252.reuse, 0x4, R242 ;  /* 0x00000004fcc67825 */ /* 0x040fe200078e02f2 */
[----:B------:R3:W-:Y:S04]  /*e380*/  STL.64 [R1+0x840], R120 ;  /* 0x0008407801007387 */ /* 0x0007e80000100a00 */
[----:B------:R-:W-:Y:S04]  /*e390*/  STL.64 [R1+0x848], R198 ;  /* 0x000848c601007387 */ /* 0x000fe80000100a00 */
[----:B------:R-:W-:Y:S01]  /*e3a0*/  STL.64 [R1+0x850], R182 ;  /* 0x000850b601007387 */ /* 0x000fe20000100a00 */
[----:B----4-:R-:W-:-:S04]  /*e3b0*/  IMAD.WIDE R176, R252, 0x4, R176 ;  /* 0x00000004fcb07825 */ /* 0x010fc800078e02b0 */
[----:B--2---:R-:W-:-:S04]  /*e3c0*/  IMAD.WIDE R178, R252, 0x4, R178 ;  /* 0x00000004fcb27825 */ /* 0x004fc800078e02b2 */
[----:B------:R-:W-:-:S04]  /*e3d0*/  IMAD.WIDE R234, R252, 0x4, R234 ;  /* 0x00000004fcea7825 */ /* 0x000fc800078e02ea */
[----:B------:R-:W-:-:S04]  /*e3e0*/  IMAD.WIDE R10, R252, 0x4, R10 ;  /* 0x00000004fc0a7825 */ /* 0x000fc800078e020a */
[----:B------:R-:W-:-:S04]  /*e3f0*/  IMAD.WIDE R118, R252, 0x4, R118 ;  /* 0x00000004fc767825 */ /* 0x000fc800078e0276 */
[----:B------:R-:W-:-:S04]  /*e400*/  IMAD.WIDE R64, R252, 0x4, R64 ;  /* 0x00000004fc407825 */ /* 0x000fc800078e0240 */
[----:B------:R-:W-:-:S04]  /*e410*/  IMAD.WIDE R66, R252, 0x4, R66 ;  /* 0x00000004fc427825 */ /* 0x000fc800078e0242 */
[----:B------:R-:W-:-:S04]  /*e420*/  IMAD.WIDE R68, R252, 0x4, R68 ;  /* 0x00000004fc447825 */ /* 0x000fc800078e0244 */
[----:B------:R-:W-:Y:S01]  /*e430*/  IMAD.WIDE R70, R252, 0x4, R70 ;  /* 0x00000004fc467825 */ /* 0x000fe200078e0246 */
[----:B------:R-:W-:Y:S01]  /*e440*/  ISETP.NE.U32.AND P1, PT, R28, RZ, PT ;  /* 0x000000ff1c00720c */ /* 0x000fe20003f25070 */
[----:B------:R-:W-:Y:S01]  /*e450*/  USHF.L.U32 UR7, UR7, 0x7, URZ ;  /* 0x0000000707077899 */ /* 0x000fe2000800063f */
[----:B------:R-:W0:Y:S01]  /*e460*/  LDGDEPBAR ;  /* 0x00000000000079af */ /* 0x000e220000000000 */
[----:B---3--:R-:W-:-:S05]  /*e470*/  IMAD.WIDE R120, R252, 0x4, R180 ;  /* 0x00000004fc787825 */ /* 0x008fca00078e02b4 */
[----:B------:R1:W-:Y:S04]  /*e480*/  STL.64 [R1+0x858], R120 ;  /* 0x0008587801007387 */ /* 0x0003e80000100a00 */
[----:B-1----:R-:W2:Y:S04]  /*e490*/  LDL.LU.64 R120, [R1+0x688] ;  /* 0x0006880001787983 */ /* 0x002ea80000300a00 */
[----:B------:R-:W-:Y:S04]  /*e4a0*/  STL.64 [R1+0x860], R178 ;  /* 0x000860b201007387 */ /* 0x000fe80000100a00 */
[----:B------:R-:W3:Y:S04]  /*e4b0*/  LDL.LU.64 R240, [R1+0x678] ;  /* 0x0006780001f07983 */ /* 0x000ee80000300a00 */
[----:B------:R1:W-:Y:S04]  /*e4c0*/  STL.64 [R1+0x868], R176 ;  /* 0x000868b001007387 */ /* 0x0003e80000100a00 */
[----:B------:R-:W4:Y:S04]  /*e4d0*/  LDL.LU.64 R242, [R1+0x668] ;  /* 0x0006680001f27983 */ /* 0x000f280000300a00 */
[----:B------:R-:W4:Y:S04]  /*e4e0*/  LDL.LU.64 R246, [R1+0x658] ;  /* 0x0006580001f67983 */ /* 0x000f280000300a00 */
[----:B-1----:R-:W4:Y:S04]  /*e4f0*/  LDL.LU.64 R176, [R1+0x648] ;  /* 0x0006480001b07983 */ /* 0x002f280000300a00 */
[----:B------:R-:W4:Y:S04]  /*e500*/  LDL.LU.64 R198, [R1+0x638] ;  /* 0x0006380001c67983 */ /* 0x000f280000300a00 */
[----:B------:R-:W4:Y:S04]  /*e510*/  LDL.LU.64 R178, [R1+0x628] ;  /* 0x0006280001b27983 */ /* 0x000f280000300a00 */
[----:B------:R-:W4:Y:S04]  /*e520*/  LDL.LU.64 R180, [R1+0x618] ;  /* 0x0006180001b47983 */ /* 0x000f280000300a00 */
[----:B------:R-:W4:Y:S04]  /*e530*/  LDL.LU.64 R182, [R1+0x608] ;  /* 0x0006080001b67983 */ /* 0x000f280000300a00 */
[----:B------:R1:W-:Y:S04]  /*e540*/  STL.64 [R1+0x870], R238 ;  /* 0x000870ee01007387 */ /* 0x0003e80000100a00 */
[----:B-1----:R-:W4:Y:S04]  /*e550*/  LDL.LU.64 R238, [R1+0x18e8] ;  /* 0x0018e80001ee7983 */ /* 0x002f280000300a00 */
        /* <DEDUP_REMOVED lines=8> */
[----:B------:R1:W-:Y:S02]  /*e5e0*/  STL.64 [R1+0x8b8], R230 ;  /* 0x0008b8e601007387 */ /* 0x0003e40000100a00 */
[----:B-1----:R-:W-:-:S04]  /*e5f0*/  IMAD.WIDE R230, R252, 0x4, R228 ;  /* 0x00000004fce67825 */ /* 0x002fc800078e02e4 */
[C---:B------:R-:W-:Y:S01]  /*e600*/  IMAD.WIDE R228, R252.reuse, 0x4, R226 ;  /* 0x00000004fce47825 */ /* 0x040fe200078e02e2 */
[----:B------:R-:W-:Y:S03]  /*e610*/  STL.64 [R1+0x8c8], R230 ;  /* 0x0008c8e601007387 */ /* 0x000fe60000100a00 */
[C---:B------:R-:W-:Y:S01]  /*e620*/  IMAD.WIDE R226, R252.reuse, 0x4, R224 ;  /* 0x00000004fce27825 */ /* 0x040fe200078e02e0 */
[----:B------:R-:W-:Y:S04]  /*e630*/  STL.64 [R1+0x8d8], R228 ;  /* 0x0008d8e401007387 */ /* 0x000fe80000100a00 */
[----:B------:R-:W4:Y:S04]  /*e640*/  LDL.LU.64 R224, [R1+0x5d8] ;  /* 0x0005d80001e07983 */ /* 0x000f280000300a00 */
[----:B------:R1:W-:Y:S04]  /*e650*/  STL.64 [R1+0x8e8], R226 ;  /* 0x0008e8e201007387 */ /* 0x0003e80000100a00 */
[----:B-1----:R-:W4:Y:S04]  /*e660*/  LDL.LU.64 R226, [R1+0x5c8] ;  /* 0x0005c80001e27983 */ /* 0x002f280000300a00 */
[----:B------:R1:W-:Y:S04]  /*e670*/  STL.64 [R1+0x8f8], R34 ;  /* 0x0008f82201007387 */ /* 0x0003e80000100a00 */
[----:B------:R-:W4:Y:S04]  /*e680*/  LDL.LU.64 R228, [R1+0x5b8] ;  /* 0x0005b80001e47983 */ /* 0x000f280000300a00 */
[----:B------:R-:W4:Y:S04]  /*e690*/  LDL.LU.64 R230, [R1+0x5a8] ;  /* 0x0005a80001e67983 */ /* 0x000f280000300a00 */
        /* <DEDUP_REMOVED lines=14> */
[----:B-1----:R-:W4:Y:S01]  /*e780*/  LDL.LU.64 R166, [R1+0x1890] ;  /* 0x0018900001a67983 */ /* 0x002f220000300a00 */
[----:B--2---:R-:W-:-:S05]  /*e790*/  IMAD.WIDE R120, R252, 0x4, R120 ;  /* 0x00000004fc787825 */ /* 0x004fca00078e0278 */
[----:B------:R1:W-:Y:S01]  /*e7a0*/  STL.64 [R1+0x978], R120 ;  /* 0x0009787801007387 */ /* 0x0003e20000100a00 */
[----:B---3--:R-:W-:-:S04]  /*e7b0*/  IMAD.WIDE R240, R252, 0x4, R240 ;  /* 0x00000004fcf07825 */ /* 0x008fc800078e02f0 */
[C---:B----4-:R-:W-:Y:S01]  /*e7c0*/  IMAD.WIDE R242, R252.reuse, 0x4, R242 ;  /* 0x00000004fcf27825 */ /* 0x050fe200078e02f2 */
[----:B-1----:R-:W2:Y:S04]  /*e7d0*/  LDL.LU.64 R120, [R1+0x1888] ;  /* 0x0018880001787983 */ /* 0x002ea80000300a00 */
[----:B------:R1:W-:Y:S04]  /*e7e0*/  STL.64 [R1+0x988], R240 ;  /* 0x000988f001007387 */ /* 0x0003e80000100a00 */
[----:B-1----:R-:W3:Y:S04]  /*e7f0*/  LDL.LU.64 R240, [R1+0x1880] ;  /* 0x0018800001f07983 */ /* 0x002ee80000300a00 */
[----:B------:R1:W-:Y:S04]  /*e800*/  STL.64 [R1+0x998], R242 ;  /* 0x000998f201007387 */ /* 0x0003e80000100a00 */
[----:B-1----:R-:W4:Y:S01]  /*e810*/  LDL.LU.64 R242, [R1+0x1878] ;  /* 0x0018780001f27983 */ /* 0x002f220000300a00 */
[----:B------:R-:W-:-:S05]  /*e820*/  IMAD.WIDE R246, R252, 0x4, R246 ;  /* 0x00000004fcf67825 */ /* 0x000fca00078e02f6 */
[----:B------:R1:W-:Y:S02]  /*e830*/  STL.64 [R1+0x9a8], R246 ;  /* 0x0009a8f601007387 */ /* 0x0003e40000100a00 */
[----:B-1----:R-:W-:-:S04]  /*e840*/  IMAD.WIDE R246, R252, 0x4, R176 ;  /* 0x00000004fcf67825 */ /* 0x002fc800078e02b0 */
[C---:B------:R-:W-:Y:S01]  /*e850*/  IMAD.WIDE R176, R252.reuse, 0x4, R198 ;  /* 0x00000004fcb07825 */ /* 0x040fe200078e02c6 */
[----:B------:R-:W-:Y:S03]  /*e860*/  STL.64 [R1+0x9b8], R246 ;  /* 0x0009b8f601007387 */ /* 0x000fe60000100a00 */
[C---:B------:R-:W-:Y:S01]  /*e870*/  IMAD.WIDE R198, R252.reuse, 0x4, R178 ;  /* 0x00000004fcc67825 */ /* 0x040fe200078e02b2 */
[----:B------:R1:W-:Y:S03]  /*e880*/  STL.64 [R1+0x9c8], R176 ;  /* 0x0009c8b001007387 */ /* 0x0003e60000100a00 */
[C---:B------:R-:W-:Y:S01]  /*e890*/  IMAD.WIDE R178, R252.reuse, 0x4, R180 ;  /* 0x00000004fcb27825 */ /* 0x040fe200078e02b4 */
[----:B------:R-:W-:Y:S04]  /*e8a0*/  STL.64 [R1+0x9d8], R198 ;  /* 0x0009d8c601007387 */ /* 0x000fe80000100a00 */
[----:B------:R-:W-:Y:S01]  /*e8b0*/  STL.64 [R1+0x9e8], R178 ;  /* 0x0009e8b201007387 */ /* 0x000fe20000100a00 */
[----:B-1----:R-:W-:-:S05]  /*e8c0*/  IMAD.WIDE R176, R252, 0x4, R182 ;  /* 0x00000004fcb07825 */ /* 0x002fca00078e02b6 */
[----:B------:R1:W-:Y:S04]  /*e8d0*/  STL.64 [R1+0x9f8], R176 ;  /* 0x0009f8b001007387 */ /* 0x0003e80000100a00 */
[----:B-1----:R-:W2:Y:S01]  /*e8e0*/  LDL.LU.64 R176, [R1+0x4c8] ;  /* 0x0004c80001b07983 */ /* 0x002ea20000300a00 */
[----:B----4-:R-:W-:-:S05]  /*e8f0*/  IMAD.WIDE R180, R252, 0x4, R242 ;  /* 0x00000004fcb47825 */ /* 0x010fca00078e02f2 */
[----:B------:R-:W-:Y:S04]  /*e900*/  STL.64 [R1+0xa08], R180 ;  /* 0x000a08b401007387 */ /* 0x000fe80000100a00 */
[----:B------:R-:W4:Y:S01]  /*e910*/  LDL.LU.64 R198, [R1+0x4b8] ;  /* 0x0004b80001c67983 */ /* 0x000f220000300a00 */
[----:B---3--:R-:W-:-:S05]  /*e920*/  IMAD.WIDE R178, R252, 0x4, R240 ;  /* 0x00000004fcb27825 */ /* 0x008fca00078e02f0 */
[----:B------:R1:W-:Y:S01]  /*e930*/  STL.64 [R1+0xa18], R178 ;  /* 0x000a18b201007387 */ /* 0x0003e20000100a00 */
[----:B------:R-:W-:-:S03]  /*e940*/  IMAD.WIDE R224, R252, 0x4, R224 ;  /* 0x00000004fce07825 */ /* 0x000fc600078e02e0 */
[----:B------:R-:W3:Y:S01]  /*e950*/  LDL.LU.64 R246, [R1+0x4a8] ;  /* 0x0004a80001f67983 */ /* 0x000ee20000300a00 */
[----:B------:R-:W-:-:S03]  /*e960*/  IMAD.WIDE R226, R252, 0x4, R226 ;  /* 0x00000004fce27825 */ /* 0x000fc600078e02e2 */
[----:B-1----:R-:W3:Y:S01]  /*e970*/  LDL.LU.64 R178, [R1+0x498] ;  /* 0x0004980001b27983 */ /* 0x002ee20000300a00 */
[----:B------:R-:W-:-:S03]  /*e980*/  IMAD.WIDE R228, R252, 0x4, R228 ;  /* 0x00000004fce47825 */ /* 0x000fc600078e02e4 */
[----:B------:R-:W3:Y:S04]  /*e990*/  LDL.LU.64 R180, [R1+0x488] ;  /* 0x0004880001b47983 */ /* 0x000ee80000300a00 */
[----:B------:R-:W3:Y:S01]  /*e9a0*/  LDL.LU.64 R182, [R1+0x478] ;  /* 0x0004780001b67983 */ /* 0x000ee20000300a00 */
[----:B------:R-:W-:-:S03]  /*e9b0*/  IMAD.WIDE R230, R252, 0x4, R230 ;  /* 0x00000004fce67825 */ /* 0x000fc600078e02e6 */
[----:B------:R-:W3:Y:S04]  /*e9c0*/  LDL.LU.64 R240, [R1+0x468] ;  /* 0x0004680001f07983 */ /* 0x000ee80000300a00 */
[----:B------:R-:W3:Y:S01]  /*e9d0*/  LDL.LU.64 R242, [R1+0x458] ;  /* 0x0004580001f27983 */ /* 0x000ee20000300a00 */
[----:B------:R-:W-:-:S03]  /*e9e0*/  IMAD.WIDE R34, R252, 0x4, R34 ;  /* 0x00000004fc227825 */ /* 0x000fc600078e0222 */
[----:B------:R1:W-:Y:S01]  /*e9f0*/  STL.64 [R1+0xa28], R224 ;  /* 0x000a28e001007387 */ /* 0x0003e20000100a00 */
[----:B--2---:R-:W-:-:S04]  /*ea00*/  IMAD.WIDE R120, R252, 0x4, R120 ;  /* 0x00000004fc787825 */ /* 0x004fc800078e0278 */
[C---:B------:R-:W-:Y:S01]  /*ea10*/  IMAD.WIDE R38, R252.reuse, 0x4, R38 ;  /* 0x00000004fc267825 */ /* 0x040fe200078e0226 */
[----:B-1----:R-:W2:Y:S04]  /*ea20*/  LDL.LU.64 R224, [R1+0x1870] ;  /* 0x0018700001e07983 */ /* 0x002ea80000300a00 */
[----:B------:R1:W-:Y:S01]  /*ea30*/  STL.64 [R1+0xa38], R226 ;  /* 0x000a38e201007387 */ /* 0x0003e20000100a00 */
[----:B------:R-:W-:-:S03]  /*ea40*/  IMAD.WIDE R62, R252, 0x4, R62 ;  /* 0x00000004fc3e7825 */ /* 0x000fc600078e023e */
[----:B-1----:R-:W2:Y:S04]  /*ea50*/  LDL.LU.64 R226, [R1+0x1868] ;  /* 0x0018680001e27983 */ /* 0x002ea80000300a00 */
[----:B------:R1:W-:Y:S01]  /*ea60*/  STL.64 [R1+0xa48], R228 ;  /* 0x000a48e401007387 */ /* 0x0003e20000100a00 */
[----:B------:R-:W-:-:S03]  /*ea70*/  IMAD.WIDE R170, R252, 0x4, R170 ;  /* 0x00000004fcaa7825 */ /* 0x000fc600078e02aa */
[----:B-1----:R-:W2:Y:S04]  /*ea80*/  LDL.LU.64 R228, [R1+0x1860] ;  /* 0x0018600001e47983 */ /* 0x002ea80000300a00 */
[----:B------:R1:W-:Y:S04]  /*ea90*/  STL.64 [R1+0xa58], R230 ;  /* 0x000a58e601007387 */ /* 0x0003e80000100a00 */
        /* <DEDUP_REMOVED lines=26> */
[----:B------:R1:W-:Y:S01]  /*ec40*/  STL.64 [R1+0xb28], R106 ;  /* 0x000b286a01007387 */ /* 0x0003e20000100a00 */
[----:B----4-:R-:W-:-:S03]  /*ec50*/  IMAD.WIDE R198, R252, 0x4, R198 ;  /* 0x00000004fcc67825 */ /* 0x010fc600078e02c6 */
        /* <DEDUP_REMOVED lines=13> */
[----:B---3--:R-:W-:-:S04]  /*ed30*/  IMAD.WIDE R246, R252, 0x4, R246 ;  /* 0x00000004fcf67825 */ /* 0x008fc800078e02f6 */
[C---:B------:R-:W-:Y:S01]  /*ed40*/  IMAD.WIDE R178, R252.reuse, 0x4, R178 ;  /* 0x00000004fcb27825 */ /* 0x040fe200078e02b2 */
[----:B------:R1:W-:Y:S04]  /*ed50*/  STL.64 [R1+0xb98], R246 ;  /* 0x000b98f601007387 */ /* 0x0003e80000100a00 */
[----:B------:R3:W-:Y:S01]  /*ed60*/  STL.64 [R1+0xba8], R178 ;  /* 0x000ba8b201007387 */ /* 0x0007e20000100a00 */
[----:B-1----:R-:W-:-:S04]  /*ed70*/  IMAD.WIDE R246, R252, 0x4, R180 ;  /* 0x00000004fcf67825 */ /* 0x002fc800078e02b4 */
[C---:B---3--:R-:W-:Y:S01]  /*ed80*/  IMAD.WIDE R178, R252.reuse, 0x4, R182 ;  /* 0x00000004fcb27825 */ /* 0x048fe200078e02b6 */
[----:B------:R-:W-:Y:S03]  /*ed90*/  STL.64 [R1+0xbb8], R246 ;  /* 0x000bb8f601007387 */ /* 0x000fe60000100a00 */
[C---:B------:R-:W-:Y:S01]  /*eda0*/  IMAD.WIDE R180, R252.reuse, 0x4, R240 ;  /* 0x00000004fcb47825 */ /* 0x040fe200078e02f0 */
[----:B------:R-:W-:Y:S03]  /*edb0*/  STL.64 [R1+0xbc8], R178 ;  /* 0x000bc8b201007387 */ /* 0x000fe60000100a00 */
[C---:B------:R-:W-:Y:S01]  /*edc0*/  IMAD.WIDE R182, R252.reuse, 0x4, R242 ;  /* 0x00000004fcb67825 */ /* 0x040fe200078e02f2 */
[----:B------:R4:W-:Y:S04]  /*edd0*/  STL.64 [R1+0xbd8], R180 ;  /* 0x000bd8b401007387 */ /* 0x0009e80000100a00 */
[----:B------:R-:W-:Y:S01]  /*ede0*/  STL.64 [R1+0xbf0], R182 ;  /* 0x000bf0b601007387 */ /* 0x000fe20000100a00 */
[----:B--2---:R-:W-:-:S04]  /*edf0*/  IMAD.WIDE R170, R252, 0x4, R170 ;  /* 0x00000004fcaa7825 */ /* 0x004fc800078e02aa */
[C---:B----4-:R-:W-:Y:S02]  /*ee00*/  IMAD.WIDE R180, R252.reuse, 0x4, R176 ;  /* 0x00000004fcb47825 */ /* 0x050fe400078e02b0 */
[----:B------:R-:W2:Y:S02]  /*ee10*/  LDL.LU.64 R176, [R1+0x308] ;  /* 0x0003080001b07983 */ /* 0x000ea40000300a00 */
[----:B------:R-:W-:-:S05]  /*ee20*/  IMAD.WIDE R178, R252, 0x4, R198 ;  /* 0x00000004fcb27825 */ /* 0x000fca00078e02c6 */
[----:B------:R1:W-:Y:S04]  /*ee30*/  STL.64 [R1+0xc00], R178 ;  /* 0x000c00b201007387 */ /* 0x0003e80000100a00 */
[----:B-1----:R-:W3:Y:S04]  /*ee40*/  LDL.LU.64 R178, [R1+0x2f8] ;  /* 0x0002f80001b27983 */ /* 0x002ee80000300a00 */
[----:B------:R1:W-:Y:S04]  /*ee50*/  STL.64 [R1+0xc10], R180 ;  /* 0x000c10b401007387 */ /* 0x0003e80000100a00 */
[----:B-1----:R-:W4:Y:S04]  /*ee60*/  LDL.LU.64 R180, [R1+0x2e8] ;  /* 0x0002e80001b47983 */ /* 0x002f280000300a00 */
[----:B------:R-:W4:Y:S04]  /*ee70*/  LDL.LU.64 R182, [R1+0x2d8] ;  /* 0x0002d80001b67983 */ /* 0x000f280000300a00 */
[----:B------:R-:W4:Y:S04]  /*ee80*/  LDL.LU.64 R240, [R1+0x2c8] ;  /* 0x0002c80001f07983 */ /* 0x000f280000300a00 */
[----:B------:R-:W4:Y:S04]  /*ee90*/  LDL.LU.64 R242, [R1+0x2b8] ;  /* 0x0002b80001f27983 */ /* 0x000f280000300a00 */
[----:B------:R-:W4:Y:S04]  /*eea0*/  LDL.LU.64 R198, [R1+0x2a8] ;  /* 0x0002a80001c67983 */ /* 0x000f280000300a00 */
[----:B------:R-:W4:Y:S04]  /*eeb0*/  LDL.LU.64 R246, [R1+0x298] ;  /* 0x0002980001f67983 */ /* 0x000f280000300a00 */
[----:B------:R1:W-:Y:S04]  /*eec0*/  STL.64 [R1+0xc28], R170 ;  /* 0x000c28aa01007387 */ /* 0x0003e80000100a00 */
[----:B-1----:R-:W2:Y:S01]  /*eed0*/  LDL.LU.64 R170, [R1+0x17c8] ;  /* 0x0017c80001aa7983 */ /* 0x002ea20000300a00 */
[----:B------:R-:W-:-:S04]  /*eee0*/  IMAD.WIDE R168, R252, 0x4, R168 ;  /* 0x00000004fca87825 */ /* 0x000fc800078e02a8 */
[C---:B------:R-:W-:Y:S01]  /*eef0*/  IMAD.WIDE R172, R252.reuse, 0x4, R172 ;  /* 0x00000004fcac7825 */ /* 0x040fe200078e02ac */
[----:B------:R1:W-:Y:S03]  /*ef00*/  STL.64 [R1+0xc38], R168 ;  /* 0x000c38a801007387 */ /* 0x0003e60000100a00 */
[----:B------:R-:W-:-:S04]  /*ef10*/  IMAD.WIDE R174, R252, 0x4, R174 ;  /* 0x00000004fcae7825 */ /* 0x000fc800078e02ae */
[C---:B------:R-:W-:Y:S01]  /*ef20*/  IMAD.WIDE R232, R252.reuse, 0x4, R232 ;  /* 0x00000004fce87825 */ /* 0x040fe200078e02e8 */
[----:B-1----:R-:W4:Y:S03]  /*ef30*/  LDL.LU.64 R168, [R1+0x17c0] ;  /* 0x0017c00001a87983 */ /* 0x002f260000300a00 */
[----:B------:R-:W-:-:S04]  /*ef40*/  IMAD.WIDE R234, R252, 0x4, R234 ;  /* 0x00000004fcea7825 */ /* 0x000fc800078e02ea */
[----:B------:R-:W-:-:S04]  /*ef50*/  IMAD.WIDE R236, R252, 0x4, R236 ;  /* 0x00000004fcec7825 */ /* 0x000fc800078e02ec */
[----:B------:R-:W-:-:S04]  /*ef60*/  IMAD.WIDE R238, R252, 0x4, R238 ;  /* 0x00000004fcee7825 */ /* 0x000fc800078e02ee */
[----:B--2---:R-:W-:-:S05]  /*ef70*/  IMAD.WIDE R170, R252, 0x4, R170 ;  /* 0x00000004fcaa7825 */ /* 0x004fca00078e02aa */
        /* <DEDUP_REMOVED lines=31> */
[----:B-1----:R-:W2:Y:S01]  /*f170*/  LDL.LU.64 R196, [R1+0x1740] ;  /* 0x0017400001c47983 */ /* 0x002ea20000300a00 */
[----:B------:R-:W-:-:S03]  /*f180*/  IMAD.WIDE R176, R252, 0x4, R176 ;  /* 0x00000004fcb07825 */ /* 0x000fc600078e02b0 */
[----:B------:R1:W-:Y:S01]  /*f190*/  STL.64 [R1+0xd18], R112 ;  /* 0x000d187001007387 */ /* 0x0003e20000100a00 */
[----:B---3--:R-:W-:-:S04]  /*f1a0*/  IMAD.WIDE R178, R252, 0x4, R178 ;  /* 0x00000004fcb27825 */ /* 0x008fc800078e02b2 */
[C---:B----4-:R-:W-:Y:S01]  /*f1b0*/  IMAD.WIDE R180, R252.reuse, 0x4, R180 ;  /* 0x00000004fcb47825 */ /* 0x050fe200078e02b4 */
[----:B-1----:R-:W3:Y:S04]  /*f1c0*/  LDL.LU.64 R112, [R1+0x1738] ;  /* 0x0017380001707983 */ /* 0x002ee80000300a00 */
[----:B------:R1:W-:Y:S01]  /*f1d0*/  STL.64 [R1+0xd20], R114 ;  /* 0x000d207201007387 */ /* 0x0003e20000100a00 */
[----:B------:R-:W-:-:S03]  /*f1e0*/  IMAD.WIDE R182, R252, 0x4, R182 ;  /* 0x00000004fcb67825 */ /* 0x000fc600078e02b6 */
[----:B-1----:R-:W4:Y:S04]  /*f1f0*/  LDL.LU.64 R114, [R1+0x1730] ;  /* 0x0017300001727983 */ /* 0x002f280000300a00 */
[----:B------:R1:W-:Y:S01]  /*f200*/  STL.64 [R1+0xd28], R116 ;  /* 0x000d287401007387 */ /* 0x0003e20000100a00 */
[----:B------:R-:W-:-:S03]  /*f210*/  IMAD.WIDE R240, R252, 0x4, R240 ;  /* 0x00000004fcf07825 */ /* 0x000fc600078e02f0 */
        /* <DEDUP_REMOVED lines=10> */
[----:B------:R1:W-:Y:S04]  /*f2c0*/  STL.64 [R1+0xd48], R180 ;  /* 0x000d48b401007387 */ /* 0x0003e80000100a00 */
[----:B-1----:R-:W3:Y:S04]  /*f2d0*/  LDL.LU.64 R180, [R1+0x1708] ;  /* 0x0017080001b47983 */ /* 0x002ee80000300a00 */
[----:B------:R1:W-:Y:S04]  /*f2e0*/  STL.64 [R1+0xd50], R182 ;  /* 0x000d50b601007387 */ /* 0x0003e80000100a00 */
[----:B-1----:R-:W4:Y:S04]  /*f2f0*/  LDL.LU.64 R182, [R1+0x1700] ;  /* 0x0017000001b67983 */ /* 0x002f280000300a00 */
[----:B------:R1:W-:Y:S04]  /*f300*/  STL.64 [R1+0xd58], R240 ;  /* 0x000d58f001007387 */ /* 0x0003e80000100a00 */
[----:B-1----:R-:W3:Y:S04]  /*f310*/  LDL.LU.64 R240, [R1+0x16f8] ;  /* 0x0016f80001f07983 */ /* 0x002ee80000300a00 */
[----:B------:R1:W-:Y:S04]  /*f320*/  STL.64 [R1+0xd60], R242 ;  /* 0x000d60f201007387 */ /* 0x0003e80000100a00 */
[----:B-1----:R-:W4:Y:S04]  /*f330*/  LDL.LU.64 R242, [R1+0x16f0] ;  /* 0x0016f00001f27983 */ /* 0x002f280000300a00 */
[----:B------:R1:W-:Y:S04]  /*f340*/  STL.64 [R1+0xd68], R198 ;  /* 0x000d68c601007387 */ /* 0x0003e80000100a00 */
[----:B-1----:R-:W3:Y:S04]  /*f350*/  LDL.LU.64 R198, [R1+0x16e8] ;  /* 0x0016e80001c67983 */ /* 0x002ee80000300a00 */
[----:B------:R1:W-:Y:S01]  /*f360*/  STL.64 [R1+0xd70], R246 ;  /* 0x000d70f601007387 */ /* 0x0003e20000100a00 */
[----:B------:R-:W-:-:S04]  /*f370*/  IMAD.WIDE R58, R252, 0x4, R58 ;  /* 0x00000004fc3a7825 */ /* 0x000fc800078e023a */
[----:B------:R-:W-:-:S04]  /*f380*/  IMAD.WIDE R60, R252, 0x4, R60 ;  /* 0x00000004fc3c7825 */ /* 0x000fc800078e023c */
[----:B------:R-:W-:-:S04]  /*f390*/  IMAD.WIDE R62, R252, 0x4, R62 ;  /* 0x00000004fc3e7825 */ /* 0x000fc800078e023e */
[----:B------:R-:W-:-:S04]  /*f3a0*/  IMAD.WIDE R120, R252, 0x4, R120 ;  /* 0x00000004fc787825 */ /* 0x000fc800078e0278 */
[----:B--2---:R-:W-:-:S04]  /*f3b0*/  IMAD.WIDE R130, R252, 0x4, R130 ;  /* 0x00000004fc827825 */ /* 0x004fc800078e0282 */
[C---:B-1----:R-:W-:Y:S02]  /*f3c0*/  IMAD.WIDE R246, R252.reuse, 0x4, R196 ;  /* 0x00000004fcf67825 */ /* 0x042fe400078e02c4 */
[----:B------:R-:W2:Y:S04]  /*f3d0*/  LDL.LU.64 R196, [R1+0x16e0] ;  /* 0x0016e00001c47983 */ /* 0x000ea80000300a00 */
[----:B------:R1:W-:Y:S02]  /*f3e0*/  STL.64 [R1+0xd78], R246 ;  /* 0x000d78f601007387 */ /* 0x0003e40000100a00 */
[C---:B-1----:R-:W-:Y:S02]  /*f3f0*/  IMAD.WIDE R246, R252.reuse, 0x4, R56 ;  /* 0x00000004fcf67825 */ /* 0x042fe400078e0238 */
[----:B------:R-:W4:Y:S04]  /*f400*/  LDL.LU.64 R56, [R1+0x16d8] ;  /* 0x0016d80001387983 */ /* 0x000f280000300a00 */
[----:B------:R1:W-:Y:S02]  /*f410*/  STL.64 [R1+0xd80], R246 ;  /* 0x000d80f601007387 */ /* 0x0003e40000100a00 */
[----:B-1----:R-:W-:-:S02]  /*f420*/  IMAD.WIDE R246, R252, 0x4, R128 ;  /* 0x00000004fcf67825 */ /* 0x002fc400078e0280 */
[----:B------:R-:W3:Y:S04]  /*f430*/  LDL.LU.64 R128, [R1+0x830] ;  /* 0x0008300001807983 */ /* 0x000ee80000300a00 */
[----:B------:R1:W-:Y:S04]  /*f440*/  STL.64 [R1+0xd88], R130 ;  /* 0x000d888201007387 */ /* 0x0003e80000100a00 */
[----:B-1----:R-:W2:Y:S04]  /*f450*/  LDL.LU.64 R130, [R1+0x820] ;  /* 0x0008200001827983 */ /* 0x002ea80000300a00 */
        /* <DEDUP_REMOVED lines=34> */
[----:B------:R1:W-:Y:S01]  /*f680*/  STL.64 [R1+0xe18], R64 ;  /* 0x000e184001007387 */ /* 0x0003e20000100a00 */
[----:B---3--:R-:W-:-:S03]  /*f690*/  IMAD.WIDE R128, R252, 0x4, R128 ;  /* 0x00000004fc807825 */ /* 0x008fc600078e0280 */
[----:B-1----:R-:W3:Y:S04]  /*f6a0*/  LDL.LU.64 R64, [R1+0x1650] ;  /* 0x0016500001407983 */ /* 0x002ee80000300a00 */
[----:B------:R1:W-:Y:S01]  /*f6b0*/  STL.64 [R1+0xe20], R66 ;  /* 0x000e204201007387 */ /* 0x0003e20000100a00 */
[----:B--2---:R-:W-:-:S03]  /*f6c0*/  IMAD.WIDE R130, R252, 0x4, R130 ;  /* 0x00000004fc827825 */ /* 0x004fc600078e0282 */
[----:B-1----:R-:W2:Y:S04]  /*f6d0*/  LDL.LU.64 R66, [R1+0x1648] ;  /* 0x0016480001427983 */ /* 0x002ea80000300a00 */
[----:B------:R1:W-:Y:S01]  /*f6e0*/  STL.64 [R1+0xe28], R68 ;  /* 0x000e284401007387 */ /* 0x0003e20000100a00 */
[----:B----4-:R-:W-:-:S03]  /*f6f0*/  IMAD.WIDE R246, R252, 0x4, R246 ;  /* 0x00000004fcf67825 */ /* 0x010fc600078e02f6 */
[----:B-1----:R-:W4:Y:S04]  /*f700*/  LDL.LU.64 R68, [R1+0x1640] ;  /* 0x0016400001447983 */ /* 0x002f280000300a00 */
[----:B------:R1:W-:Y:S04]  /*f710*/  STL.64 [R1+0xe30], R70 ;  /* 0x000e304601007387 */ /* 0x0003e80000100a00 */
[----:B-1----:R-:W3:Y:S04]  /*f720*/  LDL.LU.64 R70, [R1+0x1638] ;  /* 0x0016380001467983 */ /* 0x002ee80000300a00 */
[----:B------:R1:W-:Y:S04]  /*f730*/  STL.64 [R1+0x608], R128 ;  /* 0x0006088001007387 */ /* 0x0003e80000100a00 */
[----:B-1----:R-:W2:Y:S04]  /*f740*/  LDL.LU.64 R128, [R1+0x1630] ;  /* 0x0016300001807983 */ /* 0x002ea80000300a00 */
[----:B------:R1:W-:Y:S04]  /*f750*/  STL.64 [R1+0x618], R130 ;  /* 0x0006188201007387 */ /* 0x0003e80000100a00 */
[----:B-1----:R-:W4:Y:S04]  /*f760*/  LDL.LU.64 R130, [R1+0x1628] ;  /* 0x0016280001827983 */ /* 0x002f280000300a00 */
[----:B------:R1:W-:Y:S02]  /*f770*/  STL.64 [R1+0x628], R246 ;  /* 0x000628f601007387 */ /* 0x0003e40000100a00 */
[----:B-1----:R-:W-:-:S02]  /*f780*/  IMAD.WIDE R246, R252, 0x4, R132 ;  /* 0x00000004fcf67825 */ /* 0x002fc400078e0284 */
[----:B------:R-:W3:Y:S04]  /*f790*/  LDL.LU.64 R132, [R1+0x1620] ;  /* 0x0016200001847983 */ /* 0x000ee80000300a00 */
[----:B------:R1:W-:Y:S02]  /*f7a0*/  STL.64 [R1+0x638], R246 ;  /* 0x000638f601007387 */ /* 0x0003e40000100a00 */
[C---:B-1----:R-:W-:Y:S02]  /*f7b0*/  IMAD.WIDE R246, R252.reuse, 0x4, R134 ;  /* 0x00000004fcf67825 */ /* 0x042fe400078e0286 */
[----:B------:R-:W2:Y:S04]  /*f7c0*/  LDL.LU.64 R134, [R1+0x1618] ;  /* 0x0016180001867983 */ /* 0x000ea80000300a00 */
[----:B------:R1:W-:Y:S02]  /*f7d0*/  STL.64 [R1+0x648], R246 ;  /* 0x000648f601007387 */ /* 0x0003e40000100a00 */
[----:B-1----:R-:W-:-:S02]  /*f7e0*/  IMAD.WIDE R246, R252, 0x4, R192 ;  /* 0x00000004fcf67825 */ /* 0x002fc400078e02c0 */
[----:B------:R-:W4:Y:S04]  /*f7f0*/  LDL.LU.64 R192, [R1+0x1610] ;  /* 0x0016100001c07983 */ /* 0x000f280000300a00 */
[----:B------:R1:W-:Y:S02]  /*f800*/  STL.64 [R1+0x658], R246 ;  /* 0x000658f601007387 */ /* 0x0003e40000100a00 */
[C---:B-1----:R-:W-:Y:S02]  /*f810*/  IMAD.WIDE R246, R252.reuse, 0x4, R194 ;  /* 0x00000004fcf67825 */ /* 0x042fe400078e02c2 */
[----:B------:R-:W3:Y:S04]  /*f820*/  LDL.LU.64 R194, [R1+0x1608] ;  /* 0x0016080001c27983 */ /* 0x000ee80000300a00 */
[----:B------:R1:W-:Y:S02]  /*f830*/  STL.64 [R1+0x668], R246 ;  /* 0x000668f601007387 */ /* 0x0003e40000100a00 */
[----:B-1----:R-:W-:-:S02]  /*f840*/  IMAD.WIDE R246, R252, 0x4, R196 ;  /* 0x00000004fcf67825 */ /* 0x002fc400078e02c4 */
[----:B------:R-:W2:Y:S04]  /*f850*/  LDL.LU.64 R196, [R1+0x1600] ;  /* 0x0016000001c47983 */ /* 0x000ea80000300a00 */
[----:B------:R1:W-:Y:S02]  /*f860*/  STL.64 [R1+0x678], R246 ;  /* 0x000678f601007387 */ /* 0x0003e40000100a00 */
[C---:B-1----:R-:W-:Y:S02]  /*f870*/  IMAD.WIDE R246, R252.reuse, 0x4, R198 ;  /* 0x00000004fcf67825 */ /* 0x042fe400078e02c6 */
[----:B------:R-:W4:Y:S04]  /*f880*/  LDL.LU.64 R198, [R1+0x15f8] ;  /* 0x0015f80001c67983 */ /* 0x000f280000300a00 */
[----:B------:R1:W-:Y:S02]  /*f890*/  STL.64 [R1+0x688], R246 ;  /* 0x000688f601007387 */ /* 0x0003e40000100a00 */
[----:B-1----:R-:W-:-:S02]  /*f8a0*/  IMAD.WIDE R246, R252, 0x4, R242 ;  /* 0x00000004fcf67825 */ /* 0x002fc400078e02f2 */
[----:B------:R-:W3:Y:S04]  /*f8b0*/  LDL.LU.64 R242, [R1+0x15f0] ;  /* 0x0015f00001f27983 */ /* 0x000ee80000300a00 */
[----:B------:R1:W-:Y:S02]  /*f8c0*/  STL.64 [R1+0x698], R246 ;  /* 0x000698f601007387 */ /* 0x0003e40000100a00 */
[C---:B-1----:R-:W-:Y:S02]  /*f8d0*/  IMAD.WIDE R246, R252.reuse, 0x4, R240 ;  /* 0x00000004fcf67825 */ /* 0x042fe400078e02f0 */
[----:B------:R-:W3:Y:S04]  /*f8e0*/  LDL.LU.64 R240, [R1+0x15e8] ;  /* 0x0015e80001f07983 */ /* 0x000ee80000300a00 */
        /* <DEDUP_REMOVED lines=61> */
[----:B----4-:R-:W-:-:S02]  /*fcc0*/  IMAD.WIDE R246, R252, 0x4, R198 ;  /* 0x00000004fcf67825 */ /* 0x010fc400078e02c6 */
[----:B------:R-:W4:Y:S04]  /*fcd0*/  LDL.LU.64 R198, [R1+0x1540] ;  /* 0x0015400001c67983 */ /* 0x000f280000300a00 */
[----:B------:R2:W-:Y:S02]  /*fce0*/  STL.64 [R1+0x680], R246 ;  /* 0x000680f601007387 */ /* 0x0005e40000100a00 */
[C---:B--2---:R-:W-:Y:S02]  /*fcf0*/  IMAD.WIDE R246, R252.reuse, 0x4, R196 ;  /* 0x00000004fcf67825 */ /* 0x044fe400078e02c4 */
[----:B------:R-:W2:Y:S04]  /*fd00*/  LDL.LU.64 R196, [R1+0x1538] ;  /* 0x0015380001c47983 */ /* 0x000ea80000300a00 */
[----:B------:R3:W-:Y:S02]  /*fd10*/  STL.64 [R1+0x670], R246 ;  /* 0x000670f601007387 */ /* 0x0007e40000100a00 */
[----:B---3--:R-:W-:-:S02]  /*fd20*/  IMAD.WIDE R246, R252, 0x4, R194 ;  /* 0x00000004fcf67825 */ /* 0x008fc400078e02c2 */
        /* <DEDUP_REMOVED lines=254> */
[----:B-1----:R-:W-:-:S04]  /*10d10*/  IMAD.WIDE R246, R252, 0x4, R44 ;  /* 0x00000004fcf67825 */ /* 0x002fc800078e022c */
[C---:B------:R-:W-:Y:S02]  /*10d20*/  IMAD.WIDE R44, R252.reuse, 0x4, R20 ;  /* 0x00000004fc2c7825 */ /* 0x040fe400078e0214 */
[----:B------:R-:W4:Y:S04]  /*10d30*/  LDL.LU.64 R20, [R1+0x50] ;  /* 0x0000500001147983 */ /* 0x000f280000300a00 */
[----:B------:R1:W-:Y:S04]  /*10d40*/  STL.64 [R1+0xc60], R246 ;  /* 0x000c60f601007387 */ /* 0x0003e80000100a00 */
[----:B------:R1:W-:Y:S02]  /*10d50*/  STL.64 [R1+0xc70], R44 ;  /* 0x000c702c01007387 */ /* 0x0003e40000100a00 */
[----:B-1----:R-:W-:-:S02]  /*10d60*/  IMAD.WIDE R246, R252, 0x4, R12 ;  /* 0x00000004fcf67825 */ /* 0x002fc400078e020c */
[----:B------:R-:W3:Y:S04]  /*10d70*/  LDL.LU.64 R44, [R1+0x30] ;  /* 0x00003000012c7983 */ /* 0x000ee80000300a00 */
[----:B------:R-:W2:Y:S04]  /*10d80*/  LDL.LU.64 R12, [R1+0x10] ;  /* 0x00001000010c7983 */ /* 0x000ea80000300a00 */
[----:B------:R1:W-:Y:S02]  /*10d90*/  STL.64 [R1+0xc80], R246 ;  /* 0x000c80f601007387 */ /* 0x0003e40000100a00 */
[----:B-1----:R-:W-:-:S02]  /*10da0*/  IMAD.WIDE R246, R252, 0x4, R14 ;  /* 0x00000004fcf67825 */ /* 0x002fc400078e020e */
[----:B------:R-:W2:Y:S04]  /*10db0*/  LDL.LU.64 R14, [R1+0x1288] ;  /* 0x00128800010e7983 */ /* 0x000ea80000300a00 */
[----:B------:R1:W-:Y:S02]  /*10dc0*/  STL.64 [R1+0xc90], R246 ;  /* 0x000c90f601007387 */ /* 0x0003e40000100a00 */
[C---:B-1----:R-:W-:Y:S02]  /*10dd0*/  IMAD.WIDE R246, R252.reuse, 0x4, R4 ;  /* 0x00000004fcf67825 */ /* 0x042fe400078e0204 */
[----:B------:R-:W2:Y:S04]  /*10de0*/  LDL.LU.64 R4, [R1+0x1280] ;  /* 0x0012800001047983 */ /* 0x000ea80000300a00 */
[----:B------:R1:W-:Y:S02]  /*10df0*/  STL.64 [R1+0xca0], R246 ;  /* 0x000ca0f601007387 */ /* 0x0003e40000100a00 */
[----:B-1----:R-:W-:-:S02]  /*10e00*/  IMAD.WIDE R246, R252, 0x4, R8 ;  /* 0x00000004fcf67825 */ /* 0x002fc400078e0208 */
[----:B------:R-:W2:Y:S04]  /*10e10*/  LDL.LU.64 R8, [R1+0x1278] ;  /* 0x0012780001087983 */ /* 0x000ea80000300a00 */
[----:B------:R1:W-:Y:S01]  /*10e20*/  STL.64 [R1+0xcb0], R246 ;  /* 0x000cb0f601007387 */ /* 0x0003e20000100a00 */
[----:B------:R-:W-:Y:S01]  /*10e30*/  LOP3.LUT R6, R10, 0x60, RZ, 0x3c, !PT ;  /* 0x000000600a067812 */ /* 0x000fe200078e3cff */
[----:B-1----:R-:W-:-:S04]  /*10e40*/  IMAD.WIDE R246, R252, 0x4, R52 ;  /* 0x00000004fcf67825 */ /* 0x002fc800078e0234 */
[C---:B------:R-:W-:Y:S01]  /*10e50*/  IMAD.WIDE R52, R252.reuse, 0x4, R36 ;  /* 0x00000004fc347825 */ /* 0x040fe200078e0224 */
[----:B------:R1:W-:Y:S03]  /*10e60*/  STL.64 [R1+0xcc0], R246 ;  /* 0x000cc0f601007387 */ /* 0x0003e60000100a00 */
[----:B------:R-:W-:Y:S01]  /*10e70*/  IMAD.WIDE R36, R252, 0x4, R244 ;  /* 0x00000004fc247825 */ /* 0x000fe200078e02f4 */
[C---:B------:R-:W-:Y:S02]  /*10e80*/  LOP3.LUT R245, R10.reuse, 0x40, RZ, 0x3c, !PT ;  /* 0x000000400af57812 */ /* 0x040fe400078e3cff */
[----:B-1----:R-:W-:Y:S01]  /*10e90*/  LOP3.LUT R246, R10, 0x20, RZ, 0x3c, !PT ;  /* 0x000000200af67812 */ /* 0x002fe200078e3cff */
[----:B------:R-:W-:Y:S02]  /*10ea0*/  IMAD.U32 R244, RZ, RZ, UR11 ;  /* 0x0000000bfff47e24 */ /* 0x000fe4000f8e00ff */
[----:B------:R-:W-:Y:S01]  /*10eb0*/  IMAD.U32 R247, RZ, RZ, UR7 ;  /* 0x00000007fff77e24 */ /* 0x000fe2000f8e00ff */
[----:B------:R-:W-:Y:S01]  /*10ec0*/  STL.64 [R1+0xcd0], R52 ;  /* 0x000cd03401007387 */ /* 0x000fe20000100a00 */
[----:B------:R-:W1:Y:S01]  /*10ed0*/  LDC R252, c[0x0][0x230] ;  /* 0x00008c00fffc7b82 */ /* 0x000e620000000800 */
[----:B------:R-:W-:-:S02]  /*10ee0*/  IADD3 R246, R244, 0x100000, R246 ;  /* 0x00100000f4f67810 */ /* 0x000fc40007ffe0f6 */
[C---:B------:R-:W-:Y:S02]  /*10ef0*/  IADD3 R245, R244.reuse, 0x100000, R245 ;  /* 0x00100000f4f57810 */ /* 0x040fe40007ffe0f5 */
[C---:B------:R-:W-:Y:S02]  /*10f00*/  IADD3 R6, R244.reuse, 0x100000, R6 ;  /* 0x00100000f4067810 */ /* 0x040fe40007ffe006 */
[----:B------:R-:W-:Y:S01]  /*10f10*/  IADD3 R244, R244, 0x100000, R10 ;  /* 0x00100000f4f47810 */ /* 0x000fe20007ffe00a */
[----:B------:R4:W-:Y:S04]  /*10f20*/  STL.64 [R1+0xce0], R36 ;  /* 0x000ce02401007387 */ /* 0x0009e80000100a00 */
[----:B----4-:R-:W-:Y:S01]  /*10f30*/  LDGSTS.E [R244+-0x40000], desc[UR8][R20.64], P1 ;  /* 0xc000000014f47fae */ /* 0x010fe20008921848 */
[----:B------:R-:W-:-:S03]  /*10f40*/  IMAD.WIDE R28, R247, 0x4, R20 ;  /* 0x00000004f71c7825 */ /* 0x000fc600078e0214 */
[----:B------:R-:W4:Y:S04]  /*10f50*/  LDL.LU.64 R20, [R1+0x48] ;  /* 0x0000480001147983 */ /* 0x000f280000300a00 */
[----:B------:R-:W4:Y:S04]  /*10f60*/  LDL.LU.64 R36, [R1+0x28] ;  /* 0x0000280001247983 */ /* 0x000f280000300a00 */
[----:B---3--:R-:W-:Y:S04]  /*10f70*/  LDGSTS.E [R244+-0x3fc00], desc[UR8][R44.64], P1 ;  /* 0xc04000002cf47fae */ /* 0x008fe80008921848 */
[----:B--2---:R-:W-:Y:S04]  /*10f80*/  LDGSTS.E [R244+-0x3f800], desc[UR8][R12.64], P1 ;  /* 0xc08000000cf47fae */ /* 0x004fe80008921848 */
[----:B------:R-:W-:Y:S04]  /*10f90*/  LDGSTS.E [R244+-0x3f400], desc[UR8][R14.64], P1 ;  /* 0xc0c000000ef47fae */ /* 0x000fe80008921848 */
        /* <DEDUP_REMOVED lines=28> */
[----:B------:R2:W-:Y:S04]  /*11160*/  STL.64 [R1+0xe38], R28 ;  /* 0x000e381c01007387 */ /* 0x0005e80000100a00 */
[----:B----4-:R-:W-:Y:S01]  /*11170*/  LDGSTS.E [R246+-0x3ff00], desc[UR8][R20.64], P1 ;  /* 0xc010000014f67fae */ /* 0x010fe20008921848 */
[----:B------:R-:W-:-:S03]  /*11180*/  IMAD.WIDE R52, R247, 0x4, R20 ;  /* 0x00000004f7347825 */ /* 0x000fc600078e0214 */
[----:B------:R-:W-:Y:S04]  /*11190*/  LDGSTS.E [R246+-0x3fb00], desc[UR8][R36.64], P1 ;  /* 0xc050000024f67fae */ /* 0x000fe80008921848 */
[----:B------:R-:W-:Y:S04]  /*111a0*/  LDGSTS.E [R246+-0x3f700], desc[UR8][R8.64], P1 ;  /* 0xc090000008f67fae */ /* 0x000fe80008921848 */
[----:B------:R-:W3:Y:S04]  /*111b0*/  LDL.LU.64 R20, [R1+0x40] ;  /* 0x0000400001147983 */ /* 0x000ee80000300a00 */
[----:B--2---:R-:W2:Y:S04]  /*111c0*/  LDL.LU.64 R28, [R1+0x20] ;  /* 0x00002000011c7983 */ /* 0x004ea80000300a00 */
        /* <DEDUP_REMOVED lines=28> */
[----:B------:R-:W-:Y:S04]  /*11390*/  LDGSTS.E [R246+-0x38700], desc[UR8][R232.64], P1 ;  /* 0xc7900000e8f67fae */ /* 0x000fe80008921848 */
[----:B------:R-:W-:Y:S04]  /*113a0*/  LDGSTS.E [R246+-0x38300], desc[UR8][R240.64], P1 ;  /* 0xc7d00000f0f67fae */ /* 0x000fe80008921848 */
[----:B----4-:R-:W4:Y:S04]  /*113b0*/  LDL.LU.64 R52, [R1+0x38] ;  /* 0x0000380001347983 */ /* 0x010f280000300a00 */
[----:B---3--:R3:W-:Y:S04]  /*113c0*/  LDGSTS.E [R245+-0x3fe00], desc[UR8][R20.64], P1 ;  /* 0xc020000014f57fae */ /* 0x0087e80008921848 */
[----:B--2---:R2:W-:Y:S04]  /*113d0*/  LDGSTS.E [R245+-0x3fa00], desc[UR8][R28.64], P1 ;  /* 0xc06000001cf57fae */ /* 0x0045e80008921848 */
[----:B------:R-:W-:Y:S01]  /*113e0*/  LDGSTS.E [R245+-0x3f600], desc[UR8][R4.64], P1 ;  /* 0xc0a0000004f57fae */ /* 0x000fe20008921848 */
[----:B---3--:R-:W-:-:S03]  /*113f0*/  IMAD.WIDE R20, R247, 0x4, R20 ;  /* 0x00000004f7147825 */ /* 0x008fc600078e0214 */
[----:B------:R-:W-:Y:S04]  /*11400*/  LDGSTS.E [R245+-0x3f200], desc[UR8][R18.64], P1 ;  /* 0xc0e0000012f57fae */ /* 0x000fe80008921848 */
[----:B------:R3:W-:Y:S04]  /*11410*/  STL.64 [R1+0xe48], R20 ;  /* 0x000e481401007387 */ /* 0x0007e80000100a00 */
[----:B------:R-:W-:Y:S04]  /*11420*/  LDGSTS.E [R245+-0x3ee00], desc[UR8][R26.64], P1 ;  /* 0xc12000001af57fae */ /* 0x000fe80008921848 */
[----:B------:R-:W-:Y:S04]  /*11430*/  LDGSTS.E [R245+-0x3ea00], desc[UR8][R34.64], P1 ;  /* 0xc160000022f57fae */ /* 0x000fe80008921848 */
[----:B---3--:R-:W3:Y:S04]  /*11440*/  LDL.LU.64 R20, [R1+0x18] ;  /* 0x0000180001147983 */ /* 0x008ee80000300a00 */
        /* <DEDUP_REMOVED lines=25> */
[----:B------:R-:W-:Y:S01]  /*115e0*/  LDGSTS.E [R245+-0x38200], desc[UR8][R242.64], P1 ;  /* 0xc7e00000f2f57fae */ /* 0x000fe20008921848 */
[----:B------:R-:W-:-:S03]  /*115f0*/  IMAD.WIDE R44, R247, 0x4, R44 ;  /* 0x00000004f72c7825 */ /* 0x000fc600078e022c */
[----:B----4-:R4:W-:Y:S01]  /*11600*/  LDGSTS.E [R6+-0x3fd00], desc[UR8][R52.64], P1 ;  /* 0xc030000034067fae */ /* 0x0109e20008921848 */
[----:B------:R-:W-:-:S04]  /*11610*/  IMAD.WIDE R36, R247, 0x4, R36 ;  /* 0x00000004f7247825 */ /* 0x000fc800078e0224 */
[----:B--2---:R-:W-:-:S04]  /*11620*/  IMAD.WIDE R28, R247, 0x4, R28 ;  /* 0x00000004f71c7825 */ /* 0x004fc800078e021c */
[----:B----4-:R-:W-:-:S05]  /*11630*/  IMAD.WIDE R52, R247, 0x4, R52 ;  /* 0x00000004f7347825 */ /* 0x010fca00078e0234 */
[----:B------:R2:W-:Y:S01]  /*11640*/  STL.64 [R1+0xe50], R52 ;  /* 0x000e503401007387 */ /* 0x0005e20000100a00 */
[----:B------:R-:W-:-:S03]  /*11650*/  IMAD.WIDE R12, R247, 0x4, R12 ;  /* 0x00000004f70c7825 */ /* 0x000fc600078e020c */
[----:B--2---:R-:W2:Y:S04]  /*11660*/  LDL.LU.64 R52, [R1+0x1270] ;  /* 0x0012700001347983 */ /* 0x004ea80000300a00 */
[----:B------:R4:W-:Y:S04]  /*11670*/  STL.64 [R1+0xe58], R44 ;  /* 0x000e582c01007387 */ /* 0x0009e80000100a00 */
[----:B----4-:R-:W4:Y:S04]  /*11680*/  LDL.LU.64 R44, [R1+0x1268] ;  /* 0x00126800012c7983 */ /* 0x010f280000300a00 */
[----:B------:R1:W-:Y:S04]  /*11690*/  STL.64 [R1+0xe60], R36 ;  /* 0x000e602401007387 */ /* 0x0003e80000100a00 */
[----:B-1----:R-:W2:Y:S04]  /*116a0*/  LDL.LU.64 R36, [R1+0x1260] ;  /* 0x0012600001247983 */ /* 0x002ea80000300a00 */
[----:B------:R1:W-:Y:S04]  /*116b0*/  STL.64 [R1+0xe68], R28 ;  /* 0x000e681c01007387 */ /* 0x0003e80000100a00 */
[----:B-1----:R-:W4:Y:S04]  /*116c0*/  LDL.LU.64 R28, [R1+0x1258] ;  /* 0x00125800011c7983 */ /* 0x002f280000300a00 */
[----:B---3--:R1:W-:Y:S02]  /*116d0*/  LDGSTS.E [R6+-0x3f900], desc[UR8][R20.64], P1 ;  /* 0xc070000014067fae */ /* 0x0083e40008921848 */
[----:B-1----:R-:W-:-:S05]  /*116e0*/  IMAD.WIDE R20, R247, 0x4, R20 ;  /* 0x00000004f7147825 */ /* 0x002fca00078e0214 */
[----:B------:R1:W-:Y:S04]  /*116f0*/  STL.64 [R1+0xe70], R20 ;  /* 0x000e701401007387 */ /* 0x0003e80000100a00 */
[----:B-1----:R-:W3:Y:S04]  /*11700*/  LDL.LU.64 R20, [R1+0x1250] ;  /* 0x0012500001147983 */ /* 0x002ee80000300a00 */
[----:B------:R1:W-:Y:S04]  /*11710*/  STL.64 [R1+0xe80], R12 ;  /* 0x000e800c01007387 */ /* 0x0003e80000100a00 */
[----:B-1----:R-:W2:Y:S01]  /*11720*/  LDL.LU.64 R12, [R1+0x1248] ;  /* 0x00124800010c7983 */ /* 0x002ea20000300a00 */
[----:B------:R-:W-:-:S05]  /*11730*/  IMAD.WIDE R8, R247, 0x4, R8 ;  /* 0x00000004f7087825 */ /* 0x000fca00078e0208 */
[----:B------:R1:W-:Y:S04]  /*11740*/  STL.64 [R1+0xe88], R8 ;  /* 0x000e880801007387 */ /* 0x0003e80000100a00 */
[----:B-1----:R-:W4:Y:S01]  /*11750*/  LDL.LU.64 R8, [R1+0x1240] ;  /* 0x0012400001087983 */ /* 0x002f220000300a00 */
[----:B------:R-:W-:-:S05]  /*11760*/  IMAD.WIDE R4, R247, 0x4, R4 ;  /* 0x00000004f7047825 */ /* 0x000fca00078e0204 */
[----:B------:R1:W-:Y:S04]  /*11770*/  STL.64 [R1+0xe90], R4 ;  /* 0x000e900401007387 */ /* 0x0003e80000100a00 */
[----:B-1----:R-:W4:Y:S01]  /*11780*/  LDL.LU.64 R4, [R1+0x1238] ;  /* 0x0012380001047983 */ /* 0x002f220000300a00 */
[----:B------:R-:W-:-:S04]  /*11790*/  IMAD.WIDE R74, R247, 0x4, R74 ;  /* 0x00000004f74a7825 */ /* 0x000fc800078e024a */
[----:B------:R-:W-:-:S04]  /*117a0*/  IMAD.WIDE R80, R247, 0x4, R80 ;  /* 0x00000004f7507825 */ /* 0x000fc800078e0250 */
[----:B------:R-:W-:-:S04]  /*117b0*/  IMAD.WIDE R82, R247, 0x4, R82 ;  /* 0x00000004f7527825 */ /* 0x000fc800078e0252 */
[----:B------:R-:W-:-:S04]  /*117c0*/  IMAD.WIDE R114, R247, 0x4, R114 ;  /* 0x00000004f7727825 */ /* 0x000fc800078e0272 */
[----:B------:R-:W-:-:S04]  /*117d0*/  IMAD.WIDE R122, R247, 0x4, R122 ;  /* 0x00000004f77a7825 */ /* 0x000fc800078e027a */
[----:B------:R-:W-:-:S04]  /*117e0*/  IMAD.WIDE R130, R247, 0x4, R130 ;  /* 0x00000004f7827825 */ /* 0x000fc800078e0282 */
[----:B------:R-:W-:-:S04]  /*117f0*/  IMAD.WIDE R138, R247, 0x4, R138 ;  /* 0x00000004f78a7825 */ /* 0x000fc800078e028a */
[C---:B------:R-:W-:Y:S01]  /*11800*/  IMAD.WIDE R146, R247.reuse, 0x4, R146 ;  /* 0x00000004f7927825 */ /* 0x040fe200078e0292 */
[----:B--2---:R1:W-:Y:S04]  /*11810*/  LDGSTS.E [R6+-0x3f500], desc[UR8][R12.64], P1 ;  /* 0xc0b000000c067fae */ /* 0x0043e80008921848 */
[----:B---3--:R-:W-:Y:S04]  /*11820*/  LDGSTS.E [R6+-0x3f100], desc[UR8][R20.64], P1 ;  /* 0xc0f0000014067fae */ /* 0x008fe80008921848 */
[----:B----4-:R-:W-:Y:S01]  /*11830*/  LDGSTS.E [R6+-0x3ed00], desc[UR8][R28.64], P1 ;  /* 0xc13000001c067fae */ /* 0x010fe20008921848 */
[----:B-1----:R-:W-:-:S03]  /*11840*/  IMAD.WIDE R12, R247, 0x4, R12 ;  /* 0x00000004f70c7825 */ /* 0x002fc600078e020c */
[----:B------:R-:W-:Y:S04]  /*11850*/  LDGSTS.E [R6+-0x3e900], desc[UR8][R36.64], P1 ;  /* 0xc170000024067fae */ /* 0x000fe80008921848 */
[----:B------:R1:W-:Y:S04]  /*11860*/  STL.64 [R1+0xe98], R12 ;  /* 0x000e980c01007387 */ /* 0x0003e80000100a00 */
[----:B------:R-:W-:Y:S04]  /*11870*/  LDGSTS.E [R6+-0x3e500], desc[UR8][R44.64], P1 ;  /* 0xc1b000002c067fae */ /* 0x000fe80008921848 */
[----:B------:R-:W-:Y:S01]  /*11880*/  LDGSTS.E [R6+-0x3e100], desc[UR8][R52.64], P1 ;  /* 0xc1f0000034067fae */ /* 0x000fe20008921848 */
[----:B-1----:R-:W-:-:S03]  /*11890*/  IMAD.WIDE R12, R247, 0x4, R14 ;  /* 0x00000004f70c7825 */ /* 0x002fc600078e020e */
[----:B------:R-:W-:Y:S01]  /*118a0*/  LDGSTS.E [R6+-0x3dd00], desc[UR8][R60.64], P1 ;  /* 0xc23000003c067fae */ /* 0x000fe20008921848 */
[----:B------:R-:W-:-:S03]  /*118b0*/  IMAD.WIDE R14, R247, 0x4, R16 ;  /* 0x00000004f70e7825 */ /* 0x000fc600078e0210 */
[----:B------:R1:W-:Y:S04]  /*118c0*/  STL.64 [R1+0xea0], R12 ;  /* 0x000ea00c01007387 */ /* 0x0003e80000100a00 */
[----:B------:R2:W-:Y:S01]  /*118d0*/  STL.64 [R1+0xea8], R14 ;  /* 0x000ea80e01007387 */ /* 0x0005e20000100a00 */
[----:B------:R-:W-:-:S03]  /*118e0*/  IMAD.WIDE R16, R247, 0x4, R22 ;  /* 0x00000004f7107825 */ /* 0x000fc600078e0216 */
[----:B------:R3:W-:Y:S01]  /*118f0*/  LDGSTS.E [R6+-0x3d900], desc[UR8][R68.64], P1 ;  /* 0xc270000044067fae */ /* 0x0007e20008921848 */
[----:B-1----:R-:W-:-:S03]  /*11900*/  IMAD.WIDE R12, R247, 0x4, R18 ;  /* 0x00000004f70c7825 */ /* 0x002fc600078e0212 */
[----:B------:R-:W-:Y:S01]  /*11910*/  LDGSTS.E [R6+-0x3d500], desc[UR8][R76.64], P1 ;  /* 0xc2b000004c067fae */ /* 0x000fe20008921848 */
[----:B------:R-:W1:Y:S01]  /*11920*/  LDC R19, c[0x0][0x230] ;  /* 0x00008c00ff137b82 */ /* 0x000e620000000800 */
[C---:B--2---:R-:W-:Y:S02]  /*11930*/  IMAD.WIDE R14, R247.reuse, 0x4, R20 ;  /* 0x00000004f70e7825 */ /* 0x044fe400078e0214 */
[----:B------:R2:W-:Y:S04]  /*11940*/  STL.64 [R1+0xeb0], R12 ;  /* 0x000eb00c01007387 */ /* 0x0005e80000100a00 */
[----:B------:R4:W-:Y:S04]  /*11950*/  STL.64 [R1+0xeb8], R14 ;  /* 0x000eb80e01007387 */ /* 0x0009e80000100a00 */
[----:B------:R3:W-:Y:S01]  /*11960*/  STL.64 [R1+0xec0], R16 ;  /* 0x000ec01001007387 */ /* 0x0007e20000100a00 */
[----:B--2---:R-:W-:-:S03]  /*11970*/  IMAD.WIDE R12, R247, 0x4, R24 ;  /* 0x00000004f70c7825 */ /* 0x004fc600078e0218 */
[----:B------:R2:W-:Y:S01]  /*11980*/  LDGSTS.E [R6+-0x3d100], desc[UR8][R84.64], P1 ;  /* 0xc2f0000054067fae */ /* 0x0005e20008921848 */
[----:B----4-:R-:W-:-:S03]  /*11990*/  IMAD.WIDE R14, R247, 0x4, R26 ;  /* 0x00000004f70e7825 */ /* 0x010fc600078e021a */
[----:B------:R4:W-:Y:S01]  /*119a0*/  STL.64 [R1+0xec8], R12 ;  /* 0x000ec80c01007387 */ /* 0x0009e20000100a00 */
[----:B---3--:R-:W-:-:S03]  /*119b0*/  IMAD.WIDE R16, R247, 0x4, R30 ;  /* 0x00000004f7107825 */ /* 0x008fc600078e021e */
[----:B------:R3:W-:Y:S01]  /*119c0*/  STL.64 [R1+0xed0], R14 ;  /* 0x000ed00e01007387 */ /* 0x0007e20000100a00 */
[----:B------:R-:W-:-:S03]  /*119d0*/  IMAD.WIDE R68, R247, 0x4, R68 ;  /* 0x00000004f7447825 */ /* 0x000fc600078e0244 */
[----:B------:R-:W-:Y:S01]  /*119e0*/  LDGSTS.E [R6+-0x3cd00], desc[UR8][R92.64], P1 ;  /* 0xc33000005c067fae */ /* 0x000fe20008921848 */
[----:B----4-:R-:W-:-:S03]  /*119f0*/  IMAD.WIDE R12, R247, 0x4, R28 ;  /* 0x00000004f70c7825 */ /* 0x010fc600078e021c */
[----:B------:R-:W-:Y:S01]  /*11a00*/  LDGSTS.E [R6+-0x3c900], desc[UR8][R100.64], P1 ;  /* 0xc370000064067fae */ /* 0x000fe20008921848 */
[----:B---3--:R-:W-:-:S03]  /*11a10*/  IMAD.WIDE R14, R247, 0x4, R32 ;  /* 0x00000004f70e7825 */ /* 0x008fc600078e0220 */
[----:B------:R3:W-:Y:S04]  /*11a20*/  STL.64 [R1+0xed8], R12 ;  /* 0x000ed80c01007387 */ /* 0x0007e80000100a00 */
[----:B------:R4:W-:Y:S04]  /*11a30*/  STL.64 [R1+0xee0], R16 ;  /* 0x000ee01001007387 */ /* 0x0009e80000100a00 */
[----:B------:R2:W-:Y:S01]  /*11a40*/  STL.64 [R1+0xee8], R14 ;  /* 0x000ee80e01007387 */ /* 0x0005e20000100a00 */
[----:B---3--:R-:W-:-:S03]  /*11a50*/  IMAD.WIDE R12, R247, 0x4, R34 ;  /* 0x00000004f70c7825 */ /* 0x008fc600078e0222 */
[----:B------:R3:W-:Y:S01]  /*11a60*/  LDGSTS.E [R6+-0x3c500], desc[UR8][R108.64], P1 ;  /* 0xc3b000006c067fae */ /* 0x0007e20008921848 */
[----:B----4-:R-:W-:-:S03]  /*11a70*/  IMAD.WIDE R16, R247, 0x4, R38 ;  /* 0x00000004f7107825 */ /* 0x010fc600078e0226 */
[----:B------:R4:W-:Y:S01]  /*11a80*/  STL.64 [R1+0xef0], R12 ;  /* 0x000ef00c01007387 */ /* 0x0009e20000100a00 */
[----:B--2---:R-:W-:-:S03]  /*11a90*/  IMAD.WIDE R14, R247, 0x4, R36 ;  /* 0x00000004f70e7825 */ /* 0x004fc600078e0224 */
[----:B------:R-:W-:Y:S04]  /*11aa0*/  LDGSTS.E [R6+-0x3c100], desc[UR8][R116.64], P1 ;  /* 0xc3f0000074067fae */ /* 0x000fe80008921848 */
[----:B------:R2:W-:Y:S01]  /*11ab0*/  STL.64 [R1+0xef8], R14 ;  /* 0x000ef80e01007387 */ /* 0x0005e20000100a00 */
[----:B----4-:R-:W-:-:S03]  /*11ac0*/  IMAD.WIDE R12, R247, 0x4, R40 ;  /* 0x00000004f70c7825 */ /* 0x010fc600078e0228 */
[----:B------:R4:W-:Y:S04]  /*11ad0*/  STL.64 [R1+0xf00], R16 ;  /* 0x000f001001007387 */ /* 0x0009e80000100a00 */
[----:B------:R1:W-:Y:S01]  /*11ae0*/  STL.64 [R1+0xf08], R12 ;  /* 0x000f080c01007387 */ /* 0x0003e20000100a00 */
[----:B--2---:R-:W-:-:S03]  /*11af0*/  IMAD.WIDE R14, R247, 0x4, R42 ;  /* 0x00000004f70e7825 */ /* 0x004fc600078e022a */
[----:B------:R-:W-:Y:S04]  /*11b00*/  LDGSTS.E [R6+-0x3bd00], desc[UR8][R124.64], P1 ;  /* 0xc43000007c067fae */ /* 0x000fe80008921848 */
[----:B------:R2:W-:Y:S01]  /*11b10*/  STL.64 [R1+0xf10], R14 ;  /* 0x000f100e01007387 */ /* 0x0005e20000100a00 */
[----:B----4-:R-:W-:-:S03]  /*11b20*/  IMAD.WIDE R16, R247, 0x4, R46 ;  /* 0x00000004f7107825 */ /* 0x010fc600078e022e */
[----:B------:R-:W-:Y:S01]  /*11b30*/  LDGSTS.E [R6+-0x3b900], desc[UR8][R132.64], P1 ;  /* 0xc470000084067fae */ /* 0x000fe20008921848 */
[----:B-1----:R-:W-:-:S03]  /*11b40*/  IMAD.WIDE R12, R247, 0x4, R44 ;  /* 0x00000004f70c7825 */ /* 0x002fc600078e022c */
[----:B------:R-:W-:Y:S01]  /*11b50*/  LDGSTS.E [R6+-0x3b500], desc[UR8][R140.64], P1 ;  /* 0xc4b000008c067fae */ /* 0x000fe20008921848 */
[----:B--2---:R-:W-:-:S03]  /*11b60*/  IMAD.WIDE R14, R247, 0x4, R48 ;  /* 0x00000004f70e7825 */ /* 0x004fc600078e0230 */
[----:B------:R1:W-:Y:S04]  /*11b70*/  STL.64 [R1+0xf18], R12 ;  /* 0x000f180c01007387 */ /* 0x0003e80000100a00 */
[----:B------:R2:W-:Y:S04]  /*11b80*/  STL.64 [R1+0xf20], R16 ;  /* 0x000f201001007387 */ /* 0x0005e80000100a00 */
[----:B------:R4:W-:Y:S01]  /*11b90*/  STL.64 [R1+0xf28], R14 ;  /* 0x000f280e01007387 */ /* 0x0009e20000100a00 */
[----:B-1----:R-:W-:-:S03]  /*11ba0*/  IMAD.WIDE R12, R247, 0x4, R50 ;  /* 0x00000004f70c7825 */ /* 0x002fc600078e0232 */
[----:B------:R1:W-:Y:S01]  /*11bb0*/  LDGSTS.E [R6+-0x3b100], desc[UR8][R148.64], P1 ;  /* 0xc4f0000094067fae */ /* 0x0003e20008921848 */
[----:B--2---:R-:W-:-:S03]  /*11bc0*/  IMAD.WIDE R16, R247, 0x4, R54 ;  /* 0x00000004f7107825 */ /* 0x004fc600078e0236 */
[----:B------:R2:W-:Y:S01]  /*11bd0*/  STL.64 [R1+0xf30], R12 ;  /* 0x000f300c01007387 */ /* 0x0005e20000100a00 */
[----:B----4-:R-:W-:-:S03]  /*11be0*/  IMAD.WIDE R14, R247, 0x4, R52 ;  /* 0x00000004f70e7825 */ /* 0x010fc600078e0234 */
[----:B------:R-:W-:Y:S04]  /*11bf0*/  LDGSTS.E [R6+-0x3ad00], desc[UR8][R156.64], P1 ;  /* 0xc53000009c067fae */ /* 0x000fe80008921848 */
[----:B------:R4:W-:Y:S01]  /*11c00*/  STL.64 [R1+0xf38], R14 ;  /* 0x000f380e01007387 */ /* 0x0009e20000100a00 */
[----:B--2---:R-:W-:-:S03]  /*11c10*/  IMAD.WIDE R12, R247, 0x4, R56 ;  /* 0x00000004f70c7825 */ /* 0x004fc600078e0238 */
[----:B------:R2:W-:Y:S04]  /*11c20*/  STL.64 [R1+0xf40], R16 ;  /* 0x000f401001007387 */ /* 0x0005e80000100a00 */
[----:B------:R3:W-:Y:S01]  /*11c30*/  STL.64 [R1+0xf48], R12 ;  /* 0x000f480c01007387 */ /* 0x0007e20000100a00 */
[----:B----4-:R-:W-:-:S03]  /*11c40*/  IMAD.WIDE R14, R247, 0x4, R58 ;  /* 0x00000004f70e7825 */ /* 0x010fc600078e023a */
[----:B------:R-:W-:Y:S04]  /*11c50*/  LDGSTS.E [R6+-0x3a900], desc[UR8][R164.64], P1 ;  /* 0xc5700000a4067fae */ /* 0x000fe80008921848 */
[----:B------:R4:W-:Y:S01]  /*11c60*/  STL.64 [R1+0xf50], R14 ;  /* 0x000f500e01007387 */ /* 0x0009e20000100a00 */
[----:B--2---:R-:W-:-:S03]  /*11c70*/  IMAD.WIDE R16, R247, 0x4, R62 ;  /* 0x00000004f7107825 */ /* 0x004fc600078e023e */
[----:B------:R-:W-:Y:S01]  /*11c80*/  LDGSTS.E [R6+-0x3a500], desc[UR8][R172.64], P1 ;  /* 0xc5b00000ac067fae */ /* 0x000fe20008921848 */
[----:B---3--:R-:W-:-:S03]  /*11c90*/  IMAD.WIDE R12, R247, 0x4, R60 ;  /* 0x00000004f70c7825 */ /* 0x008fc600078e023c */
[----:B------:R-:W-:Y:S01]  /*11ca0*/  LDGSTS.E [R6+-0x3a100], desc[UR8][R180.64], P1 ;  /* 0xc5f00000b4067fae */ /* 0x000fe20008921848 */
[----:B----4-:R-:W-:-:S03]  /*11cb0*/  IMAD.WIDE R14, R247, 0x4, R64 ;  /* 0x00000004f70e7825 */ /* 0x010fc600078e0240 */
[----:B------:R2:W-:Y:S04]  /*11cc0*/  STL.64 [R1+0xf58], R12 ;  /* 0x000f580c01007387 */ /* 0x0005e80000100a00 */
[----:B------:R3:W-:Y:S04]  /*11cd0*/  STL.64 [R1+0xf60], R16 ;  /* 0x000f601001007387 */ /* 0x0007e80000100a00 */
[----:B------:R4:W-:Y:S01]  /*11ce0*/  STL.64 [R1+0xf68], R14 ;  /* 0x000f680e01007387 */ /* 0x0009e20000100a00 */
[----:B--2---:R-:W-:-:S03]  /*11cf0*/  IMAD.WIDE R12, R247, 0x4, R66 ;  /* 0x00000004f70c7825 */ /* 0x004fc600078e0242 */
[----:B------:R-:W-:Y:S01]  /*11d00*/  LDGSTS.E [R6+-0x39d00], desc[UR8][R188.64], P1 ;  /* 0xc6300000bc067fae */ /* 0x000fe20008921848 */
[----:B------:R-:W-:-:S03]  /*11d10*/  IMAD.WIDE R64, R247, 0x4, R84 ;  /* 0x00000004f7407825 */ /* 0x000fc600078e0254 */
[----:B------:R2:W-:Y:S01]  /*11d20*/  STL.64 [R1+0xf70], R12 ;  /* 0x000f700c01007387 */ /* 0x0005e20000100a00 */
[----:B---3--:R-:W3:Y:S01]  /*11d30*/  LDC R17, c[0x0][0x230] ;  /* 0x00008c00ff117b82 */ /* 0x008ee20000000800 */
[C---:B----4-:R-:W-:Y:S02]  /*11d40*/  IMAD.WIDE R14, R247.reuse, 0x4, R70 ;  /* 0x00000004f70e7825 */ /* 0x050fe400078e0246 */
[----:B------:R-:W-:Y:S04]  /*11d50*/  LDGSTS.E [R6+-0x39900], desc[UR8][R196.64], P1 ;  /* 0xc6700000c4067fae */ /* 0x000fe80008921848 */
[----:B------:R4:W-:Y:S01]  /*11d60*/  STL.64 [R1+0xf80], R14 ;  /* 0x000f800e01007387 */ /* 0x0009e20000100a00 */
[C---:B------:R-:W-:Y:S01]  /*11d70*/  IMAD.WIDE R62, R247.reuse, 0x4, R92 ;  /* 0x00000004f73e7825 */ /* 0x040fe200078e025c */
[----:B------:R-:W3:Y:S03]  /*11d80*/  LDC R16, c[0x0][0x230] ;  /* 0x00008c00ff107b82 */ /* 0x000ee60000000800 */
[C---:B--2---:R-:W-:Y:S01]  /*11d90*/  IMAD.WIDE R12, R247.reuse, 0x4, R72 ;  /* 0x00000004f70c7825 */ /* 0x044fe200078e0248 */
[----:B------:R-:W-:Y:S04]  /*11da0*/  STL.64 [R1+0xf78], R68 ;  /* 0x000f784401007387 */ /* 0x000fe80000100a00 */
[----:B------:R2:W-:Y:S01]  /*11db0*/  STL.64 [R1+0xf88], R12 ;  /* 0x000f880c01007387 */ /* 0x0005e20000100a00 */
[----:B------:R-:W-:-:S03]  /*11dc0*/  IMAD.WIDE R66, R247, 0x4, R76 ;  /* 0x00000004f7427825 */ /* 0x000fc600078e024c */
[----:B------:R-:W-:Y:S01]  /*11dd0*/  STL.64 [R1+0xf90], R74 ;  /* 0x000f904a01007387 */ /* 0x000fe20000100a00 */
[----:B----4-:R-:W-:-:S03]  /*11de0*/  IMAD.WIDE R14, R247, 0x4, R86 ;  /* 0x00000004f70e7825 */ /* 0x010fc600078e0256 */
[----:B------:R-:W-:Y:S01]  /*11df0*/  LDGSTS.E [R6+-0x39500], desc[UR8][R204.64], P1 ;  /* 0xc6b00000cc067fae */ /* 0x000fe20008921848 */
[----:B--2---:R-:W-:-:S03]  /*11e00*/  IMAD.WIDE R12, R247, 0x4, R78 ;  /* 0x00000004f70c7825 */ /* 0x004fc600078e024e */
[----:B------:R-:W-:Y:S04]  /*11e10*/  LDGSTS.E [R6+-0x39100], desc[UR8][R212.64], P1 ;  /* 0xc6f00000d4067fae */ /* 0x000fe80008921848 */
[----:B------:R2:W-:Y:S01]  /*11e20*/  STL.64 [R1+0xfa0], R12 ;  /* 0x000fa00c01007387 */ /* 0x0005e20000100a00 */
[----:B------:R-:W-:-:S03]  /*11e30*/  IMAD.WIDE R72, R247, 0x4, R88 ;  /* 0x00000004f7487825 */ /* 0x000fc600078e0258 */
[----:B------:R-:W-:Y:S04]  /*11e40*/  STL.64 [R1+0xf98], R66 ;  /* 0x000f984201007387 */ /* 0x000fe80000100a00 */
[----:B------:R-:W-:Y:S01]  /*11e50*/  STL.64 [R1+0xfa8], R80 ;  /* 0x000fa85001007387 */ /* 0x000fe20000100a00 */
[----:B--2---:R-:W-:-:S03]  /*11e60*/  IMAD.WIDE R12, R247, 0x4, R90 ;  /* 0x00000004f70c7825 */ /* 0x004fc600078e025a */
[----:B------:R-:W-:Y:S04]  /*11e70*/  STL.64 [R1+0xfb0], R82 ;  /* 0x000fb05201007387 */ /* 0x000fe80000100a00 */
[----:B------:R2:W-:Y:S04]  /*11e80*/  STL.64 [R1+0xfc0], R14 ;  /* 0x000fc00e01007387 */ /* 0x0005e80000100a00 */
[----:B------:R-:W-:Y:S01]  /*11e90*/  STL.64 [R1+0xfb8], R64 ;  /* 0x000fb84001007387 */ /* 0x000fe20000100a00 */
[----:B------:R-:W-:-:S03]  /*11ea0*/  IMAD.WIDE R70, R247, 0x4, R96 ;  /* 0x00000004f7467825 */ /* 0x000fc600078e0260 */
[----:B------:R4:W-:Y:S01]  /*11eb0*/  STL.64 [R1+0xfd0], R12 ;  /* 0x000fd00c01007387 */ /* 0x0009e20000100a00 */
[----:B--2---:R-:W-:-:S03]  /*11ec0*/  IMAD.WIDE R14, R247, 0x4, R94 ;  /* 0x00000004f70e7825 */ /* 0x004fc600078e025e */
[----:B------:R-:W-:Y:S01]  /*11ed0*/  STL.64 [R1+0xfc8], R72 ;  /* 0x000fc84801007387 */ /* 0x000fe20000100a00 */
[----:B------:R-:W-:-:S03]  /*11ee0*/  IMAD.WIDE R60, R247, 0x4, R100 ;  /* 0x00000004f73c7825 */ /* 0x000fc600078e0264 */
[----:B------:R2:W-:Y:S01]  /*11ef0*/  STL.64 [R1+0xfe0], R14 ;  /* 0x000fe00e01007387 */ /* 0x0005e20000100a00 */
[----:B----4-:R-:W-:-:S03]  /*11f00*/  IMAD.WIDE R12, R247, 0x4, R98 ;  /* 0x00000004f70c7825 */ /* 0x010fc600078e0262 */
[----:B------:R-:W-:Y:S01]  /*11f10*/  STL.64 [R1+0xfd8], R62 ;  /* 0x000fd83e01007387 */ /* 0x000fe20000100a00 */
[----:B------:R-:W-:-:S03]  /*11f20*/  IMAD.WIDE R86, R247, 0x4, R102 ;  /* 0x00000004f7567825 */ /* 0x000fc600078e0266 */
[----:B------:R4:W-:Y:S01]  /*11f30*/  STL.64 [R1+0xff0], R12 ;  /* 0x000ff00c01007387 */ /* 0x0009e20000100a00 */
[----:B--2---:R-:W-:-:S03]  /*11f40*/  IMAD.WIDE R14, R247, 0x4, R104 ;  /* 0x00000004f70e7825 */ /* 0x004fc600078e0268 */
[----:B------:R-:W-:Y:S04]  /*11f50*/  STL.64 [R1+0xfe8], R70 ;  /* 0x000fe84601007387 */ /* 0x000fe80000100a00 */
[----:B------:R-:W-:Y:S01]  /*11f60*/  STL.64 [R1+0xff8], R60 ;  /* 0x000ff83c01007387 */ /* 0x000fe20000100a00 */
[----:B----4-:R-:W-:-:S03]  /*11f70*/  IMAD.WIDE R12, R247, 0x4, R106 ;  /* 0x00000004f70c7825 */ /* 0x010fc600078e026a */
[----:B------:R-:W-:Y:S01]  /*11f80*/  STL.64 [R1+0x1008], R14 ;  /* 0x0010080e01007387 */ /* 0x000fe20000100a00 */
[----:B------:R-:W-:-:S03]  /*11f90*/  IMAD.WIDE R58, R247, 0x4, R108 ;  /* 0x00000004f73a7825 */ /* 0x000fc600078e026c */
[----:B------:R-:W-:Y:S04]  /*11fa0*/  STL.64 [R1+0x1000], R86 ;  /* 0x0010005601007387 */ /* 0x000fe80000100a00 */
[----:B------:R2:W-:Y:S01]  /*11fb0*/  STL.64 [R1+0x1010], R12 ;  /* 0x0010100c01007387 */ /* 0x0005e20000100a00 */
[----:B------:R-:W-:-:S03]  /*11fc0*/  IMAD.WIDE R84, R247, 0x4, R110 ;  /* 0x00000004f7547825 */ /* 0x000fc600078e026e */
[----:B------:R-:W-:Y:S01]  /*11fd0*/  STL.64 [R1+0x1018], R58 ;  /* 0x0010183a01007387 */ /* 0x000fe20000100a00 */
[----:B------:R-:W-:-:S03]  /*11fe0*/  IMAD.WIDE R56, R247, 0x4, R116 ;  /* 0x00000004f7387825 */ /* 0x000fc600078e0274 */
        /* <DEDUP_REMOVED lines=9> */
[----:B------:R2:W-:Y:S01]  /*12080*/  STL.64 [R1+0x1048], R12 ;  /* 0x0010480c01007387 */ /* 0x0005e20000100a00 */
[----:B------:R-:W-:-:S03]  /*12090*/  IMAD.WIDE R76, R247, 0x4, R126 ;  /* 0x00000004f74c7825 */ /* 0x000fc600078e027e */
[----:B------:R-:W-:Y:S01]  /*120a0*/  STL.64 [R1+0x1040], R78 ;  /* 0x0010404e01007387 */ /* 0x000fe20000100a00 */
[----:B------:R-:W-:-:S03]  /*120b0*/  IMAD.WIDE R14, R247, 0x4, R134 ;  /* 0x00000004f70e7825 */ /* 0x000fc600078e0286 */
[----:B------:R-:W-:Y:S01]  /*120c0*/  STL.64 [R1+0x1050], R122 ;  /* 0x0010507a01007387 */ /* 0x000fe20000100a00 */
[----:B--2---:R-:W-:-:S03]  /*120d0*/  IMAD.WIDE R12, R247, 0x4, R128 ;  /* 0x00000004f70c7825 */ /* 0x004fc600078e0280 */
[----:B------:R-:W-:Y:S01]  /*120e0*/  LDGSTS.E [R6+-0x38500], desc[UR8][R236.64], P1 ;  /* 0xc7b00000ec067fae */ /* 0x000fe20008921848 */
[----:B------:R-:W-:-:S03]  /*120f0*/  IMAD.WIDE R52, R247, 0x4, R132 ;  /* 0x00000004f7347825 */ /* 0x000fc600078e0284 */
[----:B------:R2:W-:Y:S04]  /*12100*/  STL.64 [R1+0x1060], R12 ;  /* 0x0010600c01007387 */ /* 0x0005e80000100a00 */
[----:B------:R-:W-:Y:S01]  /*12110*/  STL.64 [R1+0x1058], R76 ;  /* 0x0010584c01007387 */ /* 0x000fe20000100a00 */
[----:B------:R-:W-:-:S03]  /*12120*/  IMAD.WIDE R50, R247, 0x4, R140 ;  /* 0x00000004f7327825 */ /* 0x000fc600078e028c */
[----:B------:R-:W-:Y:S01]  /*12130*/  STL.64 [R1+0x1068], R130 ;  /* 0x0010688201007387 */ /* 0x000fe20000100a00 */
[----:B--2---:R-:W-:-:S03]  /*12140*/  IMAD.WIDE R12, R247, 0x4, R136 ;  /* 0x00000004f70c7825 */ /* 0x004fc600078e0288 */
[----:B------:R2:W-:Y:S04]  /*12150*/  STL.64 [R1+0x1078], R14 ;  /* 0x0010780e01007387 */ /* 0x0005e80000100a00 */
[----:B------:R-:W-:Y:S04]  /*12160*/  STL.64 [R1+0x1070], R52 ;  /* 0x0010703401007387 */ /* 0x000fe80000100a00 */
[----:B------:R4:W-:Y:S01]  /*12170*/  STL.64 [R1+0x1080], R12 ;  /* 0x0010800c01007387 */ /* 0x0009e20000100a00 */
[----:B--2---:R-:W-:-:S03]  /*12180*/  IMAD.WIDE R14, R247, 0x4, R142 ;  /* 0x00000004f70e7825 */ /* 0x004fc600078e028e */
[----:B------:R-:W-:Y:S04]  /*12190*/  STL.64 [R1+0x1088], R138 ;  /* 0x0010888a01007387 */ /* 0x000fe80000100a00 */
[----:B------:R-:W-:Y:S01]  /*121a0*/  STL.64 [R1+0x1098], R14 ;  /* 0x0010980e01007387 */ /* 0x000fe20000100a00 */
[----:B----4-:R-:W-:-:S03]  /*121b0*/  IMAD.WIDE R12, R247, 0x4, R144 ;  /* 0x00000004f70c7825 */ /* 0x010fc600078e0290 */
[----:B------:R-:W-:Y:S04]  /*121c0*/  STL.64 [R1+0x1090], R50 ;  /* 0x0010903201007387 */ /* 0x000fe80000100a00 */
[----:B------:R2:W-:Y:S01]  /*121d0*/  STL.64 [R1+0x10a0], R12 ;  /* 0x0010a00c01007387 */ /* 0x0005e20000100a00 */
[----:B------:R-:W-:-:S03]  /*121e0*/  IMAD.WIDE R48, R247, 0x4, R148 ;  /* 0x00000004f7307825 */ /* 0x000fc600078e0294 */
[----:B------:R-:W-:Y:S01]  /*121f0*/  STL.64 [R1+0x10a8], R146 ;  /* 0x0010a89201007387 */ /* 0x000fe20000100a00 */
[----:B------:R-:W-:-:S03]  /*12200*/  IMAD.WIDE R108, R247, 0x4, R154 ;  /* 0x00000004f76c7825 */ /* 0x000fc600078e029a */
[----:B------:R4:W-:Y:S01]  /*12210*/  LDGSTS.E [R6+-0x38100], desc[UR8][R8.64], P1 ;  /* 0xc7f0000008067fae */ /* 0x0009e20008921848 */
[----:B--2---:R-:W-:-:S03]  /*12220*/  IMAD.WIDE R12, R247, 0x4, R150 ;  /* 0x00000004f70c7825 */ /* 0x004fc600078e0296 */
[----:B------:R-:W0:Y:S01]  /*12230*/  LDGDEPBAR ;  /* 0x00000000000079af */ /* 0x000e220000000000 */
[----:B------:R-:W-:-:S03]  /*12240*/  IMAD.WIDE R150, R247, 0x4, R152 ;  /* 0x00000004f7967825 */ /* 0x000fc600078e0298 */
[----:B------:R2:W-:Y:S01]  /*12250*/  STL.64 [R1+0x10b8], R12 ;  /* 0x0010b80c01007387 */ /* 0x0005e20000100a00 */
[----:B------:R-:W-:-:S03]  /*12260*/  IMAD.WIDE R46, R247, 0x4, R156 ;  /* 0x00000004f72e7825 */ /* 0x000fc600078e029c */
[----:B------:R-:W-:Y:S01]  /*12270*/  STL.64 [R1+0x10b0], R48 ;  /* 0x0010b03001007387 */ /* 0x000fe20000100a00 */
[----:B-1----:R-:W-:-:S03]  /*12280*/  IMAD.WIDE R148, R247, 0x4, R160 ;  /* 0x00000004f7947825 */ /* 0x002fc600078e02a0 */
[----:B------:R-:W-:Y:S01]  /*12290*/  STL.64 [R1+0x10c0], R150 ;  /* 0x0010c09601007387 */ /* 0x000fe20000100a00 */
[----:B--2---:R-:W-:-:S03]  /*122a0*/  IMAD.WIDE R12, R247, 0x4, R158 ;  /* 0x00000004f70c7825 */ /* 0x004fc600078e029e */
[----:B------:R-:W-:Y:S01]  /*122b0*/  STL.64 [R1+0x10c8], R108 ;  /* 0x0010c86c01007387 */ /* 0x000fe20000100a00 */
[----:B------:R-:W-:-:S03]  /*122c0*/  IMAD.WIDE R106, R247, 0x4, R162 ;  /* 0x00000004f76a7825 */ /* 0x000fc600078e02a2 */
[----:B------:R1:W-:Y:S01]  /*122d0*/  STL.64 [R1+0x10d8], R12 ;  /* 0x0010d80c01007387 */ /* 0x0003e20000100a00 */
[----:B------:R-:W-:-:S03]  /*122e0*/  IMAD.WIDE R44, R247, 0x4, R164 ;  /* 0x00000004f72c7825 */ /* 0x000fc600078e02a4 */
[----:B------:R-:W-:Y:S01]  /*122f0*/  STL.64 [R1+0x10d0], R46 ;  /* 0x0010d02e01007387 */ /* 0x000fe20000100a00 */
[----:B------:R-:W-:-:S03]  /*12300*/  IMAD.WIDE R116, R247, 0x4, R168 ;  /* 0x00000004f7747825 */ /* 0x000fc600078e02a8 */
[----:B------:R-:W-:Y:S01]  /*12310*/  STL.64 [R1+0x10e0], R148 ;  /* 0x0010e09401007387 */ /* 0x000fe20000100a00 */
[----:B-1----:R-:W-:-:S03]  /*12320*/  IMAD.WIDE R12, R247, 0x4, R166 ;  /* 0x00000004f70c7825 */ /* 0x002fc600078e02a6 */
        /* <DEDUP_REMOVED lines=66> */
[----:B------:R-:W-:Y:S01]  /*12750*/  STL.64 [R1+0x11f8], R12 ;  /* 0x0011f80c01007387 */ /* 0x000fe20000100a00 */
[----:B------:R-:W-:-:S03]  /*12760*/  IMAD.WIDE R14, R247, 0x4, R238 ;  /* 0x00000004f70e7825 */ /* 0x000fc600078e02ee */
[----:B------:R-:W-:Y:S04]  /*12770*/  STL.64 [R1+0x11f0], R28 ;  /* 0x0011f01c01007387 */ /* 0x000fe80000100a00 */
[----:B------:R-:W-:Y:S04]  /*12780*/  STL.64 [R1+0x1200], R132 ;  /* 0x0012008401007387 */ /* 0x000fe80000100a00 */
[----:B------:R-:W-:Y:S04]  /*12790*/  STL.64 [R1+0x1208], R88 ;  /* 0x0012085801007387 */ /* 0x000fe80000100a00 */
[----:B------:R1:W-:Y:S02]  /*127a0*/  STL.64 [R1+0x1218], R14 ;  /* 0x0012180e01007387 */ /* 0x0003e40000100a00 */
[----:B-1----:R-:W4:Y:S08]  /*127b0*/  LDC R14, c[0x0][0x230] ;  /* 0x00008c00ff0e7b82 */ /* 0x002f300000000800 */
[----:B------:R-:W1:Y:S01]  /*127c0*/  LDC R15, c[0x0][0x230] ;  /* 0x00008c00ff0f7b82 */ /* 0x000e620000000800 */
[----:B------:R-:W-:-:S04]  /*127d0*/  IMAD.WIDE R26, R247, 0x4, R236 ;  /* 0x00000004f71a7825 */ /* 0x000fc800078e02ec */
[C---:B------:R-:W-:Y:S01]  /*127e0*/  IMAD.WIDE R12, R247.reuse, 0x4, R242 ;  /* 0x00000004f70c7825 */ /* 0x040fe200078e02f2 */
[----:B------:R-:W-:Y:S04]  /*127f0*/  STL.64 [R1+0x1210], R26 ;  /* 0x0012101a01007387 */ /* 0x000fe80000100a00 */
[----:B------:R2:W-:Y:S01]  /*12800*/  STL.64 [R1+0x1230], R12 ;  /* 0x0012300c01007387 */ /* 0x0005e20000100a00 */
[----:B------:R-:W-:-:S04]  /*12810*/  IMAD.WIDE R24, R247, 0x4, R8 ;  /* 0x00000004f7187825 */ /* 0x000fc800078e0208 */
[----:B----4-:R-:W-:Y:S02]  /*12820*/  VIADD R9, R14, 0xffffff7d ;  /* 0xffffff7d0e097836 */ /* 0x010fe40000000000 */
[----:B------:R-:W4:Y:S08]  /*12830*/  LDC R14, c[0x0][0x230] ;  /* 0x00008c00ff0e7b82 */ /* 0x000f300000000800 */
[----:B--2---:R-:W2:Y:S01]  /*12840*/  LDC R12, c[0x0][0x230] ;  /* 0x00008c00ff0c7b82 */ /* 0x004ea20000000800 */
[----:B-1----:R-:W-:-:S07]  /*12850*/  VIADD R8, R15, 0xffffff7c ;  /* 0xffffff7c0f087836 */ /* 0x002fce0000000000 */
[----:B------:R-:W1:Y:S01]  /*12860*/  LDC R15, c[0x0][0x230] ;  /* 0x00008c00ff0f7b82 */ /* 0x000e620000000800 */
[----:B------:R-:W-:-:S04]  /*12870*/  IMAD.WIDE R128, R247, 0x4, R240 ;  /* 0x00000004f7807825 */ /* 0x000fc800078e02f0 */
[----:B------:R-:W-:-:S04]  /*12880*/  IMAD.WIDE R54, R247, 0x4, R124 ;  /* 0x00000004f7367825 */ /* 0x000fc800078e027c */
[----:B------:R-:W-:Y:S01]  /*12890*/  VIADD R13, R252, 0xffffff7f ;  /* 0xffffff7ffc0d7836 */ /* 0x000fe20000000000 */
[----:B------:R-:W-:Y:S01]  /*128a0*/  STL.64 [R1+0x1220], R128 ;  /* 0x0012208001007387 */ /* 0x000fe20000100a00 */
[----:B------:R-:W-:Y:S02]  /*128b0*/  ISETP.GE.U32.AND P4, PT, R9, 0x7ffffefe, PT ;  /* 0x7ffffefe0900780c */ /* 0x000fe40003f86070 */
[----:B--2---:R-:W-:Y:S01]  /*128c0*/  IADD3 R12, R12, -0x82, RZ ;  /* 0xffffff7e0c0c7810 */ /* 0x004fe20007ffe0ff */
[----:B------:R-:W-:Y:S01]  /*128d0*/  STL.64 [R1+0xe78], R54 ;  /* 0x000e783601007387 */ /* 0x000fe20000100a00 */
[----:B------:R-:W-:Y:S01]  /*128e0*/  ISETP.GE.U32.AND P5, PT, R8, 0x7ffffefd, PT ;  /* 0x7ffffefd0800780c */ /* 0x000fe20003fa6070 */
[----:B----4-:R-:W-:Y:S01]  /*128f0*/  VIADD R9, R14, 0xffffff5f ;  /* 0xffffff5f0e097836 */ /* 0x010fe20000000000 */
[----:B------:R-:W-:Y:S01]  /*12900*/  ISETP.GE.U32.AND P2, PT, R13, 0x7fffff00, PT ;  /* 0x7fffff000d00780c */ /* 0x000fe20003f46070 */
[----:B------:R-:W-:Y:S01]  /*12910*/  STL.64 [R1+0x1228], R24 ;  /* 0x0012281801007387 */ /* 0x000fe20000100a00 */
[----:B------:R-:W-:Y:S01]  /*12920*/  ISETP.GE.U32.AND P3, PT, R12, 0x7ffffeff, PT ;  /* 0x7ffffeff0c00780c */ /* 0x000fe20003f66070 */
[----:B------:R-:W2:Y:S01]  /*12930*/  LDC R13, c[0x0][0x230] ;  /* 0x00008c00ff0d7b82 */ /* 0x000ea20000000800 */
[----:B-1----:R-:W-:-:S07]  /*12940*/  VIADD R8, R15, 0xffffff5e ;  /* 0xffffff5e0f087836 */ /* 0x002fce0000000000 */
[----:B------:R-:W1:Y:S08]  /*12950*/  LDC R15, c[0x0][0x230] ;  /* 0x00008c00ff0f7b82 */ /* 0x000e700000000800 */
[----:B------:R-:W4:Y:S08]  /*12960*/  LDC R12, c[0x0][0x230] ;  /* 0x00008c00ff0c7b82 */ /* 0x000f300000000800 */
[----:B------:R-:W4:Y:S01]  /*12970*/  LDC R14, c[0x0][0x230] ;  /* 0x00008c00ff0e7b82 */ /* 0x000f220000000800 */
[----:B------:R-:W-:Y:S01]  /*12980*/  ISETP.GE.U32.AND P6, PT, R9, 0x7ffffee0, PT ;  /* 0x7ffffee00900780c */ /* 0x000fe20003fc6070 */
[----:B------:R-:W-:Y:S01]  /*12990*/  VIADD R9, R19, 0xffffff5d ;  /* 0xffffff5d13097836 */ /* 0x000fe20000000000 */
[----:B------:R-:W-:Y:S01]  /*129a0*/  ISETP.GE.U32.AND P1, PT, R8, 0x7ffffedf, PT ;  /* 0x7ffffedf0800780c */ /* 0x000fe20003f26070 */
[----:B---3--:R-:W-:Y:S01]  /*129b0*/  VIADD R8, R17, 0xffffff5c ;  /* 0xffffff5c11087836 */ /* 0x008fe20000000000 */
[----:B------:R-:W3:Y:S03]  /*129c0*/  LDL.64 R158, [R1+0xc20] ;  /* 0x000c2000019e7983 */ /* 0x000ee60000100a00 */
[----:B------:R-:W4:Y:S01]  /*129d0*/  LDC R17, c[0x0][0x230] ;  /* 0x00008c00ff117b82 */ /* 0x000f220000000800 */
[----:B------:R-:W2:Y:S04]  /*129e0*/  LDL.64 R126, [R1+0xbe8] ;  /* 0x000be800017e7983 */ /* 0x000ea80000100a00 */
[----:B------:R-:W4:Y:S04]  /*129f0*/  LDL.64 R20, [R1+0x838] ;  /* 0x0008380001147983 */ /* 0x000f280000100a00 */
[----:B------:R-:W4:Y:S04]  /*12a00*/  LDL.64 R18, [R1+0x608] ;  /* 0x0006080001127983 */ /* 0x000f280000100a00 */
[----:B------:R-:W4:Y:S04]  /*12a10*/  LDL.64 R120, [R1+0x978] ;  /* 0x0009780001787983 */ /* 0x000f280000100a00 */
[----:B------:R-:W4:Y:S04]  /*12a20*/  LDL.64 R118, [R1+0x680] ;  /* 0x0006800001767983 */ /* 0x000f280000100a00 */
[----:B------:R1:W-:Y:S04]  /*12a30*/  STL.64 [R1+0x12b0], R52 ;  /* 0x0012b03401007387 */ /* 0x0003e80000100a00 */
[----:B------:R-:W-:Y:S04]  /*12a40*/  STL.64 [R1+0x12a8], R50 ;  /* 0x0012a83201007387 */ /* 0x000fe80000100a00 */
[----:B------:R-:W-:Y:S04]  /*12a50*/  STL.64 [R1+0x12a0], R48 ;  /* 0x0012a03001007387 */ /* 0x000fe80000100a00 */
[----:B------:R-:W-:Y:S04]  /*12a60*/  STL.64 [R1+0x1298], R46 ;  /* 0x0012982e01007387 */ /* 0x000fe80000100a00 */
[----:B------:R-:W-:Y:S04]  /*12a70*/  STL.64 [R1+0x1290], R44 ;  /* 0x0012902c01007387 */ /* 0x000fe80000100a00 */
[----:B------:R-:W-:Y:S04]  /*12a80*/  STL.64 [R1+0x1288], R42 ;  /* 0x0012882a01007387 */ /* 0x000fe80000100a00 */
[----:B------:R-:W-:Y:S04]  /*12a90*/  STL.64 [R1+0x1280], R40 ;  /* 0x0012802801007387 */ /* 0x000fe80000100a00 */
[----:B------:R-:W-:Y:S04]  /*12aa0*/  STL.64 [R1+0x1278], R38 ;  /* 0x0012782601007387 */ /* 0x000fe80000100a00 */
[----:B------:R1:W-:Y:S04]  /*12ab0*/  STL.64 [R1+0x1270], R36 ;  /* 0x0012702401007387 */ /* 0x0003e80000100a00 */
[----:B------:R-:W-:Y:S04]  /*12ac0*/  STL.64 [R1+0x1268], R34 ;  /* 0x0012682201007387 */ /* 0x000fe80000100a00 */
[----:B------:R-:W-:Y:S04]  /*12ad0*/  STL.64 [R1+0x1260], R32 ;  /* 0x0012602001007387 */ /* 0x000fe80000100a00 */
[----:B------:R-:W-:Y:S04]  /*12ae0*/  STL.64 [R1+0x1258], R30 ;  /* 0x0012581e01007387 */ /* 0x000fe80000100a00 */
[----:B------:R-:W-:Y:S04]  /*12af0*/  STL.64 [R1+0x1250], R28 ;  /* 0x0012501c01007387 */ /* 0x000fe80000100a00 */
[----:B------:R4:W-:Y:S04]  /*12b00*/  STL.64 [R1+0x1248], R26 ;  /* 0x0012481a01007387 */ /* 0x0009e80000100a00 */
[----:B------:R-:W-:Y:S04]  /*12b10*/  STL.64 [R1+0x1240], R24 ;  /* 0x0012401801007387 */ /* 0x000fe80000100a00 */
[----:B------:R4:W-:Y:S04]  /*12b20*/  STL.64 [R1+0x1238], R4 ;  /* 0x0012380401007387 */ /* 0x0009e80000100a00 */
[----:B------:R-:W4:Y:S04]  /*12b30*/  LDL.64 R22, [R1+0x828] ;  /* 0x0008280001167983 */ /* 0x000f280000100a00 */
[----:B------:R-:W4:Y:S04]  /*12b40*/  LDL.64 R152, [R1+0x618] ;  /* 0x0006180001987983 */ /* 0x000f280000100a00 */
[----:B------:R-:W4:Y:S04]  /*12b50*/  LDL.64 R154, [R1+0x818] ;  /* 0x00081800019a7983 */ /* 0x000f280000100a00 */
[----:B------:R-:W4:Y:S01]  /*12b60*/  LDL.64 R156, [R1+0x628] ;  /* 0x00062800019c7983 */ /* 0x000f220000100a00 */
[----:B------:R-:W-:Y:S06]  /*12b70*/  BAR.SYNC.DEFER_BLOCKING 0x0 ;  /* 0x0000000000007b1d */ /* 0x000fec0000010000 */
[----:B------:R-:W4:Y:S04]  /*12b80*/  LDL.64 R168, [R1+0x988] ;  /* 0x0009880001a87983 */ /* 0x000f280000100a00 */
        /* <DEDUP_REMOVED lines=40> */
[----:B-1----:R-:W4:Y:S04]  /*12e10*/  LDL.64 R52, [R1+0xab8] ;  /* 0x000ab80001347983 */ /* 0x002f280000100a00 */
[----:B------:R-:W4:Y:S04]  /*12e20*/  LDL.64 R124, [R1+0x7f0] ;  /* 0x0007f000017c7983 */ /* 0x000f280000100a00 */
[----:B------:R-:W4:Y:S04]  /*12e30*/  LDL.64 R242, [R1+0xad8] ;  /* 0x000ad80001f27983 */ /* 0x000f280000100a00 */
[----:B------:R-:W4:Y:S04]  /*12e40*/  LDL.64 R36, [R1+0xcc8] ;  /* 0x000cc80001247983 */ /* 0x000f280000100a00 */
[----:B------:R-:W4:Y:S04]  /*12e50*/  LDL.64 R38, [R1+0xa20] ;  /* 0x000a200001267983 */ /* 0x000f280000100a00 */
[----:B------:R-:W4:Y:S04]  /*12e60*/  LDL.64 R40, [R1+0xce8] ;  /* 0x000ce80001287983 */ /* 0x000f280000100a00 */
[----:B------:R-:W-:Y:S01]  /*12e70*/  @!PT LDS RZ, [RZ] ;  /* 0x00000000fffff984 */ /* 0x000fe20000000800 */
[----:B------:R-:W-:Y:S01]  /*12e80*/  @!PT LDS RZ, [RZ] ;  /* 0x00000000fffff984 */ /* 0x000fe20000000800 */
[----:B------:R-:W-:Y:S01]  /*12e90*/  @!PT LDS RZ, [RZ] ;  /* 0x00000000fffff984 */ /* 0x000fe20000000800 */
[----:B---3--:R-:W-:Y:S04]  /*12ea0*/  LDGSTS.E [R2+0x40000], desc[UR8][R158.64], !P2 ;  /* 0x400000009e027fae */ /* 0x008fe8000d121848 */
[----:B--2---:R-:W-:Y:S04]  /*12eb0*/  LDGSTS.E [R2+0x48000], desc[UR8][R126.64], !P2 ;  /* 0x480000007e027fae */ /* 0x004fe8000d121848 */
[----:B----4-:R-:W-:Y:S04]  /*12ec0*/  LDGSTS.E [R2+0x40004], desc[UR8][R20.64], !P3 ;  /* 0x4000400014027fae */ /* 0x010fe8000d921848 */
[----:B------:R-:W2:Y:S04]  /*12ed0*/  LDL.64 R158, [R1+0x998] ;  /* 0x00099800019e7983 */ /* 0x000ea80000100a00 */
[----:B------:R1:W-:Y:S04]  /*12ee0*/  LDGSTS.E [R2+0x48004], desc[UR8][R18.64], !P3 ;  /* 0x4800400012027fae */ /* 0x0003e8000d921848 */
[----:B------:R-:W3:Y:S04]  /*12ef0*/  LDL.64 R20, [R1+0x740] ;  /* 0x0007400001147983 */ /* 0x000ee80000100a00 */
[----:B------:R-:W4:Y:S01]  /*12f00*/  LDL.64 R126, [R1+0x8e0] ;  /* 0x0008e000017e7983 */ /* 0x000f220000100a00 */
[----:B------:R-:W-:Y:S01]  /*12f10*/  ISETP.GE.U32.AND P2, PT, R9, 0x7ffffede, PT ;  /* 0x7ffffede0900780c */ /* 0x000fe20003f46070 */
[----:B-1----:R-:W1:Y:S02]  /*12f20*/  LDC R18, c[0x0][0x230] ;  /* 0x00008c00ff127b82 */ /* 0x002e640000000800 */
[----:B------:R-:W4:Y:S04]  /*12f30*/  LDL.64 R42, [R1+0xa40] ;  /* 0x000a4000012a7983 */ /* 0x000f280000100a00 */
[----:B------:R-:W4:Y:S02]  /*12f40*/  LDL.64 R44, [R1+0xcf0] ;  /* 0x000cf000012c7983 */ /* 0x000f240000100a00 */
[----:B------:R-:W1:Y:S02]  /*12f50*/  LDC R19, c[0x0][0x230] ;  /* 0x00008c00ff137b82 */ /* 0x000e640000000800 */
        /* <DEDUP_REMOVED lines=10> */
[----:B------:R-:W-:Y:S04]  /*13000*/  LDGSTS.E [R2+0x40008], desc[UR8][R22.64], !P4 ;  /* 0x4000800016027fae */ /* 0x000fe8000e121848 */
[----:B------:R-:W-:Y:S04]  /*13010*/  LDGSTS.E [R2+0x48008], desc[UR8][R152.64], !P4 ;  /* 0x4800800098027fae */ /* 0x000fe8000e121848 */
[----:B------:R-:W-:Y:S04]  /*13020*/  LDGSTS.E [R2+0x4000c], desc[UR8][R154.64], !P5 ;  /* 0x4000c0009a027fae */ /* 0x000fe8000e921848 */
[----:B------:R-:W-:Y:S04]  /*13030*/  LDGSTS.E [R2+0x4800c], desc[UR8][R156.64], !P5 ;  /* 0x4800c0009c027fae */ /* 0x000fe8000e921848 */
[----:B------:R-:W-:Y:S04]  /*13040*/  LDGSTS.E [R2+0x50000], desc[UR8][R120.64], !P6 ;  /* 0x5000000078027fae */ /* 0x000fe8000f121848 */
[----:B------:R-:W-:Y:S01]  /*13050*/  LDGSTS.E [R2+0x58000], desc[UR8][R118.64], !P6 ;  /* 0x5800000076027fae */ /* 0x000fe2000f121848 */
[----:B------:R-:W-:-:S03]  /*13060*/  ISETP.GE.U32.AND P3, PT, R8, 0x7ffffedd, PT ;  /* 0x7ffffedd0800780c */ /* 0x000fc60003f66070 */
[----:B------:R-:W-:Y:S04]  /*13070*/  LDGSTS.E [R2+0x50004], desc[UR8][R168.64], !P1 ;  /* 0x50004000a8027fae */ /* 0x000fe8000c921848 */
[----:B------:R-:W4:Y:S04]  /*13080*/  LDL.64 R120, [R1+0xb88] ;  /* 0x000b880001787983 */ /* 0x000f280000100a00 */
[----:B------:R-:W4:Y:S04]  /*13090*/  LDL.64 R118, [R1+0x8f0] ;  /* 0x0008f00001767983 */ /* 0x000f280000100a00 */
[----:B------:R-:W-:Y:S01]  /*130a0*/  LDGSTS.E [R2+0x58004], desc[UR8][R166.64], !P1 ;  /* 0x58004000a6027fae */ /* 0x000fe2000c921848 */
[----:B------:R-:W-:Y:S01]  /*130b0*/  IADD3 R8, R16, -0xc1, RZ ;  /* 0xffffff3f10087810 */ /* 0x000fe20007ffe0ff */
[----:B------:R-:W-:Y:S01]  /*130c0*/  VIADD R9, R13, 0xffffff3e ;  /* 0xffffff3e0d097836 */ /* 0x000fe20000000000 */
[----:B------:R-:W1:Y:S01]  /*130d0*/  LDC R16, c[0x0][0x230] ;  /* 0x00008c00ff107b82 */ /* 0x000e620000000800 */
[----:B------:R-:W4:Y:S01]  /*130e0*/  LDL.64 R168, [R1+0xd40] ;  /* 0x000d400001a87983 */ /* 0x000f220000100a00 */
[----:B------:R-:W-:-:S02]  /*130f0*/  ISETP.GE.U32.AND P4, PT, R8, 0x7ffffec0, PT ;  /* 0x7ffffec00800780c */ /* 0x000fc40003f86070 */
[----:B------:R-:W-:Y:S01]  /*13100*/  ISETP.GE.U32.AND P5, PT, R9, 0x7ffffebf, PT ;  /* 0x7ffffebf0900780c */ /* 0x000fe20003fa6070 */
[----:B------:R-:W4:Y:S04]  /*13110*/  LDL.64 R166, [R1+0xaf0] ;  /* 0x000af00001a67983 */ /* 0x000f280000100a00 */
[----:B--2---:R-:W-:Y:S01]  /*13120*/  LDGSTS.E [R2+0x50008], desc[UR8][R158.64], !P2 ;  /* 0x500080009e027fae */ /* 0x004fe2000d121848 */
[----:B------:R-:W2:Y:S03]  /*13130*/  LDC R13, c[0x0][0x230] ;  /* 0x00008c00ff0d7b82 */ /* 0x000ea60000000800 */
[----:B---3--:R-:W-:Y:S04]  /*13140*/  LDGSTS.E [R2+0x58008], desc[UR8][R20.64], !P2 ;  /* 0x5800800014027fae */ /* 0x008fe8000d121848 */
[----:B------:R-:W3:Y:S04]  /*13150*/  LDL.64 R158, [R1+0xb98] ;  /* 0x000b9800019e7983 */ /* 0x000ee80000100a00 */
[----:B------:R-:W-:Y:S04]  /*13160*/  LDGSTS.E [R2+0x5000c], desc[UR8][R164.64], !P3 ;  /* 0x5000c000a4027fae */ /* 0x000fe8000d921848 */
[----:B------:R-:W2:Y:S04]  /*13170*/  LDL.64 R20, [R1+0x900] ;  /* 0x0009000001147983 */ /* 0x000ea80000100a00 */
[----:B------:R-:W-:Y:S04]  /*13180*/  LDGSTS.E [R2+0x5800c], desc[UR8][R162.64], !P3 ;  /* 0x5800c000a2027fae */ /* 0x000fe8000d921848 */
[----:B------:R-:W-:Y:S04]  /*13190*/  LDGSTS.E [R2+0x60000], desc[UR8][R160.64], !P4 ;  /* 0x60000000a0027fae */ /* 0x000fe8000e121848 */
[----:B----4-:R-:W-:Y:S04]  /*131a0*/  LDGSTS.E [R2+0x68000], desc[UR8][R126.64], !P4 ;  /* 0x680000007e027fae */ /* 0x010fe8000e121848 */
[----:B------:R-:W4:Y:S01]  /*131b0*/  LDL.64 R162, [R1+0xba8] ;  /* 0x000ba80001a27983 */ /* 0x000f220000100a00 */
[----:B------:R-:W-:-:S02]  /*131c0*/  VIADD R8, R15, 0xffffff3d ;  /* 0xffffff3d0f087836 */ /* 0x000fc40000000000 */
[----:B------:R-:W-:Y:S01]  /*131d0*/  VIADD R9, R12, 0xffffff3c ;  /* 0xffffff3c0c097836 */ /* 0x000fe20000000000 */
[----:B------:R-:W4:Y:S01]  /*131e0*/  LDL.64 R160, [R1+0x638] ;  /* 0x0006380001a07983 */ /* 0x000f220000100a00 */
[----:B------:R-:W2:Y:S03]  /*131f0*/  LDC R12, c[0x0][0x230] ;  /* 0x00008c00ff0c7b82 */ /* 0x000ea60000000800 */
[----:B------:R-:W4:Y:S04]  /*13200*/  LDL.64 R126, [R1+0xb00] ;  /* 0x000b0000017e7983 */ /* 0x000f280000100a00 */
[----:B------:R-:W4:Y:S04]  /*13210*/  LDL.64 R164, [R1+0x648] ;  /* 0x0006480001a47983 */ /* 0x000f280000100a00 */
[----:B------:R-:W-:Y:S01]  /*13220*/  LDGSTS.E [R2+0x60004], desc[UR8][R120.64], !P5 ;  /* 0x6000400078027fae */ /* 0x000fe2000e921848 */
[----:B------:R-:W2:Y:S03]  /*13230*/  LDC R15, c[0x0][0x230] ;  /* 0x00008c00ff0f7b82 */ /* 0x000ea60000000800 */
[----:B------:R-:W-:Y:S04]  /*13240*/  LDGSTS.E [R2+0x68004], desc[UR8][R118.64], !P5 ;  /* 0x6800400076027fae */ /* 0x000fe8000e921848 */
[----:B------:R-:W4:Y:S04]  /*13250*/  LDL.64 R120, [R1+0xd50] ;  /* 0x000d500001787983 */ /* 0x000f280000100a00 */
[----:B------:R-:W4:Y:S01]  /*13260*/  LDL.64 R118, [R1+0xb10] ;  /* 0x000b100001767983 */ /* 0x000f220000100a00 */
[----:B------:R-:W-:Y:S01]  /*13270*/  ISETP.GE.U32.AND P6, PT, R8, 0x7ffffebe, PT ;  /* 0x7ffffebe0800780c */ /* 0x000fe20003fc6070 */
[----:B------:R-:W-:Y:S01]  /*13280*/  VIADD R8, R14, 0xffffff1f ;  /* 0xffffff1f0e087836 */ /* 0x000fe20000000000 */
[----:B------:R-:W-:Y:S01]  /*13290*/  ISETP.GE.U32.AND P1, PT, R9, 0x7ffffebd, PT ;  /* 0x7ffffebd0900780c */ /* 0x000fe20003f26070 */
[----:B------:R-:W4:Y:S03]  /*132a0*/  LDC R14, c[0x0][0x230] ;  /* 0x00008c00ff0e7b82 */ /* 0x000f260000000800 */
[----:B------:R-:W-:Y:S01]  /*132b0*/  ISETP.GE.U32.AND P2, PT, R8, 0x7ffffea0, PT ;  /* 0x7ffffea00800780c */ /* 0x000fe20003f46070 */
[----:B-1----:R-:W-:-:S02]  /*132c0*/  VIADD R8, R16, 0xffffff1e ;  /* 0xffffff1e10087836 */ /* 0x002fc40000000000 */
[----:B------:R-:W-:Y:S02]  /*132d0*/  VIADD R9, R18, 0xffffff1d ;  /* 0xffffff1d12097836 */ /* 0x000fe40000000000 */
[----:B------:R-:W1:Y:S01]  /*132e0*/  LDC R16, c[0x0][0x230] ;  /* 0x00008c00ff107b82 */ /* 0x000e620000000800 */
[----:B------:R-:W-:Y:S02]  /*132f0*/  ISETP.GE.U32.AND P3, PT, R8, 0x7ffffe9f, PT ;  /* 0x7ffffe9f0800780c */ /* 0x000fe40003f66070 */
[----:B------:R-:W-:Y:S02]  /*13300*/  ISETP.GE.U32.AND P4, PT, R9, 0x7ffffe9e, PT ;  /* 0x7ffffe9e0900780c */ /* 0x000fe40003f86070 */
[----:B------:R-:W-:-:S03]  /*13310*/  IADD3 R8, R19, -0xe4, RZ ;  /* 0xffffff1c13087810 */ /* 0x000fc60007ffe0ff */
[----:B------:R-:W1:Y:S01]  /*13320*/  LDC R18, c[0x0][0x230] ;  /* 0x00008c00ff127b82 */ /* 0x000e620000000800 */
[----:B------:R-:W-:Y:S01]  /*13330*/  ISETP.GE.U32.AND P5, PT, R8, 0x7ffffe9d, PT ;  /* 0x7ffffe9d0800780c */ /* 0x000fe20003fa6070 */
[----:B---3--:R-:W-:Y:S06]  /*13340*/  LDGSTS.E [R2+0x60008], desc[UR8][R158.64], !P6 ;  /* 0x600080009e027fae */ /* 0x008fec000f121848 */
[----:B------:R-:W3:Y:S01]  /*13350*/  LDC R19, c[0x0][0x230] ;  /* 0x00008c00ff137b82 */ /* 0x000ee20000000800 */
[----:B--2---:R2:W-:Y:S04]  /*13360*/  LDGSTS.E [R2+0x68008], desc[UR8][R20.64], !P6 ;  /* 0x6800800014027fae */ /* 0x0045e8000f121848 */
[----:B------:R-:W3:Y:S01]  /*13370*/  LDL.64 R158, [R1+0x808] ;  /* 0x00080800019e7983 */ /* 0x000ee20000100a00 */
[----:B------:R-:W-:-:S02]  /*13380*/  VIADD R8, R17, 0xffffff7b ;  /* 0xffffff7b11087836 */ /* 0x000fc40000000000 */
[----:B------:R-:W1:Y:S01]  /*13390*/  LDC R17, c[0x0][0x230] ;  /* 0x00008c00ff117b82 */ /* 0x000e620000000800 */
[----:B------:R-:W-:Y:S02]  /*133a0*/  VIADD R12, R12, 0xffffff7a ;  /* 0xffffff7a0c0c7836 */ /* 0x000fe40000000000 */
[----:B------:R-:W-:-:S05]  /*133b0*/  VIADD R9, R15, 0xffffff79 ;  /* 0xffffff790f097836 */ /* 0x000fca0000000000 */
[----:B--2---:R-:W2:Y:S01]  /*133c0*/  LDC R20, c[0x0][0x230] ;  /* 0x00008c00ff147b82 */ /* 0x004ea20000000800 */
[----:B----4-:R-:W-:Y:S04]  /*133d0*/  LDGSTS.E [R2+0x6000c], desc[UR8][R162.64], !P1 ;  /* 0x6000c000a2027fae */ /* 0x010fe8000c921848 */
[----:B------:R-:W-:Y:S01]  /*133e0*/  LDGSTS.E [R2+0x6800c], desc[UR8][R176.64], !P1 ;  /* 0x6800c000b0027fae */ /* 0x000fe2000c921848 */
[----:B------:R-:W-:Y:S02]  /*133f0*/  ISETP.GE.U32.AND P6, PT, R8, 0x7ffffefc, PT ;  /* 0x7ffffefc0800780c */ /* 0x000fe40003fc6070 */
[----:B------:R-:W4:Y:S01]  /*13400*/  LDC R15, c[0x0][0x230] ;  /* 0x00008c00ff0f7b82 */ /* 0x000f220000000800 */
[----:B------:R-:W-:Y:S04]  /*13410*/  LDGSTS.E [R2+0x70000], desc[UR8][R174.64], !P2 ;  /* 0x70000000ae027fae */ /* 0x000fe8000d121848 */
[----:B------:R-:W2:Y:S03]  /*13420*/  LDL.64 R162, [R1+0x7f8] ;  /* 0x0007f80001a27983 */ /* 0x000ea60000100a00 */
[----:B------:R-:W4:Y:S01]  /*13430*/  LDC R21, c[0x0][0x230] ;  /* 0x00008c00ff157b82 */ /* 0x000f220000000800 */
[----:B------:R-:W-:Y:S04]  /*13440*/  LDGSTS.E [R2+0x78000], desc[UR8][R172.64], !P2 ;  /* 0x78000000ac027fae */ /* 0x000fe8000d121848 */
[----:B------:R-:W-:Y:S04]  /*13450*/  LDGSTS.E [R2+0x70004], desc[UR8][R168.64], !P3 ;  /* 0x70004000a8027fae */ /* 0x000fe8000d921848 */
[----:B------:R-:W-:Y:S04]  /*13460*/  LDGSTS.E [R2+0x78004], desc[UR8][R166.64], !P3 ;  /* 0x78004000a6027fae */ /* 0x000fe8000d921848 */
[----:B------:R-:W-:Y:S04]  /*13470*/  LDGSTS.E [R2+0x70008], desc[UR8][R170.64], !P4 ;  /* 0x70008000aa027fae */ /* 0x000fe8000e121848 */
[----:B------:R-:W4:Y:S04]  /*13480*/  LDL.64 R168, [R1+0x658] ;  /* 0x0006580001a87983 */ /* 0x000f280000100a00 */
[----:B------:R-:W4:Y:S04]  /*13490*/  LDL.64 R166, [R1+0x7e8] ;  /* 0x0007e80001a67983 */ /* 0x000f280000100a00 */
[----:B------:R-:W4:Y:S04]  /*134a0*/  LDL.64 R170, [R1+0x7d8] ;  /* 0x0007d80001aa7983 */ /* 0x000f280000100a00 */
[----:B------:R-:W4:Y:S04]  /*134b0*/  LDL.64 R172, [R1+0x668] ;  /* 0x0006680001ac7983 */ /* 0x000f280000100a00 */
[----:B------:R-:W4:Y:S04]  /*134c0*/  LDL.64 R176, [R1+0x760] ;  /* 0x0007600001b07983 */ /* 0x000f280000100a00 */
[----:B------:R-:W4:Y:S04]  /*134d0*/  LDL.64 R174, [R1+0x9e8] ;  /* 0x0009e80001ae7983 */ /* 0x000f280000100a00 */
[----:B------:R-:W-:Y:S04]  /*134e0*/  LDGSTS.E [R2+0x78008], desc[UR8][R126.64], !P4 ;  /* 0x780080007e027fae */ /* 0x000fe8000e121848 */
[----:B------:R-:W4:Y:S04]  /*134f0*/  LDL.64 R126, [R1+0x768] ;  /* 0x00076800017e7983 */ /* 0x000f280000100a00 */
[----:B------:R-:W-:Y:S04]  /*13500*/  LDGSTS.E [R2+0x7000c], desc[UR8][R120.64], !P5 ;  /* 0x7000c00078027fae */ /* 0x000fe8000e921848 */
[----:B------:R1:W-:Y:S04]  /*13510*/  LDGSTS.E [R2+0x7800c], desc[UR8][R118.64], !P5 ;  /* 0x7800c00076027fae */ /* 0x0003e8000e921848 */
[----:B------:R-:W4:Y:S04]  /*13520*/  LDL.64 R120, [R1+0xbb8] ;  /* 0x000bb80001787983 */ /* 0x000f280000100a00 */
[----:B------:R-:W4:Y:S01]  /*13530*/  LDL.64 R118, [R1+0x920] ;  /* 0x0009200001767983 */ /* 0x000f220000100a00 */
[----:B-1----:R-:W-:Y:S01]  /*13540*/  VIADD R2, R13, 0xffffff5b ;  /* 0xffffff5b0d027836 */ /* 0x002fe20000000000 */
[----:B------:R-:W-:Y:S01]  /*13550*/  ISETP.GE.U32.AND P5, PT, R12, 0x7ffffefb, PT ;  /* 0x7ffffefb0c00780c */ /* 0x000fe20003fa6070 */
[----:B------:R-:W-:Y:S01]  /*13560*/  VIADD R8, R16, 0xffffff78 ;  /* 0xffffff7810087836 */ /* 0x000fe20000000000 */
[----:B------:R-:W-:Y:S01]  /*13570*/  ISETP.GE.U32.AND P4, PT, R9, 0x7ffffefa, PT ;  /* 0x7ffffefa0900780c */ /* 0x000fe20003f86070 */
[----:B------:R-:W1:Y:S01]  /*13580*/  LDC R16, c[0x0][0x230] ;  /* 0x00008c00ff107b82 */ /* 0x000e620000000800 */
[----:B------:R-:W-:-:S02]  /*13590*/  ISETP.GE.U32.AND P2, PT, R2, 0x7ffffedc, PT ;  /* 0x7ffffedc0200780c */ /* 0x000fc40003f46070 */
[----:B------:R-:W-:Y:S01]  /*135a0*/  ISETP.GE.U32.AND P3, PT, R8, 0x7ffffef9, PT ;  /* 0x7ffffef90800780c */ /* 0x000fe20003f66070 */
[----:B------:R-:W-:Y:S01]  /*135b0*/  VIADD R8, R14, 0xffffff5a ;  /* 0xffffff5a0e087836 */ /* 0x000fe20000000000 */
[----:B------:R-:W-:-:S03]  /*135c0*/  IADD3 R2, R17, -0xa7, RZ ;  /* 0xffffff5911027810 */ /* 0x000fc60007ffe0ff */
[----:B------:R-:W1:Y:S01]  /*135d0*/  LDC R9, c[0x0][0x230] ;  /* 0x00008c00ff097b82 */ /* 0x000e620000000800 */
[----:B------:R-:W-:Y:S01]  /*135e0*/  ISETP.GE.U32.AND P1, PT, R8, 0x7ffffedb, PT ;  /* 0x7ffffedb0800780c */ /* 0x000fe20003f26070 */
[----:B---3--:R-:W-:-:S06]  /*135f0*/  VIADD R8, R19, 0xffffff3b ;  /* 0xffffff3b13087836 */ /* 0x008fcc0000000000 */
[----:B------:R-:W3:Y:S08]  /*13600*/  LDC R13, c[0x0][0x230] ;  /* 0x00008c00ff0d7b82 */ /* 0x000ef00000000800 */
[----:B------:R-:W3:Y:S08]  /*13610*/  LDC R12, c[0x0][0x230] ;  /* 0x00008c00ff0c7b82 */ /* 0x000ef00000000800 */
[----:B------:R-:W3:Y:S08]  /*13620*/  LDC R14, c[0x0][0x230] ;  /* 0x00008c00ff0e7b82 */ /* 0x000ef00000000800 */
[----:B------:R-:W3:Y:S08]  /*13630*/  LDC R17, c[0x0][0x230] ;  /* 0x00008c00ff117b82 */ /* 0x000ef00000000800 */
[----:B------:R-:W3:Y:S01]  /*13640*/  LDC R19, c[0x0][0x230] ;  /* 0x00008c00ff137b82 */ /* 0x000ee20000000800 */
[----:B------:R-:W-:Y:S04]  /*13650*/  LDGSTS.E [R7+0x40000], desc[UR8][R158.64], !P6 ;  /* 0x400000009e077fae */ /* 0x000fe8000f121848 */
[----:B------:R-:W-:Y:S01]  /*13660*/  LDGSTS.E [R7+0x48000], desc[UR8][R160.64], !P6 ;  /* 0x48000000a0077fae */ /* 0x000fe2000f121848 */
[----:B------:R-:W-:Y:S01]  /*13670*/  ISETP.GE.U32.AND P6, PT, R2, 0x7ffffeda, PT ;  /* 0x7ffffeda0200780c */ /* 0x000fe20003fc6070 */
[----:B------:R-:W-:-:S02]  /*13680*/  VIADD R2, R18, 0xffffff58 ;  /* 0xffffff5812027836 */ /* 0x000fc40000000000 */
[----:B------:R-:W3:Y:S01]  /*13690*/  LDC R18, c[0x0][0x230] ;  /* 0x00008c00ff127b82 */ /* 0x000ee20000000800 */
[----:B--2---:R-:W-:Y:S04]  /*136a0*/  LDGSTS.E [R7+0x40004], desc[UR8][R162.64], !P5 ;  /* 0x40004000a2077fae */ /* 0x004fe8000e921848 */
[----:B------:R-:W-:Y:S01]  /*136b0*/  LDGSTS.E [R7+0x48004], desc[UR8][R164.64], !P5 ;  /* 0x48004000a4077fae */ /* 0x000fe2000e921848 */
[----:B------:R-:W-:-:S03]  /*136c0*/  ISETP.GE.U32.AND P5, PT, R2, 0x7ffffed9, PT ;  /* 0x7ffffed90200780c */ /* 0x000fc60003fa6070 */
[----:B----4-:R-:W-:Y:S04]  /*136d0*/  LDGSTS.E [R7+0x40008], desc[UR8][R166.64], !P4 ;  /* 0x40008000a6077fae */ /* 0x010fe8000e121848 */
[----:B------:R-:W-:Y:S01]  /*136e0*/  LDGSTS.E [R7+0x48008], desc[UR8][R168.64], !P4 ;  /* 0x48008000a8077fae */ /* 0x000fe2000e121848 */
[----:B------:R-:W-:-:S03]  /*136f0*/  ISETP.GE.U32.AND P4, PT, R8, 0x7ffffebc, PT ;  /* 0x7ffffebc0800780c */ /* 0x000fc60003f86070 */
[----:B------:R-:W-:Y:S04]  /*13700*/  LDGSTS.E [R7+0x4000c], desc[UR8][R170.64], !P3 ;  /* 0x4000c000aa077fae */ /* 0x000fe8000d921848 */
[----:B------:R-:W-:Y:S04]  /*13710*/  LDGSTS.E [R7+0x4800c], desc[UR8][R172.64], !P3 ;  /* 0x4800c000ac077fae */ /* 0x000fe8000d921848 */
[----:B------:R-:W-:Y:S04]  /*13720*/  LDGSTS.E [R7+0x50000], desc[UR8][R186.64], !P2 ;  /* 0x50000000ba077fae */ /* 0x000fe8000d121848 */
[----:B------:R-:W-:Y:S04]  /*13730*/  LDGSTS.E [R7+0x58000], desc[UR8][R184.64], !P2 ;  /* 0x58000000b8077fae */ /* 0x000fe8000d121848 */
[----:B------:R-:W-:Y:S04]  /*13740*/  LDGSTS.E [R7+0x50004], desc[UR8][R182.64], !P1 ;  /* 0x50004000b6077fae */ /* 0x000fe8000c921848 */
[----:B------:R-:W-:Y:S04]  /*13750*/  LDGSTS.E [R7+0x58004], desc[UR8][R180.64], !P1 ;  /* 0x58004000b4077fae */ /* 0x000fe8000c921848 */
[----:B------:R-:W-:Y:S04]  /*13760*/  LDGSTS.E [R7+0x50008], desc[UR8][R178.64], !P6 ;  /* 0x50008000b2077fae */ /* 0x000fe8000f121848 */
[----:B------:R-:W-:Y:S04]  /*13770*/  LDGSTS.E [R7+0x58008], desc[UR8][R176.64], !P6 ;  /* 0x58008000b0077fae */ /* 0x000fe8000f121848 */
[----:B------:R-:W2:Y:S04]  /*13780*/  LDL.64 R180, [R1+0xbf0] ;  /* 0x000bf00001b47983 */ /* 0x000ea80000100a00 */
        /* <DEDUP_REMOVED lines=10> */
[----:B------:R-:W4:Y:S04]  /*13830*/  LDL.64 R126, [R1+0xb40] ;  /* 0x000b4000017e7983 */ /* 0x000f280000100a00 */
[----:B------:R-:W4:Y:S04]  /*13840*/  LDL.64 R120, [R1+0xd70] ;  /* 0x000d700001787983 */ /* 0x000f280000100a00 */
[----:B------:R-:W4:Y:S01]  /*13850*/  LDL.64 R118, [R1+0xb50] ;  /* 0x000b500001767983 */ /* 0x000f220000100a00 */
[----:B------:R-:W-:-:S02]  /*13860*/  VIADD R2, R20, 0xffffff3a ;  /* 0xffffff3a14027836 */ /* 0x000fc40000000000 */
[----:B-1----:R-:W-:Y:S02]  /*13870*/  VIADD R8, R16, 0xffffff39 ;  /* 0xffffff3910087836 */ /* 0x002fe40000000000 */
[----:B------:R-:W1:Y:S01]  /*13880*/  LDC R16, c[0x0][0x230] ;  /* 0x00008c00ff107b82 */ /* 0x000e620000000800 */
[----:B------:R-:W-:Y:S01]  /*13890*/  ISETP.GE.U32.AND P3, PT, R2, 0x7ffffebb, PT ;  /* 0x7ffffebb0200780c */ /* 0x000fe20003f66070 */
[----:B------:R-:W-:Y:S01]  /*138a0*/  VIADD R2, R15, 0xffffff38 ;  /* 0xffffff380f027836 */ /* 0x000fe20000000000 */
[----:B------:R-:W-:Y:S01]  /*138b0*/  ISETP.GE.U32.AND P2, PT, R8, 0x7ffffeba, PT ;  /* 0x7ffffeba0800780c */ /* 0x000fe20003f46070 */
[----:B------:R-:W-:-:S03]  /*138c0*/  VIADD R8, R9, 0xffffff1b ;  /* 0xffffff1b09087836 */ /* 0x000fc60000000000 */
[----:B------:R-:W-:Y:S01]  /*138d0*/  ISETP.GE.U32.AND P1, PT, R2, 0x7ffffeb9, PT ;  /* 0x7ffffeb90200780c */ /* 0x000fe20003f26070 */
[----:B------:R-:W1:Y:S01]  /*138e0*/  LDC R9, c[0x0][0x230] ;  /* 0x00008c00ff097b82 */ /* 0x000e620000000800 */
[----:B---3--:R-:W-:Y:S02]  /*138f0*/  IADD3 R2, R13, -0xe6, RZ ;  /* 0xffffff1a0d027810 */ /* 0x008fe40007ffe0ff */
[----:B------:R-:W-:Y:S01]  /*13900*/  ISETP.GE.U32.AND P6, PT, R8, 0x7ffffe9c, PT ;  /* 0x7ffffe9c0800780c */ /* 0x000fe20003fc6070 */
[----:B------:R-:W-:Y:S01]  /*13910*/  VIADD R8, R12, 0xffffff19 ;  /* 0xffffff190c087836 */ /* 0x000fe20000000000 */
[----:B------:R-:W-:Y:S01]  /*13920*/  ISETP.GE.U32.AND P5, PT, R2, 0x7ffffe9b, PT ;  /* 0x7ffffe9b0200780c */ /* 0x000fe20003fa6070 */
[----:B------:R-:W-:Y:S01]  /*13930*/  VIADD R2, R14, 0xffffff18 ;  /* 0xffffff180e027836 */ /* 0x000fe20000000000 */
[----:B------:R-:W-:Y:S01]  /*13940*/  LDGSTS.E [R7+0x60004], desc[UR8][R194.64], !P3 ;  /* 0x60004000c2077fae */ /* 0x000fe2000d921848 */
[----:B------:R-:W3:Y:S01]  /*13950*/  LDC R12, c[0x0][0x230] ;  /* 0x00008c00ff0c7b82 */ /* 0x000ee20000000800 */
[----:B------:R-:W-:-:S02]  /*13960*/  ISETP.GE.U32.AND P4, PT, R8, 0x7ffffe9a, PT ;  /* 0x7ffffe9a0800780c */ /* 0x000fc40003f86070 */
[----:B------:R-:W-:Y:S01]  /*13970*/  LDGSTS.E [R7+0x68004], desc[UR8][R192.64], !P3 ;  /* 0x68004000c0077fae */ /* 0x000fe2000d921848 */
[----:B------:R-:W-:-:S03]  /*13980*/  ISETP.GE.U32.AND P3, PT, R2, 0x7ffffe99, PT ;  /* 0x7ffffe990200780c */ /* 0x000fc60003f66070 */
[----:B------:R-:W-:Y:S01]  /*13990*/  LDGSTS.E [R7+0x60008], desc[UR8][R190.64], !P2 ;  /* 0x60008000be077fae */ /* 0x000fe2000d121848 */
[----:B------:R-:W3:Y:S03]  /*139a0*/  LDC R13, c[0x0][0x230] ;  /* 0x00008c00ff0d7b82 */ /* 0x000ee60000000800 */
[----:B------:R-:W-:Y:S01]  /*139b0*/  LDGSTS.E [R7+0x68008], desc[UR8][R188.64], !P2 ;  /* 0x68008000bc077fae */ /* 0x000fe2000d121848 */
[----:B-1----:R-:W-:-:S03]  /*139c0*/  VIADD R8, R16, 0xffffff77 ;  /* 0xffffff7710087836 */ /* 0x002fc60000000000 */
[----:B------:R-:W3:Y:S01]  /*139d0*/  LDL.64 R192, [R1+0xa18] ;  /* 0x000a180001c07983 */ /* 0x000ee20000100a00 */
[----:B------:R-:W-:Y:S01]  /*139e0*/  VIADD R2, R17, 0xffffff76 ;  /* 0xffffff7611027836 */ /* 0x000fe20000000000 */
[----:B------:R-:W1:Y:S02]  /*139f0*/  LDC R14, c[0x0][0x230] ;  /* 0x00008c00ff0e7b82 */ /* 0x000e640000000800 */
[----:B------:R-:W3:Y:S04]  /*13a00*/  LDL.64 R190, [R1+0x780] ;  /* 0x0007800001be7983 */ /* 0x000ee80000100a00 */
[----:B------:R-:W3:Y:S01]  /*13a10*/  LDL.64 R188, [R1+0x6a8] ;  /* 0x0006a80001bc7983 */ /* 0x000ee20000100a00 */
[----:B------:R-:W-:Y:S01]  /*13a20*/  VIADD R9, R9, 0xffffff75 ;  /* 0xffffff7509097836 */ /* 0x000fe20000000000 */
[----:B------:R-:W1:Y:S02]  /*13a30*/  LDC R15, c[0x0][0x230] ;  /* 0x00008c00ff0f7b82 */ /* 0x000e640000000800 */
[----:B------:R-:W3:Y:S04]  /*13a40*/  LDL.64 R194, [R1+0x788] ;  /* 0x0007880001c27983 */ /* 0x000ee80000100a00 */
[----:B--2---:R-:W-:Y:S01]  /*13a50*/  LDGSTS.E [R7+0x6000c], desc[UR8][R180.64], !P1 ;  /* 0x6000c000b4077fae */ /* 0x004fe2000c921848 */
[----:B------:R-:W-:Y:S01]  /*13a60*/  ISETP.GE.U32.AND P2, PT, R8, 0x7ffffef8, PT ;  /* 0x7ffffef80800780c */ /* 0x000fe20003f46070 */
[----:B------:R-:W2:Y:S02]  /*13a70*/  LDC R16, c[0x0][0x230] ;  /* 0x00008c00ff107b82 */ /* 0x000ea40000000800 */
[----:B----4-:R-:W-:Y:S06]  /*13a80*/  LDGSTS.E [R7+0x6800c], desc[UR8][R176.64], !P1 ;  /* 0x6800c000b0077fae */ /* 0x010fec000c921848 */
[----:B------:R-:W4:Y:S01]  /*13a90*/  LDC R17, c[0x0][0x230] ;  /* 0x00008c00ff117b82 */ /* 0x000f220000000800 */
[----:B------:R-:W2:Y:S04]  /*13aa0*/  LDL.64 R180, [R1+0x688] ;  /* 0x0006880001b47983 */ /* 0x000ea80000100a00 */
[----:B------:R-:W-:Y:S04]  /*13ab0*/  LDGSTS.E [R7+0x70000], desc[UR8][R174.64], !P6 ;  /* 0x70000000ae077fae */ /* 0x000fe8000f121848 */
[----:B------:R-:W-:Y:S04]  /*13ac0*/  LDGSTS.E [R7+0x78000], desc[UR8][R178.64], !P6 ;  /* 0x78000000b2077fae */ /* 0x000fe8000f121848 */
[----:B------:R-:W4:Y:S04]  /*13ad0*/  LDL.64 R176, [R1+0x678] ;  /* 0x0006780001b07983 */ /* 0x000f280000100a00 */
[----:B------:R-:W2:Y:S04]  /*13ae0*/  LDL.64 R174, [R1+0x7c8] ;  /* 0x0007c80001ae7983 */ /* 0x000ea80000100a00 */
[----:B------:R-:W-:Y:S04]  /*13af0*/  LDGSTS.E [R7+0x70004], desc[UR8][R186.64], !P5 ;  /* 0x70004000ba077fae */ /* 0x000fe8000e921848 */
[----:B------:R-:W4:Y:S04]  /*13b00*/  LDL.64 R178, [R1+0x840] ;  /* 0x0008400001b27983 */ /* 0x000f280000100a00 */
[----:B------:R-:W-:Y:S04]  /*13b10*/  LDGSTS.E [R7+0x78004], desc[UR8][R184.64], !P5 ;  /* 0x78004000b8077fae */ /* 0x000fe8000e921848 */
[----:B------:R-:W-:Y:S04]  /*13b20*/  LDGSTS.E [R7+0x70008], desc[UR8][R182.64], !P4 ;  /* 0x70008000b6077fae */ /* 0x000fe8000e121848 */
[----:B------:R-:W-:Y:S04]  /*13b30*/  LDGSTS.E [R7+0x78008], desc[UR8][R126.64], !P4 ;  /* 0x780080007e077fae */ /* 0x000fe8000e121848 */
[----:B------:R-:W4:Y:S04]  /*13b40*/  LDL.64 R184, [R1+0x698] ;  /* 0x0006980001b87983 */ /* 0x000f280000100a00 */
[----:B------:R-:W4:Y:S04]  /*13b50*/  LDL.64 R182, [R1+0x848] ;  /* 0x0008480001b67983 */ /* 0x000f280000100a00 */
[----:B------:R-:W4:Y:S04]  /*13b60*/  LDL.64 R186, [R1+0x850] ;  /* 0x0008500001ba7983 */ /* 0x000f280000100a00 */
[----:B------:R-:W-:Y:S04]  /*13b70*/  LDGSTS.E [R7+0x7000c], desc[UR8][R120.64], !P3 ;  /* 0x7000c00078077fae */ /* 0x000fe8000d921848 */
[----:B------:R1:W-:Y:S01]  /*13b80*/  LDGSTS.E [R7+0x7800c], desc[UR8][R118.64], !P3 ;  /* 0x7800c00076077fae */ /* 0x0003e2000d921848 */
[----:B---3--:R-:W-:-:S03]  /*13b90*/  VIADD R8, R12, 0xffffff74 ;  /* 0xffffff740c087836 */ /* 0x008fc60000000000 */
[----:B------:R-:W3:Y:S04]  /*13ba0*/  LDL.64 R126, [R1+0x960] ;  /* 0x00096000017e7983 */ /* 0x000ee80000100a00 */
[----:B------:R-:W3:Y:S04]  /*13bb0*/  LDL.64 R120, [R1+0x9f8] ;  /* 0x0009f80001787983 */ /* 0x000ee80000100a00 */
[----:B------:R-:W3:Y:S01]  /*13bc0*/  LDL.64 R118, [R1+0x770] ;  /* 0x0007700001767983 */ /* 0x000ee20000100a00 */
[----:B------:R-:W-:Y:S01]  /*13bd0*/  ISETP.GE.U32.AND P3, PT, R2, 0x7ffffef7, PT ;  /* 0x7ffffef70200780c */ /* 0x000fe20003f66070 */
[----:B------:R-:W3:Y:S01]  /*13be0*/  LDC R12, c[0x0][0x230] ;  /* 0x00008c00ff0c7b82 */ /* 0x000ee20000000800 */
[----:B-1----:R-:W-:-:S02]  /*13bf0*/  IADD3 R7, R13, -0xa9, RZ ;  /* 0xffffff570d077810 */ /* 0x002fc40007ffe0ff */
[----:B------:R-:W-:Y:S02]  /*13c00*/  ISETP.GE.U32.AND P4, PT, R9, 0x7ffffef6, PT ;  /* 0x7ffffef60900780c */ /* 0x000fe40003f86070 */
[----:B------:R-:W-:Y:S02]  /*13c10*/  ISETP.GE.U32.AND P5, PT, R8, 0x7ffffef5, PT ;  /* 0x7ffffef50800780c */ /* 0x000fe40003fa6070 */
[----:B------:R-:W-:Y:S01]  /*13c20*/  ISETP.GE.U32.AND P6, PT, R7, 0x7ffffed8, PT ;  /* 0x7ffffed80700780c */ /* 0x000fe20003fc6070 */
[----:B--2---:R-:W-:Y:S01]  /*13c30*/  LDGSTS.E [R11+0x40000], desc[UR8][R174.64], !P2 ;  /* 0x40000000ae0b7fae */ /* 0x004fe2000d121848 */
[----:B------:R-:W-:Y:S01]  /*13c40*/  VIADD R2, R14, 0xffffff56 ;  /* 0xffffff560e027836 */ /* 0x000fe20000000000 */
[----:B------:R-:W1:Y:S02]  /*13c50*/  LDC R13, c[0x0][0x230] ;  /* 0x00008c00ff0d7b82 */ /* 0x000e640000000800 */
[----:B----4-:R-:W-:Y:S04]  /*13c60*/  LDGSTS.E [R11+0x48000], desc[UR8][R176.64], !P2 ;  /* 0x48000000b00b7fae */ /* 0x010fe8000d121848 */
[----:B------:R-:W-:Y:S01]  /*13c70*/  LDGSTS.E [R11+0x40004], desc[UR8][R178.64], !P3 ;  /* 0x40004000b20b7fae */ /* 0x000fe2000d921848 */
[----:B------:R-:W-:Y:S01]  /*13c80*/  VIADD R7, R15, 0xffffff55 ;  /* 0xffffff550f077836 */ /* 0x000fe20000000000 */
[----:B------:R-:W-:Y:S01]  /*13c90*/  ISETP.GE.U32.AND P1, PT, R2, 0x7ffffed7, PT ;  /* 0x7ffffed70200780c */ /* 0x000fe20003f26070 */
[----:B------:R-:W2:Y:S01]  /*13ca0*/  LDC R9, c[0x0][0x230] ;  /* 0x00008c00ff097b82 */ /* 0x000ea20000000800 */
[----:B------:R-:W-:Y:S07]  /*13cb0*/  LDGSTS.E [R11+0x48004], desc[UR8][R180.64], !P3 ;  /* 0x48004000b40b7fae */ /* 0x000fee000d921848 */
[----:B------:R-:W4:Y:S08]  /*13cc0*/  LDC R8, c[0x0][0x230] ;  /* 0x00008c00ff087b82 */ /* 0x000f300000000800 */
[----:B------:R-:W4:Y:S01]  /*13cd0*/  LDC R15, c[0x0][0x230] ;  /* 0x00008c00ff0f7b82 */ /* 0x000f220000000800 */
[----:B------:R-:W-:Y:S04]  /*13ce0*/  LDGSTS.E [R11+0x40008], desc[UR8][R182.64], !P4 ;  /* 0x40008000b60b7fae */ /* 0x000fe8000e121848 */
[----:B------:R-:W-:Y:S03]  /*13cf0*/  LDGSTS.E [R11+0x48008], desc[UR8][R184.64], !P4 ;  /* 0x48008000b80b7fae */ /* 0x000fe6000e121848 */
[----:B------:R-:W4:Y:S01]  /*13d00*/  LDC R14, c[0x0][0x230] ;  /* 0x00008c00ff0e7b82 */ /* 0x000f220000000800 */
[----:B------:R-:W-:Y:S04]  /*13d10*/  LDGSTS.E [R11+0x4000c], desc[UR8][R186.64], !P5 ;  /* 0x4000c000ba0b7fae */ /* 0x000fe8000e921848 */
[----:B------:R-:W-:Y:S04]  /*13d20*/  LDGSTS.E [R11+0x4800c], desc[UR8][R188.64], !P5 ;  /* 0x4800c000bc0b7fae */ /* 0x000fe8000e921848 */
[----:B---3--:R-:W-:Y:S04]  /*13d30*/  LDGSTS.E [R11+0x50000], desc[UR8][R120.64], !P6 ;  /* 0x50000000780b7fae */ /* 0x008fe8000f121848 */
[----:B------:R-:W-:Y:S01]  /*13d40*/  LDGSTS.E [R11+0x58000], desc[UR8][R118.64], !P6 ;  /* 0x58000000760b7fae */ /* 0x000fe2000f121848 */
[----:B------:R-:W-:Y:S01]  /*13d50*/  ISETP.GE.U32.AND P2, PT, R7, 0x7ffffed6, PT ;  /* 0x7ffffed60700780c */ /* 0x000fe20003f46070 */
[----:B------:R-:W-:-:S02]  /*13d60*/  VIADD R2, R18, 0xffffff54 ;  /* 0xffffff5412027836 */ /* 0x000fc40000000000 */
[----:B------:R-:W-:Y:S04]  /*13d70*/  LDGSTS.E [R11+0x50004], desc[UR8][R202.64], !P1 ;  /* 0x50004000ca0b7fae */ /* 0x000fe8000c921848 */
[----:B------:R-:W3:Y:S04]  /*13d80*/  LDL.64 R120, [R1+0xc10] ;  /* 0x000c100001787983 */ /* 0x000ee80000100a00 */
[----:B------:R-:W2:Y:S01]  /*13d90*/  LDL.64 R118, [R1+0x970] ;  /* 0x0009700001767983 */ /* 0x000ea20000100a00 */
[----:B------:R-:W-:Y:S01]  /*13da0*/  ISETP.GE.U32.AND P3, PT, R2, 0x7ffffed5, PT ;  /* 0x7ffffed50200780c */ /* 0x000fe20003f66070 */
[----:B------:R-:W-:Y:S01]  /*13db0*/  VIADD R7, R16, 0xffffff36 ;  /* 0xffffff3610077836 */ /* 0x000fe20000000000 */
[----:B------:R-:W4:Y:S01]  /*13dc0*/  LDC R18, c[0x0][0x230] ;  /* 0x00008c00ff127b82 */ /* 0x000f220000000800 */
[----:B------:R-:W-:Y:S04]  /*13dd0*/  LDGSTS.E [R11+0x58004], desc[UR8][R200.64], !P1 ;  /* 0x58004000c80b7fae */ /* 0x000fe8000c921848 */
[----:B------:R-:W-:Y:S01]  /*13de0*/  LDGSTS.E [R11+0x50008], desc[UR8][R192.64], !P2 ;  /* 0x50008000c00b7fae */ /* 0x000fe2000d121848 */
[----:B------:R-:W-:Y:S01]  /*13df0*/  VIADD R2, R19, 0xffffff37 ;  /* 0xffffff3713027836 */ /* 0x000fe20000000000 */
[----:B------:R-:W-:Y:S01]  /*13e00*/  ISETP.GE.U32.AND P5, PT, R7, 0x7ffffeb7, PT ;  /* 0x7ffffeb70700780c */ /* 0x000fe20003fa6070 */
[----:B------:R-:W4:Y:S01]  /*13e10*/  LDC R16, c[0x0][0x230] ;  /* 0x00008c00ff107b82 */ /* 0x000f220000000800 */
[----:B------:R-:W-:Y:S04]  /*13e20*/  LDGSTS.E [R11+0x58008], desc[UR8][R190.64], !P2 ;  /* 0x58008000be0b7fae */ /* 0x000fe8000d121848 */
[----:B------:R-:W-:Y:S03]  /*13e30*/  LDGSTS.E [R11+0x5000c], desc[UR8][R198.64], !P3 ;  /* 0x5000c000c60b7fae */ /* 0x000fe6000d921848 */
[----:B------:R-:W4:Y:S01]  /*13e40*/  LDC R19, c[0x0][0x230] ;  /* 0x00008c00ff137b82 */ /* 0x000f220000000800 */
[----:B------:R-:W4:Y:S04]  /*13e50*/  LDL.64 R192, [R1+0xc28] ;  /* 0x000c280001c07983 */ /* 0x000f280000100a00 */
[----:B------:R-:W4:Y:S04]  /*13e60*/  LDL.64 R190, [R1+0x980] ;  /* 0x0009800001be7983 */ /* 0x000f280000100a00 */
[----:B------:R-:W-:Y:S01]  /*13e70*/  LDGSTS.E [R11+0x5800c], desc[UR8][R194.64], !P3 ;  /* 0x5800c000c20b7fae */ /* 0x000fe2000d921848 */
[----:B------:R-:W-:-:S03]  /*13e80*/  ISETP.GE.U32.AND P4, PT, R2, 0x7ffffeb8, PT ;  /* 0x7ffffeb80200780c */ /* 0x000fc60003f86070 */
[----:B------:R-:W4:Y:S04]  /*13e90*/  LDL.64 R200, [R1+0xd80] ;  /* 0x000d800001c87983 */ /* 0x000f280000100a00 */
[----:B------:R-:W4:Y:S04]  /*13ea0*/  LDL.64 R198, [R1+0xb70] ;  /* 0x000b700001c67983 */ /* 0x000f280000100a00 */
[----:B------:R-:W4:Y:S04]  /*13eb0*/  LDL.64 R194, [R1+0xc38] ;  /* 0x000c380001c27983 */ /* 0x000f280000100a00 */
[----:B------:R-:W4:Y:S04]  /*13ec0*/  LDL.64 R202, [R1+0xd88] ;  /* 0x000d880001ca7983 */ /* 0x000f280000100a00 */
[----:B------:R-:W-:Y:S04]  /*13ed0*/  LDGSTS.E [R11+0x60000], desc[UR8][R196.64], !P4 ;  /* 0x60000000c40b7fae */ /* 0x000fe8000e121848 */
[----:B------:R-:W-:Y:S01]  /*13ee0*/  LDGSTS.E [R11+0x68000], desc[UR8][R126.64], !P4 ;  /* 0x680000007e0b7fae */ /* 0x000fe2000e121848 */
[----:B------:R-:W-:Y:S01]  /*13ef0*/  VIADD R2, R17, 0xffffff35 ;  /* 0xffffff3511027836 */ /* 0x000fe20000000000 */
[----:B------:R-:W-:Y:S01]  /*13f00*/  IADD3 R7, R12, -0xcc, RZ ;  /* 0xffffff340c077810 */ /* 0x000fe20007ffe0ff */
[----:B------:R-:W4:Y:S01]  /*13f10*/  LDC R17, c[0x0][0x230] ;  /* 0x00008c00ff117b82 */ /* 0x000f220000000800 */
[----:B------:R-:W4:Y:S04]  /*13f20*/  LDL.64 R196, [R1+0x6c8] ;  /* 0x0006c80001c47983 */ /* 0x000f280000100a00 */
[----:B------:R-:W4:Y:S04]  /*13f30*/  LDL.64 R126, [R1+0xb80] ;  /* 0x000b8000017e7983 */ /* 0x000f280000100a00 */
[----:B---3--:R-:W-:Y:S01]  /*13f40*/  LDGSTS.E [R11+0x60004], desc[UR8][R120.64], !P5 ;  /* 0x60004000780b7fae */ /* 0x008fe2000e921848 */
[----:B------:R-:W-:Y:S01]  /*13f50*/  ISETP.GE.U32.AND P6, PT, R2, 0x7ffffeb6, PT ;  /* 0x7ffffeb60200780c */ /* 0x000fe20003fc6070 */
[----:B------:R-:W3:Y:S02]  /*13f60*/  LDC R12, c[0x0][0x230] ;  /* 0x00008c00ff0c7b82 */ /* 0x000ee40000000800 */
[----:B--2---:R-:W-:Y:S04]  /*13f70*/  LDGSTS.E [R11+0x68004], desc[UR8][R118.64], !P5 ;  /* 0x68004000760b7fae */ /* 0x004fe8000e921848 */
[----:B------:R-:W2:Y:S04]  /*13f80*/  LDL.64 R120, [R1+0xd90] ;  /* 0x000d900001787983 */ /* 0x000ea80000100a00 */
[----:B------:R-:W3:Y:S01]  /*13f90*/  LDL.64 R118, [R1+0xb90] ;  /* 0x000b900001767983 */ /* 0x000ee20000100a00 */
[----:B-1----:R-:W-:Y:S01]  /*13fa0*/  VIADD R2, R13, 0xffffff17 ;  /* 0xffffff170d027836 */ /* 0x002fe20000000000 */
[----:B------:R-:W-:Y:S01]  /*13fb0*/  ISETP.GE.U32.AND P1, PT, R7, 0x7ffffeb5, PT ;  /* 0x7ffffeb50700780c */ /* 0x000fe20003f26070 */
[----:B------:R-:W1:Y:S03]  /*13fc0*/  LDC R13, c[0x0][0x230] ;  /* 0x00008c00ff0d7b82 */ /* 0x000e660000000800 */
[----:B------:R-:W-:Y:S01]  /*13fd0*/  ISETP.GE.U32.AND P2, PT, R2, 0x7ffffe98, PT ;  /* 0x7ffffe980200780c */ /* 0x000fe20003f46070 */
[----:B------:R-:W-:Y:S01]  /*13fe0*/  VIADD R2, R9, 0xffffff16 ;  /* 0xffffff1609027836 */ /* 0x000fe20000000000 */
[----:B----4-:R-:W-:Y:S01]  /*13ff0*/  LDGSTS.E [R11+0x60008], desc[UR8][R192.64], !P6 ;  /* 0x60008000c00b7fae */ /* 0x010fe2000f121848 */
[----:B------:R-:W-:-:S02]  /*14000*/  VIADD R7, R8, 0xffffff15 ;  /* 0xffffff1508077836 */ /* 0x000fc40000000000 */
[----:B------:R-:W4:Y:S01]  /*14010*/  LDC R9, c[0x0][0x230] ;  /* 0x00008c00ff097b82 */ /* 0x000f220000000800 */
[----:B------:R-:W-:Y:S01]  /*14020*/  ISETP.GE.U32.AND P3, PT, R2, 0x7ffffe97, PT ;  /* 0x7ffffe970200780c */ /* 0x000fe20003f66070 */
[----:B------:R-:W-:Y:S01]  /*14030*/  LDGSTS.E [R11+0x68008], desc[UR8][R190.64], !P6 ;  /* 0x68008000be0b7fae */ /* 0x000fe2000f121848 */
[----:B------:R-:W-:-:S03]  /*14040*/  ISETP.GE.U32.AND P4, PT, R7, 0x7ffffe96, PT ;  /* 0x7ffffe960700780c */ /* 0x000fc60003f86070 */
[----:B------:R-:W4:Y:S04]  /*14050*/  LDL.64 R192, [R1+0x6b8] ;  /* 0x0006b80001c07983 */ /* 0x000f280000100a00 */
[----:B------:R-:W4:Y:S04]  /*14060*/  LDL.64 R190, [R1+0x858] ;  /* 0x0008580001be7983 */ /* 0x000f280000100a00 */
[----:B------:R-:W-:Y:S04]  /*14070*/  LDGSTS.E [R11+0x6000c], desc[UR8][R194.64], !P1 ;  /* 0x6000c000c20b7fae */ /* 0x000fe8000c921848 */
[----:B------:R-:W-:Y:S01]  /*14080*/  LDGSTS.E [R11+0x6800c], desc[UR8][R208.64], !P1 ;  /* 0x6800c000d00b7fae */ /* 0x000fe2000c921848 */
[----:B------:R-:W-:-:S02]  /*14090*/  VIADD R2, R15, 0xffffff14 ;  /* 0xffffff140f027836 */ /* 0x000fc40000000000 */
[----:B------:R-:W1:Y:S01]  /*140a0*/  LDC R15, c[0x0][0x230] ;  /* 0x00008c00ff0f7b82 */ /* 0x000e620000000800 */
[----:B------:R-:W-:Y:S04]  /*140b0*/  LDGSTS.E [R11+0x70000], desc[UR8][R206.64], !P2 ;  /* 0x70000000ce0b7fae */ /* 0x000fe8000d121848 */
[----:B------:R-:W4:Y:S04]  /*140c0*/  LDL.64 R194, [R1+0x860] ;  /* 0x0008600001c27983 */ /* 0x000f280000100a00 */
[----:B------:R-:W-:Y:S04]  /*140d0*/  LDGSTS.E [R11+0x78000], desc[UR8][R204.64], !P2 ;  /* 0x78000000cc0b7fae */ /* 0x000fe8000d121848 */
[----:B------:R-:W-:Y:S04]  /*140e0*/  LDGSTS.E [R11+0x70004], desc[UR8][R200.64], !P3 ;  /* 0x70004000c80b7fae */ /* 0x000fe8000d921848 */
[----:B------:R-:W-:Y:S01]  /*140f0*/  LDGSTS.E [R11+0x78004], desc[UR8][R198.64], !P3 ;  /* 0x78004000c60b7fae */ /* 0x000fe2000d921848 */
[----:B------:R-:W-:-:S03]  /*14100*/  ISETP.GE.U32.AND P5, PT, R2, 0x7ffffe95, PT ;  /* 0x7ffffe950200780c */ /* 0x000fc60003fa6070 */
        /* <DEDUP_REMOVED lines=9> */
[----:B--2---:R-:W-:Y:S04]  /*141a0*/  LDGSTS.E [R11+0x7000c], desc[UR8][R120.64], !P5 ;  /* 0x7000c000780b7fae */ /* 0x004fe8000e921848 */
[----:B---3--:R2:W-:Y:S04]  /*141b0*/  LDGSTS.E [R11+0x7800c], desc[UR8][R118.64], !P5 ;  /* 0x7800c000760b7fae */ /* 0x0085e8000e921848 */
[----:B------:R-:W3:Y:S04]  /*141c0*/  LDL.64 R120, [R1+0xc48] ;  /* 0x000c480001787983 */ /* 0x000ee80000100a00 */
[----:B------:R-:W3:Y:S01]  /*141d0*/  LDL.64 R118, [R1+0x9a0] ;  /* 0x0009a00001767983 */ /* 0x000ee20000100a00 */
[----:B------:R-:W-:-:S02]  /*141e0*/  VIADD R2, R16, 0xffffff73 ;  /* 0xffffff7310027836 */ /* 0x000fc40000000000 */
[----:B------:R-:W-:Y:S01]  /*141f0*/  VIADD R8, R14, 0xffffff72 ;  /* 0xffffff720e087836 */ /* 0x000fe20000000000 */
[----:B------:R-:W2:Y:S02]  /*14200*/  LDC R16, c[0x0][0x230] ;  /* 0x00008c00ff107b82 */ /* 0x000ea40000000800 */
[----:B------:R-:W-:Y:S01]  /*14210*/  ISETP.GE.U32.AND P6, PT, R2, 0x7ffffef4, PT ;  /* 0x7ffffef40200780c */ /* 0x000fe20003fc6070 */
[----:B------:R-:W-:Y:S01]  /*14220*/  VIADD R2, R17, 0xffffff70 ;  /* 0xffffff7011027836 */ /* 0x000fe20000000000 */
[----:B------:R-:W-:-:S04]  /*14230*/  ISETP.GE.U32.AND P5, PT, R8, 0x7ffffef3, PT ;  /* 0x7ffffef30800780c */ /* 0x000fc80003fa6070 */
[----:B------:R-:W-:Y:S01]  /*14240*/  ISETP.GE.U32.AND P3, PT, R2, 0x7ffffef1, PT ;  /* 0x7ffffef10200780c */ /* 0x000fe20003f66070 */
[----:B----4-:R-:W-:Y:S01]  /*14250*/  VIADD R2, R9, 0xffffff53 ;  /* 0xffffff5309027836 */ /* 0x010fe20000000000 */
[----:B------:R-:W-:Y:S01]  /*14260*/  IADD3 R7, R18, -0x8f, RZ ;  /* 0xffffff7112077810 */ /* 0x000fe20007ffe0ff */
[----:B------:R-:W4:Y:S03]  /*14270*/  LDC R14, c[0x0][0x230] ;  /* 0x00008c00ff0e7b82 */ /* 0x000f260000000800 */
[----:B------:R-:W-:Y:S01]  /*14280*/  ISETP.GE.U32.AND P2, PT, R2, 0x7ffffed4, PT ;  /* 0x7ffffed40200780c */ /* 0x000fe20003f46070 */
[----:B------:R-:W-:Y:S01]  /*14290*/  VIADD R2, R12, 0xffffff51 ;  /* 0xffffff510c027836 */ /* 0x000fe20000000000 */
[----:B------:R-:W-:Y:S01]  /*142a0*/  ISETP.GE.U32.AND P4, PT, R7, 0x7ffffef2, PT ;  /* 0x7ffffef20700780c */ /* 0x000fe20003f86070 */
[----:B-1----:R-:W-:Y:S01]  /*142b0*/  VIADD R7, R13, 0xffffff52 ;  /* 0xffffff520d077836 */ /* 0x002fe20000000000 */
[----:B------:R-:W-:Y:S01]  /*142c0*/  LDGSTS.E [R248+0x40000], desc[UR8][R190.64], !P6 ;  /* 0x40000000bef87fae */ /* 0x000fe2000f121848 */
[----:B------:R-:W1:Y:S03]  /*142d0*/  LDC R13, c[0x0][0x230] ;  /* 0x00008c00ff0d7b82 */ /* 0x000e660000000800 */
[----:B------:R-:W-:Y:S01]  /*142e0*/  LDGSTS.E [R248+0x48000], desc[UR8][R192.64], !P6 ;  /* 0x48000000c0f87fae */ /* 0x000fe2000f121848 */
[----:B------:R-:W-:Y:S01]  /*142f0*/  ISETP.GE.U32.AND P6, PT, R2, 0x7ffffed2, PT ;  /* 0x7ffffed20200780c */ /* 0x000fe20003fc6070 */
[----:B------:R-:W-:Y:S01]  /*14300*/  VIADD R2, R15, 0xffffff50 ;  /* 0xffffff500f027836 */ /* 0x000fe20000000000 */
[----:B------:R-:W-:Y:S01]  /*14310*/  ISETP.GE.U32.AND P1, PT, R7, 0x7ffffed3, PT ;  /* 0x7ffffed30700780c */ /* 0x000fe20003f26070 */
[----:B------:R-:W-:Y:S01]  /*14320*/  LDGSTS.E [R248+0x40004], desc[UR8][R194.64], !P5 ;  /* 0x40004000c2f87fae */ /* 0x000fe2000e921848 */
[----:B------:R-:W1:Y:S03]  /*14330*/  LDC R8, c[0x0][0x230] ;  /* 0x00008c00ff087b82 */ /* 0x000e660000000800 */
[----:B------:R-:W-:Y:S01]  /*14340*/  LDGSTS.E [R248+0x48004], desc[UR8][R196.64], !P5 ;  /* 0x48004000c4f87fae */ /* 0x000fe2000e921848 */
[----:B------:R-:W-:Y:S01]  /*14350*/  ISETP.GE.U32.AND P5, PT, R2, 0x7ffffed1, PT ;  /* 0x7ffffed10200780c */ /* 0x000fe20003fa6070 */
[----:B--2---:R-:W-:-:S03]  /*14360*/  VIADD R7, R16, 0xffffff33 ;  /* 0xffffff3310077836 */ /* 0x004fc60000000000 */
[----:B------:R-:W2:Y:S08]  /*14370*/  LDC R11, c[0x0][0x230] ;  /* 0x00008c00ff0b7b82 */ /* 0x000eb00000000800 */
[----:B------:R-:W2:Y:S01]  /*14380*/  LDC R9, c[0x0][0x230] ;  /* 0x00008c00ff097b82 */ /* 0x000ea20000000800 */
[----:B------:R-:W-:Y:S07]  /*14390*/  LDGSTS.E [R248+0x40008], desc[UR8][R198.64], !P4 ;  /* 0x40008000c6f87fae */ /* 0x000fee000e121848 */
[----:B------:R-:W2:Y:S01]  /*143a0*/  LDC R12, c[0x0][0x230] ;  /* 0x00008c00ff0c7b82 */ /* 0x000ea20000000800 */
[----:B------:R-:W-:Y:S01]  /*143b0*/  LDGSTS.E [R248+0x48008], desc[UR8][R200.64], !P4 ;  /* 0x48008000c8f87fae */ /* 0x000fe2000e121848 */
[----:B------:R-:W-:-:S03]  /*143c0*/  ISETP.GE.U32.AND P4, PT, R7, 0x7ffffeb4, PT ;  /* 0x7ffffeb40700780c */ /* 0x000fc60003f86070 */
[----:B------:R-:W-:Y:S01]  /*143d0*/  LDGSTS.E [R248+0x4000c], desc[UR8][R202.64], !P3 ;  /* 0x4000c000caf87fae */ /* 0x000fe2000d921848 */
[----:B------:R-:W-:Y:S01]  /*143e0*/  IADD3 R2, R19, -0xce, RZ ;  /* 0xffffff3213027810 */ /* 0x000fe20007ffe0ff */
[----:B----4-:R-:W-:Y:S01]  /*143f0*/  VIADD R7, R14, 0xffffff31 ;  /* 0xffffff310e077836 */ /* 0x010fe20000000000 */
[----:B------:R-:W4:Y:S01]  /*14400*/  LDC R15, c[0x0][0x230] ;  /* 0x00008c00ff0f7b82 */ /* 0x000f220000000800 */
[----:B------:R-:W-:Y:S04]  /*14410*/  LDGSTS.E [R248+0x4800c], desc[UR8][R204.64], !P3 ;  /* 0x4800c000ccf87fae */ /* 0x000fe8000d921848 */
[----:B------:R-:W-:Y:S03]  /*14420*/  LDGSTS.E [R248+0x50000], desc[UR8][R218.64], !P2 ;  /* 0x50000000daf87fae */ /* 0x000fe6000d121848 */
        /* <DEDUP_REMOVED lines=8> */
[----:B------:R-:W4:Y:S03]  /*144b0*/  LDL.64 R212, [R1+0xc78] ;  /* 0x000c780001d47983 */ /* 0x000f260000100a00 */
[----:B------:R-:W4:Y:S01]  /*144c0*/  LDC R17, c[0x0][0x230] ;  /* 0x00008c00ff117b82 */ /* 0x000f220000000800 */
[----:B------:R-:W-:Y:S04]  /*144d0*/  LDGSTS.E [R248+0x5000c], desc[UR8][R206.64], !P5 ;  /* 0x5000c000cef87fae */ /* 0x000fe8000e921848 */
[----:B------:R-:W4:Y:S03]  /*144e0*/  LDL.64 R208, [R1+0x9d0] ;  /* 0x0009d00001d07983 */ /* 0x000f260000100a00 */
[----:B------:R-:W4:Y:S01]  /*144f0*/  LDC R19, c[0x0][0x230] ;  /* 0x00008c00ff137b82 */ /* 0x000f220000000800 */
[----:B------:R-:W4:Y:S04]  /*14500*/  LDL.64 R210, [R1+0xba0] ;  /* 0x000ba00001d27983 */ /* 0x000f280000100a00 */
[----:B------:R-:W4:Y:S04]  /*14510*/  LDL.64 R206, [R1+0xd98] ;  /* 0x000d980001ce7983 */ /* 0x000f280000100a00 */
[----:B------:R-:W4:Y:S04]  /*14520*/  LDL.64 R218, [R1+0xda0] ;  /* 0x000da00001da7983 */ /* 0x000f280000100a00 */
[----:B------:R-:W4:Y:S04]  /*14530*/  LDL.64 R216, [R1+0xbb0] ;  /* 0x000bb00001d87983 */ /* 0x000f280000100a00 */
[----:B------:R-:W4:Y:S04]  /*14540*/  LDL.64 R214, [R1+0xda8] ;  /* 0x000da80001d67983 */ /* 0x000f280000100a00 */
[----:B------:R-:W-:Y:S04]  /*14550*/  LDGSTS.E [R248+0x5800c], desc[UR8][R126.64], !P5 ;  /* 0x5800c0007ef87fae */ /* 0x000fe8000e921848 */
[----:B------:R-:W4:Y:S04]  /*14560*/  LDL.64 R126, [R1+0xbc0] ;  /* 0x000bc000017e7983 */ /* 0x000f280000100a00 */
[----:B---3--:R-:W-:Y:S04]  /*14570*/  LDGSTS.E [R248+0x60000], desc[UR8][R120.64], !P4 ;  /* 0x6000000078f87fae */ /* 0x008fe8000e121848 */
[----:B------:R-:W-:Y:S04]  /*14580*/  LDGSTS.E [R248+0x68000], desc[UR8][R118.64], !P4 ;  /* 0x6800000076f87fae */ /* 0x000fe8000e121848 */
[----:B------:R-:W3:Y:S04]  /*14590*/  LDL.64 R120, [R1+0xdb0] ;  /* 0x000db00001787983 */ /* 0x000ee80000100a00 */
[----:B------:R-:W3:Y:S01]  /*145a0*/  LDL.64 R118, [R1+0xbd0] ;  /* 0x000bd00001767983 */ /* 0x000ee20000100a00 */
[----:B------:R-:W-:Y:S01]  /*145b0*/  ISETP.GE.U32.AND P3, PT, R2, 0x7ffffeb3, PT ;  /* 0x7ffffeb30200780c */ /* 0x000fe20003f66070 */
[----:B-1----:R-:W-:Y:S01]  /*145c0*/  VIADD R2, R13, 0xffffff30 ;  /* 0xffffff300d027836 */ /* 0x002fe20000000000 */
[----:B------:R-:W-:Y:S01]  /*145d0*/  ISETP.GE.U32.AND P2, PT, R7, 0x7ffffeb2, PT ;  /* 0x7ffffeb20700780c */ /* 0x000fe20003f46070 */
[----:B------:R-:W-:Y:S01]  /*145e0*/  VIADD R7, R8, 0xffffff13 ;  /* 0xffffff1308077836 */ /* 0x000fe20000000000 */
[----:B------:R-:W1:Y:S02]  /*145f0*/  LDC R13, c[0x0][0x230] ;  /* 0x00008c00ff0d7b82 */ /* 0x000e640000000800 */
[----:B------:R-:W-:Y:S01]  /*14600*/  ISETP.GE.U32.AND P1, PT, R2, 0x7ffffeb1, PT ;  /* 0x7ffffeb10200780c */ /* 0x000fe20003f26070 */
[----:B--2---:R-:W-:Y:S01]  /*14610*/  VIADD R2, R11, 0xffffff12 ;  /* 0xffffff120b027836 */ /* 0x004fe20000000000 */
[----:B------:R-:W-:Y:S01]  /*14620*/  ISETP.GE.U32.AND P6, PT, R7, 0x7ffffe94, PT ;  /* 0x7ffffe940700780c */ /* 0x000fe20003fc6070 */
[----:B------:R-:W-:-:S03]  /*14630*/  VIADD R7, R9, 0xffffff11 ;  /* 0xffffff1109077836 */ /* 0x000fc60000000000 */
[----:B------:R-:W-:Y:S01]  /*14640*/  ISETP.GE.U32.AND P5, PT, R2, 0x7ffffe93, PT ;  /* 0x7ffffe930200780c */ /* 0x000fe20003fa6070 */
[----:B------:R-:W-:Y:S01]  /*14650*/  VIADD R2, R12, 0xffffff10 ;  /* 0xffffff100c027836 */ /* 0x000fe20000000000 */
[----:B------:R-:W-:Y:S01]  /*14660*/  ISETP.GE.U32.AND P4, PT, R7, 0x7ffffe92, PT ;  /* 0x7ffffe920700780c */ /* 0x000fe20003f86070 */
[----:B------:R-:W-:Y:S01]  /*14670*/  LDGSTS.E [R248+0x60004], desc[UR8][R226.64], !P3 ;  /* 0x60004000e2f87fae */ /* 0x000fe2000d921848 */
[----:B------:R-:W2:Y:S03]  /*14680*/  LDC R9, c[0x0][0x230] ;  /* 0x00008c00ff097b82 */ /* 0x000ea60000000800 */
[----:B------:R-:W-:Y:S01]  /*14690*/  LDGSTS.E [R248+0x68004], desc[UR8][R224.64], !P3 ;  /* 0x68004000e0f87fae */ /* 0x000fe2000d921848 */
[----:B------:R-:W-:-:S03]  /*146a0*/  ISETP.GE.U32.AND P3, PT, R2, 0x7ffffe91, PT ;  /* 0x7ffffe910200780c */ /* 0x000fc60003f66070 */
[----:B------:R-:W-:Y:S01]  /*146b0*/  LDGSTS.E [R248+0x60008], desc[UR8][R222.64], !P2 ;  /* 0x60008000def87fae */ /* 0x000fe2000d121848 */
[----:B------:R-:W1:Y:S03]  /*146c0*/  LDC R8, c[0x0][0x230] ;  /* 0x00008c00ff087b82 */ /* 0x000e660000000800 */
[----:B------:R-:W-:Y:S05]  /*146d0*/  LDGSTS.E [R248+0x68008], desc[UR8][R220.64], !P2 ;  /* 0x68008000dcf87fae */ /* 0x000fea000d121848 */
[----:B------:R-:W1:Y:S01]  /*146e0*/  LDC R11, c[0x0][0x230] ;  /* 0x00008c00ff0b7b82 */ /* 0x000e620000000800 */
[----:B------:R-:W3:Y:S01]  /*146f0*/  LDL.64 R224, [R1+0xa98] ;  /* 0x000a980001e07983 */ /* 0x000ee20000100a00 */
[----:B----4-:R-:W-:-:S03]  /*14700*/  IADD3 R7, R14, -0x91, RZ ;  /* 0xffffff6f0e077810 */ /* 0x010fc60007ffe0ff */
[----:B------:R-:W4:Y:S03]  /*14710*/  LDL.64 R222, [R1+0x7c0] ;  /* 0x0007c00001de7983 */ /* 0x000f260000100a00 */
[----:B------:R-:W4:Y:S01]  /*14720*/  LDC R12, c[0x0][0x230] ;  /* 0x00008c00ff0c7b82 */ /* 0x000f220000000800 */
[----:B------:R-:W4:Y:S04]  /*14730*/  LDL.64 R220, [R1+0x710] ;  /* 0x0007100001dc7983 */ /* 0x000f280000100a00 */
[----:B------:R-:W4:Y:S04]  /*14740*/  LDL.64 R226, [R1+0x7d0] ;  /* 0x0007d00001e27983 */ /* 0x000f280000100a00 */
[----:B------:R-:W-:Y:S01]  /*14750*/  LDGSTS.E [R248+0x6000c], desc[UR8][R212.64], !P1 ;  /* 0x6000c000d4f87fae */ /* 0x000fe2000c921848 */
[----:B------:R-:W-:Y:S01]  /*14760*/  VIADD R2, R15, 0xffffff6e ;  /* 0xffffff6e0f027836 */ /* 0x000fe20000000000 */
[----:B------:R-:W-:Y:S01]  /*14770*/  ISETP.GE.U32.AND P2, PT, R7, 0x7ffffef0, PT ;  /* 0x7ffffef00700780c */ /* 0x000fe20003f46070 */
[----:B--2---:R-:W-:Y:S01]  /*14780*/  VIADD R9, R9, 0xffffff6d ;  /* 0xffffff6d09097836 */ /* 0x004fe20000000000 */
[----:B------:R-:W2:Y:S01]  /*14790*/  LDC R15, c[0x0][0x230] ;  /* 0x00008c00ff0f7b82 */ /* 0x000ea20000000800 */
[----:B------:R-:W-:Y:S04]  /*147a0*/  LDGSTS.E [R248+0x6800c], desc[UR8][R208.64], !P1 ;  /* 0x6800c000d0f87fae */ /* 0x000fe8000c921848 */
[----:B------:R-:W2:Y:S01]  /*147b0*/  LDL.64 R212, [R1+0x708] ;  /* 0x0007080001d47983 */ /* 0x000ea20000100a00 */
[----:B-1----:R-:W-:-:S02]  /*147c0*/  VIADD R8, R8, 0xffffff6c ;  /* 0xffffff6c08087836 */ /* 0x002fc40000000000 */
[----:B------:R-:W1:Y:S01]  /*147d0*/  LDC R14, c[0x0][0x230] ;  /* 0x00008c00ff0e7b82 */ /* 0x000e620000000800 */
        /* <DEDUP_REMOVED lines=11> */
[----:B------:R-:W4:Y:S01]  /*14890*/  LDL.64 R218, [R1+0x8a8] ;  /* 0x0008a80001da7983 */ /* 0x000f220000100a00 */
[----:B------:R-:W-:Y:S01]  /*148a0*/  VIADD R7, R11, 0xffffff4f ;  /* 0xffffff4f0b077836 */ /* 0x000fe20000000000 */
[----:B------:R-:W-:Y:S01]  /*148b0*/  ISETP.GE.U32.AND P4, PT, R9, 0x7ffffeee, PT ;  /* 0x7ffffeee0900780c */ /* 0x000fe20003f86070 */
[----:B------:R-:W1:Y:S01]  /*148c0*/  LDC R11, c[0x0][0x230] ;  /* 0x00008c00ff0b7b82 */ /* 0x000e620000000800 */
[----:B------:R-:W-:Y:S01]  /*148d0*/  ISETP.GE.U32.AND P5, PT, R8, 0x7ffffeed, PT ;  /* 0x7ffffeed0800780c */ /* 0x000fe20003fa6070 */
[----:B------:R-:W4:Y:S04]  /*148e0*/  LDL.64 R126, [R1+0x9e0] ;  /* 0x0009e000017e7983 */ /* 0x000f280000100a00 */
[----:B---3--:R-:W-:Y:S01]  /*148f0*/  LDGSTS.E [R248+0x7000c], desc[UR8][R120.64], !P3 ;  /* 0x7000c00078f87fae */ /* 0x008fe2000d921848 */
[----:B------:R-:W-:Y:S01]  /*14900*/  ISETP.GE.U32.AND P6, PT, R7, 0x7ffffed0, PT ;  /* 0x7ffffed00700780c */ /* 0x000fe20003fc6070 */
[----:B------:R-:W3:Y:S02]  /*14910*/  LDC R9, c[0x0][0x230] ;  /* 0x00008c00ff097b82 */ /* 0x000ee40000000800 */
[----:B------:R-:W-:Y:S06]  /*14920*/  LDGSTS.E [R248+0x7800c], desc[UR8][R118.64], !P3 ;  /* 0x7800c00076f87fae */ /* 0x000fec000d921848 */
[----:B------:R-:W3:Y:S01]  /*14930*/  LDC R8, c[0x0][0x230] ;  /* 0x00008c00ff087b82 */ /* 0x000ee20000000800 */
[----:B------:R-:W3:Y:S04]  /*14940*/  LDL.64 R120, [R1+0xa78] ;  /* 0x000a780001787983 */ /* 0x000ee80000100a00 */
[----:B------:R-:W3:Y:S01]  /*14950*/  LDL.64 R118, [R1+0x7b0] ;  /* 0x0007b00001767983 */ /* 0x000ee20000100a00 */
[----:B------:R-:W-:-:S03]  /*14960*/  ISETP.GE.U32.AND P3, PT, R2, 0x7ffffeef, PT ;  /* 0x7ffffeef0200780c */ /* 0x000fc60003f66070 */
[----:B--2---:R-:W-:Y:S04]  /*14970*/  LDGSTS.E [R249+0x40000], desc[UR8][R206.64], !P2 ;  /* 0x40000000cef97fae */ /* 0x004fe8000d121848 */
[----:B----4-:R-:W-:Y:S06]  /*14980*/  LDGSTS.E [R249+0x48000], desc[UR8][R208.64], !P2 ;  /* 0x48000000d0f97fae */ /* 0x010fec000d121848 */
[----:B------:R-:W-:Y:S04]  /*14990*/  LDGSTS.E [R249+0x40004], desc[UR8][R210.64], !P3 ;  /* 0x40004000d2f97fae */ /* 0x000fe8000d921848 */
[----:B------:R-:W-:Y:S04]  /*149a0*/  LDGSTS.E [R249+0x48004], desc[UR8][R212.64], !P3 ;  /* 0x48004000d4f97fae */ /* 0x000fe8000d921848 */
[----:B------:R-:W-:Y:S04]  /*149b0*/  LDGSTS.E [R249+0x40008], desc[UR8][R214.64], !P4 ;  /* 0x40008000d6f97fae */ /* 0x000fe8000e121848 */
[----:B------:R-:W-:Y:S04]  /*149c0*/  LDGSTS.E [R249+0x48008], desc[UR8][R216.64], !P4 ;  /* 0x48008000d8f97fae */ /* 0x000fe8000e121848 */
[----:B------:R-:W-:Y:S04]  /*149d0*/  LDGSTS.E [R249+0x4000c], desc[UR8][R218.64], !P5 ;  /* 0x4000c000daf97fae */ /* 0x000fe8000e921848 */
[----:B------:R-:W-:Y:S04]  /*149e0*/  LDGSTS.E [R249+0x4800c], desc[UR8][R220.64], !P5 ;  /* 0x4800c000dcf97fae */ /* 0x000fe8000e921848 */
[----:B---3--:R-:W-:Y:S04]  /*149f0*/  LDGSTS.E [R249+0x50000], desc[UR8][R120.64], !P6 ;  /* 0x5000000078f97fae */ /* 0x008fe8000f121848 */
[----:B------:R-:W-:Y:S04]  /*14a00*/  LDGSTS.E [R249+0x58000], desc[UR8][R118.64], !P6 ;  /* 0x5800000076f97fae */ /* 0x000fe8000f121848 */
[----:B------:R-:W2:Y:S04]  /*14a10*/  LDL.64 R120, [R1+0xc98] ;  /* 0x000c980001787983 */ /* 0x000ea80000100a00 */
[----:B------:R-:W3:Y:S01]  /*14a20*/  LDL.64 R118, [R1+0x9f0] ;  /* 0x0009f00001767983 */ /* 0x000ee20000100a00 */
[----:B------:R-:W-:-:S02]  /*14a30*/  VIADD R2, R12, 0xffffff4e ;  /* 0xffffff4e0c027836 */ /* 0x000fc40000000000 */
[----:B------:R-:W-:Y:S01]  /*14a40*/  VIADD R7, R13, 0xffffff4d ;  /* 0xffffff4d0d077836 */ /* 0x000fe20000000000 */
[----:B------:R-:W4:Y:S02]  /*14a50*/  LDC R12, c[0x0][0x230] ;  /* 0x00008c00ff0c7b82 */ /* 0x000f240000000800 */
[----:B------:R-:W-:Y:S02]  /*14a60*/  ISETP.GE.U32.AND P1, PT, R2, 0x7ffffecf, PT ;  /* 0x7ffffecf0200780c */ /* 0x000fe40003f26070 */
[----:B------:R-:W-:Y:S02]  /*14a70*/  IADD3 R2, R16, -0xb4, RZ ;  /* 0xffffff4c10027810 */ /* 0x000fe40007ffe0ff */
[----:B------:R-:W-:Y:S02]  /*14a80*/  ISETP.GE.U32.AND P2, PT, R7, 0x7ffffece, PT ;  /* 0x7ffffece0700780c */ /* 0x000fe40003f46070 */
[----:B------:R-:W-:Y:S01]  /*14a90*/  ISETP.GE.U32.AND P3, PT, R2, 0x7ffffecd, PT ;  /* 0x7ffffecd0200780c */ /* 0x000fe20003f66070 */
[----:B------:R-:W4:Y:S06]  /*14aa0*/  LDC R13, c[0x0][0x230] ;  /* 0x00008c00ff0d7b82 */ /* 0x000f2c0000000800 */
[----:B------:R-:W-:Y:S02]  /*14ab0*/  LDGSTS.E [R249+0x50004], desc[UR8][R234.64], !P1 ;  /* 0x50004000eaf97fae */ /* 0x000fe4000c921848 */
[----:B------:R-:W4:Y:S02]  /*14ac0*/  LDC R16, c[0x0][0x230] ;  /* 0x00008c00ff107b82 */ /* 0x000f240000000800 */
[----:B------:R-:W-:Y:S04]  /*14ad0*/  LDGSTS.E [R249+0x58004], desc[UR8][R232.64], !P1 ;  /* 0x58004000e8f97fae */ /* 0x000fe8000c921848 */
[----:B------:R-:W-:Y:S04]  /*14ae0*/  LDGSTS.E [R249+0x50008], desc[UR8][R224.64], !P2 ;  /* 0x50008000e0f97fae */ /* 0x000fe8000d121848 */
[----:B------:R-:W-:Y:S04]  /*14af0*/  LDGSTS.E [R249+0x58008], desc[UR8][R222.64], !P2 ;  /* 0x58008000def97fae */ /* 0x000fe8000d121848 */
[----:B------:R-:W-:Y:S04]  /*14b00*/  LDGSTS.E [R249+0x5000c], desc[UR8][R230.64], !P3 ;  /* 0x5000c000e6f97fae */ /* 0x000fe8000d921848 */
[----:B------:R-:W4:Y:S04]  /*14b10*/  LDL.64 R224, [R1+0xca8] ;  /* 0x000ca80001e07983 */ /* 0x000f280000100a00 */
[----:B------:R-:W4:Y:S04]  /*14b20*/  LDL.64 R222, [R1+0xa00] ;  /* 0x000a000001de7983 */ /* 0x000f280000100a00 */
[----:B------:R-:W-:Y:S01]  /*14b30*/  LDGSTS.E [R249+0x5800c], desc[UR8][R226.64], !P3 ;  /* 0x5800c000e2f97fae */ /* 0x000fe2000d921848 */
[----:B------:R-:W-:-:S02]  /*14b40*/  VIADD R2, R18, 0xffffff2f ;  /* 0xffffff2f12027836 */ /* 0x000fc40000000000 */
[----:B------:R-:W-:Y:S01]  /*14b50*/  VIADD R7, R15, 0xffffff2e ;  /* 0xffffff2e0f077836 */ /* 0x000fe20000000000 */
[----:B------:R-:W4:Y:S01]  /*14b60*/  LDL.64 R232, [R1+0xdc0] ;  /* 0x000dc00001e87983 */ /* 0x000f220000100a00 */
[----:B------:R-:W4:Y:S03]  /*14b70*/  LDC R15, c[0x0][0x230] ;  /* 0x00008c00ff0f7b82 */ /* 0x000f260000000800 */
[----:B------:R-:W4:Y:S04]  /*14b80*/  LDL.64 R230, [R1+0xbf8] ;  /* 0x000bf80001e67983 */ /* 0x000f280000100a00 */
[----:B------:R-:W4:Y:S01]  /*14b90*/  LDL.64 R226, [R1+0xcb8] ;  /* 0x000cb80001e27983 */ /* 0x000f220000100a00 */
[----:B------:R-:W-:Y:S01]  /*14ba0*/  ISETP.GE.U32.AND P4, PT, R2, 0x7ffffeb0, PT ;  /* 0x7ffffeb00200780c */ /* 0x000fe20003f86070 */
[----:B------:R-:W4:Y:S02]  /*14bb0*/  LDC R18, c[0x0][0x230] ;  /* 0x00008c00ff127b82 */ /* 0x000f240000000800 */
[----:B------:R-:W4:Y:S01]  /*14bc0*/  LDL.64 R234, [R1+0xdc8] ;  /* 0x000dc80001ea7983 */ /* 0x000f220000100a00 */
[----:B------:R-:W-:-:S09]  /*14bd0*/  ISETP.GE.U32.AND P5, PT, R7, 0x7ffffeaf, PT ;  /* 0x7ffffeaf0700780c */ /* 0x000fd20003fa6070 */
[----:B------:R-:W-:Y:S04]  /*14be0*/  LDGSTS.E [R249+0x60000], desc[UR8][R228.64], !P4 ;  /* 0x60000000e4f97fae */ /* 0x000fe8000e121848 */
[----:B------:R-:W-:Y:S01]  /*14bf0*/  LDGSTS.E [R249+0x68000], desc[UR8][R126.64], !P4 ;  /* 0x680000007ef97fae */ /* 0x000fe2000e121848 */
[----:B------:R-:W-:Y:S02]  /*14c00*/  VIADD R2, R17, 0xffffff2d ;  /* 0xffffff2d11027836 */ /* 0x000fe40000000000 */
[----:B-1----:R-:W-:Y:S01]  /*14c10*/  VIADD R7, R11, 0xffffff2c ;  /* 0xffffff2c0b077836 */ /* 0x002fe20000000000 */
[----:B------:R-:W1:Y:S01]  /*14c20*/  LDC R17, c[0x0][0x230] ;  /* 0x00008c00ff117b82 */ /* 0x000e620000000800 */
[----:B------:R-:W4:Y:S04]  /*14c30*/  LDL.64 R228, [R1+0x6f0] ;  /* 0x0006f00001e47983 */ /* 0x000f280000100a00 */
[----:B------:R-:W4:Y:S04]  /*14c40*/  LDL.64 R126, [R1+0xc08] ;  /* 0x000c0800017e7983 */ /* 0x000f280000100a00 */
[----:B--2---:R-:W-:Y:S01]  /*14c50*/  LDGSTS.E [R249+0x60004], desc[UR8][R120.64], !P5 ;  /* 0x6000400078f97fae */ /* 0x004fe2000e921848 */
[----:B------:R-:W-:Y:S01]  /*14c60*/  ISETP.GE.U32.AND P6, PT, R2, 0x7ffffeae, PT ;  /* 0x7ffffeae0200780c */ /* 0x000fe20003fc6070 */
[----:B------:R-:W2:Y:S02]  /*14c70*/  LDC R11, c[0x0][0x230] ;  /* 0x00008c00ff0b7b82 */ /* 0x000ea40000000800 */
[----:B---3--:R-:W-:Y:S04]  /*14c80*/  LDGSTS.E [R249+0x68004], desc[UR8][R118.64], !P5 ;  /* 0x6800400076f97fae */ /* 0x008fe8000e921848 */
[----:B------:R-:W3:Y:S04]  /*14c90*/  LDL.64 R120, [R1+0xdd0] ;  /* 0x000dd00001787983 */ /* 0x000ee80000100a00 */
[----:B------:R-:W2:Y:S01]  /*14ca0*/  LDL.64 R118, [R1+0xc18] ;  /* 0x000c180001767983 */ /* 0x000ea20000100a00 */
[----:B----4-:R-:W-:Y:S01]  /*14cb0*/  VIADD R2, R12, 0xffffff0f ;  /* 0xffffff0f0c027836 */ /* 0x010fe20000000000 */
[----:B------:R-:W-:Y:S01]  /*14cc0*/  ISETP.GE.U32.AND P1, PT, R7, 0x7ffffead, PT ;  /* 0x7ffffead0700780c */ /* 0x000fe20003f26070 */
[----:B------:R-:W4:Y:S03]  /*14cd0*/  LDC R12, c[0x0][0x230] ;  /* 0x00008c00ff0c7b82 */ /* 0x000f260000000800 */
[----:B------:R-:W-:Y:S01]  /*14ce0*/  ISETP.GE.U32.AND P2, PT, R2, 0x7ffffe90, PT ;  /* 0x7ffffe900200780c */ /* 0x000fe20003f46070 */
[----:B------:R-:W-:Y:S01]  /*14cf0*/  VIADD R2, R9, 0xffffff0e ;  /* 0xffffff0e09027836 */ /* 0x000fe20000000000 */
[----:B------:R-:W-:-:S03]  /*14d00*/  IADD3 R7, R8, -0xf3, RZ ;  /* 0xffffff0d08077810 */ /* 0x000fc60007ffe0ff */
[----:B------:R-:W4:Y:S01]  /*14d10*/  LDC R9, c[0x0][0x230] ;  /* 0x00008c00ff097b82 */ /* 0x000f220000000800 */
[----:B------:R-:W-:Y:S02]  /*14d20*/  ISETP.GE.U32.AND P3, PT, R2, 0x7ffffe8f, PT ;  /* 0x7ffffe8f0200780c */ /* 0x000fe40003f66070 */
[----:B------:R-:W-:Y:S01]  /*14d30*/  ISETP.GE.U32.AND P4, PT, R7, 0x7ffffe8e, PT ;  /* 0x7ffffe8e0700780c */ /* 0x000fe20003f86070 */
[----:B------:R-:W-:Y:S01]  /*14d40*/  VIADD R2, R14, 0xffffff0c ;  /* 0xffffff0c0e027836 */ /* 0x000fe20000000000 */
[----:B------:R-:W-:Y:S01]  /*14d50*/  LDGSTS.E [R249+0x60008], desc[UR8][R224.64], !P6 ;  /* 0x60008000e0f97fae */ /* 0x000fe2000f121848 */
[----:B------:R-:W-:-:S03]  /*14d60*/  VIADD R8, R13, 0xffffff6a ;  /* 0xffffff6a0d087836 */ /* 0x000fc60000000000 */
[----:B------:R-:W-:Y:S01]  /*14d70*/  ISETP.GE.U32.AND P5, PT, R2, 0x7ffffe8d, PT ;  /* 0x7ffffe8d0200780c */ /* 0x000fe20003fa6070 */
[----:B-1----:R-:W-:Y:S01]  /*14d80*/  VIADD R7, R17, 0xffffff69 ;  /* 0xffffff6911077836 */ /* 0x002fe20000000000 */
[----:B------:R-:W-:Y:S01]  /*14d90*/  LDGSTS.E [R249+0x68008], desc[UR8][R222.64], !P6 ;  /* 0x68008000def97fae */ /* 0x000fe2000f121848 */
[----:B------:R-:W1:Y:S03]  /*14da0*/  LDC R14, c[0x0][0x230] ;  /* 0x00008c00ff0e7b82 */ /* 0x000e660000000800 */
[----:B------:R-:W4:Y:S01]  /*14db0*/  LDL.64 R224, [R1+0x700] ;  /* 0x0007000001e07983 */ /* 0x000f220000100a00 */
[----:B------:R-:W-:-:S04]  /*14dc0*/  VIADD R2, R15, 0xffffff6b ;  /* 0xffffff6b0f027836 */ /* 0x000fc80000000000 */
[----:B------:R-:W1:Y:S01]  /*14dd0*/  LDC R13, c[0x0][0x230] ;  /* 0x00008c00ff0d7b82 */ /* 0x000e620000000800 */
[----:B------:R-:W4:Y:S04]  /*14de0*/  LDL.64 R222, [R1+0x8b8] ;  /* 0x0008b80001de7983 */ /* 0x000f280000100a00 */
[----:B------:R-:W-:Y:S03]  /*14df0*/  LDGSTS.E [R249+0x6000c], desc[UR8][R226.64], !P1 ;  /* 0x6000c000e2f97fae */ /* 0x000fe6000c921848 */
[----:B------:R-:W1:Y:S01]  /*14e00*/  LDC R15, c[0x0][0x230] ;  /* 0x00008c00ff0f7b82 */ /* 0x000e620000000800 */
[----:B------:R-:W-:Y:S04]  /*14e10*/  LDGSTS.E [R249+0x6800c], desc[UR8][R240.64], !P1 ;  /* 0x6800c000f0f97fae */ /* 0x000fe8000c921848 */
[----:B------:R-:W-:Y:S03]  /*14e20*/  LDGSTS.E [R249+0x70000], desc[UR8][R238.64], !P2 ;  /* 0x70000000eef97fae */ /* 0x000fe6000d121848 */
[----:B------:R-:W1:Y:S01]  /*14e30*/  LDC R17, c[0x0][0x230] ;  /* 0x00008c00ff117b82 */ /* 0x000e620000000800 */
        /* <DEDUP_REMOVED lines=14> */
[----:B--2---:R-:W-:Y:S04]  /*14f20*/  LDGSTS.E [R249+0x7800c], desc[UR8][R118.64], !P5 ;  /* 0x7800c00076f97fae */ /* 0x004fe8000e921848 */
[----:B------:R-:W2:Y:S04]  /*14f30*/  LDL.64 R120, [R1+0xae8] ;  /* 0x000ae80001787983 */ /* 0x000ea80000100a00 */
[----:B------:R-:W3:Y:S01]  /*14f40*/  LDL.64 R118, [R1+0x810] ;  /* 0x0008100001767983 */ /* 0x000ee20000100a00 */
[----:B------:R-:W-:Y:S01]  /*14f50*/  ISETP.GE.U32.AND P6, PT, R2, 0x7ffffeec, PT ;  /* 0x7ffffeec0200780c */ /* 0x000fe20003fc6070 */
[----:B------:R-:W-:Y:S01]  /*14f60*/  VIADD R2, R16, 0xffffff68 ;  /* 0xffffff6810027836 */ /* 0x000fe20000000000 */
[----:B------:R-:W-:Y:S01]  /*14f70*/  ISETP.GE.U32.AND P5, PT, R8, 0x7ffffeeb, PT ;  /* 0x7ffffeeb0800780c */ /* 0x000fe20003fa6070 */
[----:B------:R-:W3:Y:S01]  /*14f80*/  LDL.64 R248, [R1+0x6a0] ;  /* 0x0006a00001f87983 */ /* 0x000ee20000100a00 */
[----:B------:R-:W-:Y:S01]  /*14f90*/  ISETP.GE.U32.AND P4, PT, R7, 0x7ffffeea, PT ;  /* 0x7ffffeea0700780c */ /* 0x000fe20003f86070 */
[----:B------:R-:W3:Y:S01]  /*14fa0*/  LDC R8, c[0x0][0x230] ;  /* 0x00008c00ff087b82 */ /* 0x000ee20000000800 */
[----:B------:R-:W-:Y:S01]  /*14fb0*/  ISETP.GE.U32.AND P3, PT, R2, 0x7ffffee9, PT ;  /* 0x7ffffee90200780c */ /* 0x000fe20003f66070 */
[----:B----4-:R-:W-:Y:S01]  /*14fc0*/  VIADD R2, R9, 0xffffff4b ;  /* 0xffffff4b09027836 */ /* 0x010fe20000000000 */
[----:B------:R-:W-:-:S04]  /*14fd0*/  IADD3 R7, R12, -0xb6, RZ ;  /* 0xffffff4a0c077810 */ /* 0x000fc80007ffe0ff */
[----:B------:R-:W-:Y:S01]  /*14fe0*/  ISETP.GE.U32.AND P2, PT, R2, 0x7ffffecc, PT ;  /* 0x7ffffecc0200780c */ /* 0x000fe20003f46070 */
[----:B------:R-:W-:Y:S01]  /*14ff0*/  VIADD R2, R11, 0xffffff49 ;  /* 0xffffff490b027836 */ /* 0x000fe20000000000 */
[----:B------:R-:W-:Y:S01]  /*15000*/  ISETP.GE.U32.AND P1, PT, R7, 0x7ffffecb, PT ;  /* 0x7ffffecb0700780c */ /* 0x000fe20003f26070 */
[----:B------:R-:W4:Y:S01]  /*15010*/  LDC R11, c[0x0][0x230] ;  /* 0x00008c00ff0b7b82 */ /* 0x000f220000000800 */
[----:B------:R-:W-:Y:S07]  /*15020*/  LDGSTS.E [R250+0x40000], desc[UR8][R222.64], !P6 ;  /* 0x40000000defa7fae */ /* 0x000fee000f121848 */
[----:B------:R-:W4:Y:S01]  /*15030*/  LDC R9, c[0x0][0x230] ;  /* 0x00008c00ff097b82 */ /* 0x000f220000000800 */
[----:B------:R-:W-:Y:S01]  /*15040*/  LDGSTS.E [R250+0x48000], desc[UR8][R224.64], !P6 ;  /* 0x48000000e0fa7fae */ /* 0x000fe2000f121848 */
[----:B------:R-:W-:Y:S01]  /*15050*/  ISETP.GE.U32.AND P6, PT, R2, 0x7ffffeca, PT ;  /* 0x7ffffeca0200780c */ /* 0x000fe20003fc6070 */
[----:B-1----:R-:W-:-:S05]  /*15060*/  VIADD R2, R15, 0xffffff48 ;  /* 0xffffff480f027836 */ /* 0x002fca0000000000 */
[----:B------:R-:W1:Y:S01]  /*15070*/  LDC R12, c[0x0][0x230] ;  /* 0x00008c00ff0c7b82 */ /* 0x000e620000000800 */
[----:B------:R-:W-:-:S07]  /*15080*/  VIADD R7, R18, 0xffffff2b ;  /* 0xffffff2b12077836 */ /* 0x000fce0000000000 */
[----:B------:R-:W1:Y:S01]  /*15090*/  LDC R15, c[0x0][0x230] ;  /* 0x00008c00ff0f7b82 */ /* 0x000e620000000800 */
[----:B------:R-:W-:Y:S04]  /*150a0*/  LDGSTS.E [R250+0x40004], desc[UR8][R226.64], !P5 ;  /* 0x40004000e2fa7fae */ /* 0x000fe8000e921848 */
[----:B------:R-:W-:Y:S01]  /*150b0*/  LDGSTS.E [R250+0x48004], desc[UR8][R228.64], !P5 ;  /* 0x48004000e4fa7fae */ /* 0x000fe2000e921848 */
[----:B------:R-:W-:Y:S02]  /*150c0*/  ISETP.GE.U32.AND P5, PT, R2, 0x7ffffec9, PT ;  /* 0x7ffffec90200780c */ /* 0x000fe40003fa6070 */
[----:B------:R-:W1:Y:S08]  /*150d0*/  LDC R16, c[0x0][0x230] ;  /* 0x00008c00ff107b82 */ /* 0x000e700000000800 */
[----:B------:R-:W1:Y:S01]  /*150e0*/  LDC R18, c[0x0][0x230] ;  /* 0x00008c00ff127b82 */ /* 0x000e620000000800 */
        /* <DEDUP_REMOVED lines=8> */
[----:B------:R-:W4:Y:S04]  /*15170*/  LDL.64 R240, [R1+0xcd8] ;  /* 0x000cd80001f07983 */ /* 0x000f280000100a00 */
[----:B------:R-:W4:Y:S04]  /*15180*/  LDL.64 R238, [R1+0xa30] ;  /* 0x000a300001ee7983 */ /* 0x000f280000100a00 */
[----:B------:R-:W-:Y:S04]  /*15190*/  LDGSTS.E [R250+0x50008], desc[UR8][R242.64], !P6 ;  /* 0x50008000f2fa7fae */ /* 0x000fe8000f121848 */
[----:B------:R-:W4:Y:S04]  /*151a0*/  LDL.64 R52, [R1+0xc40] ;  /* 0x000c400001347983 */ /* 0x000f280000100a00 */
[----:B------:R-:W-:Y:S04]  /*151b0*/  LDGSTS.E [R250+0x58008], desc[UR8][R126.64], !P6 ;  /* 0x580080007efa7fae */ /* 0x000fe8000f121848 */
[----:B------:R-:W4:Y:S04]  /*151c0*/  LDL.64 R242, [R1+0xdd8] ;  /* 0x000dd80001f27983 */ /* 0x000f280000100a00 */
[----:B------:R-:W4:Y:S04]  /*151d0*/  LDL.64 R124, [R1+0xde8] ;  /* 0x000de800017c7983 */ /* 0x000f280000100a00 */
[----:B------:R-:W4:Y:S04]  /*151e0*/  LDL.64 R126, [R1+0xc50] ;  /* 0x000c5000017e7983 */ /* 0x000f280000100a00 */
[----:B--2---:R-:W-:Y:S04]  /*151f0*/  LDGSTS.E [R250+0x5000c], desc[UR8][R120.64], !P5 ;  /* 0x5000c00078fa7fae */ /* 0x004fe8000e921848 */
[----:B---3--:R-:W-:Y:S04]  /*15200*/  LDGSTS.E [R250+0x5800c], desc[UR8][R118.64], !P5 ;  /* 0x5800c00076fa7fae */ /* 0x008fe8000e921848 */
[----:B------:R-:W2:Y:S04]  /*15210*/  LDL.64 R120, [R1+0xdf0] ;  /* 0x000df00001787983 */ /* 0x000ea80000100a00 */
[----:B------:R-:W3:Y:S01]  /*15220*/  LDL.64 R118, [R1+0xc60] ;  /* 0x000c600001767983 */ /* 0x000ee20000100a00 */
[----:B------:R-:W-:Y:S01]  /*15230*/  VIADD R2, R19, 0xffffff2a ;  /* 0xffffff2a13027836 */ /* 0x000fe20000000000 */
[----:B------:R-:W-:Y:S01]  /*15240*/  ISETP.GE.U32.AND P4, PT, R7, 0x7ffffeac, PT ;  /* 0x7ffffeac0700780c */ /* 0x000fe20003f86070 */
[----:B------:R-:W-:-:S02]  /*15250*/  VIADD R7, R14, 0xffffff29 ;  /* 0xffffff290e077836 */ /* 0x000fc40000000000 */
[----:B------:R-:W1:Y:S01]  /*15260*/  LDC R14, c[0x0][0x230] ;  /* 0x00008c00ff0e7b82 */ /* 0x000e620000000800 */
[----:B------:R-:W-:Y:S01]  /*15270*/  ISETP.GE.U32.AND P3, PT, R2, 0x7ffffeab, PT ;  /* 0x7ffffeab0200780c */ /* 0x000fe20003f66070 */
[----:B------:R-:W-:Y:S01]  /*15280*/  VIADD R2, R13, 0xffffff28 ;  /* 0xffffff280d027836 */ /* 0x000fe20000000000 */
[----:B------:R-:W-:Y:S02]  /*15290*/  ISETP.GE.U32.AND P2, PT, R7, 0x7ffffeaa, PT ;  /* 0x7ffffeaa0700780c */ /* 0x000fe40003f46070 */
[----:B------:R-:W-:Y:S02]  /*152a0*/  IADD3 R7, R8, -0xf5, RZ ;  /* 0xffffff0b08077810 */ /* 0x000fe40007ffe0ff */
[----:B------:R-:W-:Y:S01]  /*152b0*/  ISETP.GE.U32.AND P1, PT, R2, 0x7ffffea9, PT ;  /* 0x7ffffea90200780c */ /* 0x000fe20003f26070 */
[----:B----4-:R-:W-:Y:S01]  /*152c0*/  VIADD R2, R11, 0xffffff0a ;  /* 0xffffff0a0b027836 */ /* 0x010fe20000000000 */
[----:B------:R-:W-:Y:S01]  /*152d0*/  ISETP.GE.U32.AND P6, PT, R7, 0x7ffffe8c, PT ;  /* 0x7ffffe8c0700780c */ /* 0x000fe20003fc6070 */
[----:B------:R-:W-:Y:S01]  /*152e0*/  VIADD R7, R9, 0xffffff09 ;  /* 0xffffff0909077836 */ /* 0x000fe20000000000 */
[----:B------:R-:W-:Y:S01]  /*152f0*/  LDGSTS.E [R250+0x60000], desc[UR8][R36.64], !P4 ;  /* 0x6000000024fa7fae */ /* 0x000fe2000e121848 */
[----:B------:R-:W4:Y:S01]  /*15300*/  LDC R9, c[0x0][0x230] ;  /* 0x00008c00ff097b82 */ /* 0x000f220000000800 */
[----:B------:R-:W-:Y:S01]  /*15310*/  ISETP.GE.U32.AND P5, PT, R2, 0x7ffffe8b, PT ;  /* 0x7ffffe8b0200780c */ /* 0x000fe20003fa6070 */
[----:B-1----:R-:W-:Y:S01]  /*15320*/  VIADD R2, R12, 0xffffff08 ;  /* 0xffffff080c027836 */ /* 0x002fe20000000000 */
[----:B------:R-:W-:Y:S01]  /*15330*/  LDGSTS.E [R250+0x68000], desc[UR8][R38.64], !P4 ;  /* 0x6800000026fa7fae */ /* 0x000fe2000e121848 */
[----:B------:R-:W-:-:S04]  /*15340*/  ISETP.GE.U32.AND P4, PT, R7, 0x7ffffe8a, PT ;  /* 0x7ffffe8a0700780c */ /* 0x000fc80003f86070 */
[----:B------:R-:W1:Y:S01]  /*15350*/  LDC R12, c[0x0][0x230] ;  /* 0x00008c00ff0c7b82 */ /* 0x000e620000000800 */
[----:B------:R-:W3:Y:S04]  /*15360*/  LDL.64 R36, [R1+0xa70] ;  /* 0x000a700001247983 */ /* 0x000ee80000100a00 */
[----:B------:R-:W3:Y:S03]  /*15370*/  LDL.64 R38, [R1+0xd08] ;  /* 0x000d080001267983 */ /* 0x000ee60000100a00 */
[----:B------:R-:W1:Y:S08]  /*15380*/  LDC R8, c[0x0][0x230] ;  /* 0x00008c00ff087b82 */ /* 0x000e700000000800 */
[----:B------:R-:W3:Y:S08]  /*15390*/  LDC R11, c[0x0][0x230] ;  /* 0x00008c00ff0b7b82 */ /* 0x000ef00000000800 */
[----:B------:R-:W3:Y:S01]  /*153a0*/  LDC R13, c[0x0][0x230] ;  /* 0x00008c00ff0d7b82 */ /* 0x000ee20000000800 */
[----:B------:R-:W-:Y:S04]  /*153b0*/  LDGSTS.E [R250+0x60004], desc[UR8][R240.64], !P3 ;  /* 0x60004000f0fa7fae */ /* 0x000fe8000d921848 */
[----:B------:R-:W-:Y:S01]  /*153c0*/  LDGSTS.E [R250+0x68004], desc[UR8][R238.64], !P3 ;  /* 0x68004000eefa7fae */ /* 0x000fe2000d921848 */
[----:B------:R-:W-:-:S03]  /*153d0*/  ISETP.GE.U32.AND P3, PT, R2, 0x7ffffe89, PT ;  /* 0x7ffffe890200780c */ /* 0x000fc60003f66070 */
[----:B------:R-:W-:Y:S04]  /*153e0*/  LDGSTS.E [R250+0x60008], desc[UR8][R40.64], !P2 ;  /* 0x6000800028fa7fae */ /* 0x000fe8000d121848 */
[----:B------:R-:W3:Y:S04]  /*153f0*/  LDL.64 R240, [R1+0x6c0] ;  /* 0x0006c00001f07983 */ /* 0x000ee80000100a00 */
[----:B------:R-:W3:Y:S04]  /*15400*/  LDL.64 R238, [R1+0x8f8] ;  /* 0x0008f80001ee7983 */ /* 0x000ee80000100a00 */
[----:B------:R-:W-:Y:S04]  /*15410*/  LDGSTS.E [R250+0x68008], desc[UR8][R42.64], !P2 ;  /* 0x680080002afa7fae */ /* 0x000fe8000d121848 */
[----:B------:R-:W-:Y:S04]  /*15420*/  LDGSTS.E [R250+0x6000c], desc[UR8][R44.64], !P1 ;  /* 0x6000c0002cfa7fae */ /* 0x000fe8000c921848 */
[----:B------:R-:W-:Y:S04]  /*15430*/  LDGSTS.E [R250+0x6800c], desc[UR8][R46.64], !P1 ;  /* 0x6800c0002efa7fae */ /* 0x000fe8000c921848 */
[----:B------:R-:W-:Y:S04]  /*15440*/  LDGSTS.E [R250+0x70000], desc[UR8][R242.64], !P6 ;  /* 0x70000000f2fa7fae */ /* 0x000fe8000f121848 */
[----:B------:R-:W3:Y:S04]  /*15450*/  LDL.64 R42, [R1+0x6b0] ;  /* 0x0006b000012a7983 */ /* 0x000ee80000100a00 */
[----:B------:R-:W3:Y:S04]  /*15460*/  LDL.64 R44, [R1+0x918] ;  /* 0x00091800012c7983 */ /* 0x000ee80000100a00 */
[----:B------:R-:W3:Y:S04]  /*15470*/  LDL.64 R242, [R1+0x908] ;  /* 0x0009080001f27983 */ /* 0x000ee80000100a00 */
[----:B------:R-:W-:Y:S04]  /*15480*/  LDGSTS.E [R250+0x78000], desc[UR8][R48.64], !P6 ;  /* 0x7800000030fa7fae */ /* 0x000fe8000f121848 */
        /* <DEDUP_REMOVED lines=8> */
[----:B------:R-:W3:Y:S01]  /*15510*/  LDL.64 R124, [R1+0xb08] ;  /* 0x000b0800017c7983 */ /* 0x000ee20000100a00 */
[----:B------:R-:W-:-:S02]  /*15520*/  VIADD R7, R14, 0xffffff67 ;  /* 0xffffff670e077836 */ /* 0x000fc40000000000 */
[----:B------:R-:W-:Y:S02]  /*15530*/  VIADD R2, R15, 0xffffff66 ;  /* 0xffffff660f027836 */ /* 0x000fe40000000000 */
[----:B----4-:R-:W-:Y:S01]  /*15540*/  VIADD R9, R9, 0xffffff65 ;  /* 0xffffff6509097836 */ /* 0x010fe20000000000 */
[----:B-1----:R-:W-:Y:S01]  /*15550*/  IADD3 R8, R8, -0x9c, RZ ;  /* 0xffffff6408087810 */ /* 0x002fe20007ffe0ff */
[----:B------:R-:W4:Y:S04]  /*15560*/  LDL.64 R40, [R1+0xa80] ;  /* 0x000a800001287983 */ /* 0x000f280000100a00 */
[----:B------:R-:W4:Y:S04]  /*15570*/  LDL.64 R126, [R1+0x830] ;  /* 0x00083000017e7983 */ /* 0x000f280000100a00 */
[----:B--2---:R-:W-:Y:S01]  /*15580*/  LDGSTS.E [R250+0x7000c], desc[UR8][R120.64], !P3 ;  /* 0x7000c00078fa7fae */ /* 0x004fe2000d921848 */
[----:B------:R-:W-:Y:S01]  /*15590*/  ISETP.GE.U32.AND P2, PT, R7, 0x7ffffee8, PT ;  /* 0x7ffffee80700780c */ /* 0x000fe20003f46070 */
[----:B------:R-:W1:Y:S02]  /*155a0*/  LDC R15, c[0x0][0x230] ;  /* 0x00008c00ff0f7b82 */ /* 0x000e640000000800 */
[----:B---3--:R-:W-:Y:S06]  /*155b0*/  LDGSTS.E [R250+0x7800c], desc[UR8][R118.64], !P3 ;  /* 0x7800c00076fa7fae */ /* 0x008fec000d921848 */
[----:B------:R-:W2:Y:S01]  /*155c0*/  LDC R14, c[0x0][0x230] ;  /* 0x00008c00ff0e7b82 */ /* 0x000ea20000000800 */
[----:B------:R-:W3:Y:S04]  /*155d0*/  LDL.64 R120, [R1+0xb18] ;  /* 0x000b180001787983 */ /* 0x000ee80000100a00 */
[----:B------:R-:W2:Y:S01]  /*155e0*/  LDL.64 R118, [R1+0x880] ;  /* 0x0008800001767983 */ /* 0x000ea20000100a00 */
[----:B------:R-:W-:Y:S01]  /*155f0*/  ISETP.GE.U32.AND P3, PT, R2, 0x7ffffee7, PT ;  /* 0x7ffffee70200780c */ /* 0x000fe20003f66070 */
[----:B------:R-:W-:Y:S01]  /*15600*/  VIADD R2, R12, 0xffffff46 ;  /* 0xffffff460c027836 */ /* 0x000fe20000000000 */
[----:B------:R-:W-:Y:S01]  /*15610*/  ISETP.GE.U32.AND P4, PT, R9, 0x7ffffee6, PT ;  /* 0x7ffffee60900780c */ /* 0x000fe20003f86070 */
[----:B------:R-:W-:Y:S01]  /*15620*/  VIADD R7, R11, 0xffffff47 ;  /* 0xffffff470b077836 */ /* 0x000fe20000000000 */
[----:B------:R-:W-:Y:S01]  /*15630*/  ISETP.GE.U32.AND P5, PT, R8, 0x7ffffee5, PT ;  /* 0x7ffffee50800780c */ /* 0x000fe20003fa6070 */
[----:B------:R-:W1:Y:S01]  /*15640*/  LDC R11, c[0x0][0x230] ;  /* 0x00008c00ff0b7b82 */ /* 0x000e620000000800 */
[----:B------:R-:W-:Y:S01]  /*15650*/  ISETP.GE.U32.AND P1, PT, R2, 0x7ffffec7, PT ;  /* 0x7ffffec70200780c */ /* 0x000fe20003f26070 */
[----:B------:R-:W-:Y:S01]  /*15660*/  VIADD R2, R13, 0xffffff45 ;  /* 0xffffff450d027836 */ /* 0x000fe20000000000 */
[----:B------:R-:W-:-:S05]  /*15670*/  ISETP.GE.U32.AND P6, PT, R7, 0x7ffffec8, PT ;  /* 0x7ffffec80700780c */ /* 0x000fca0003fc6070 */
[----:B------:R-:W1:Y:S01]  /*15680*/  LDC R8, c[0x0][0x230] ;  /* 0x00008c00ff087b82 */ /* 0x000e620000000800 */
[----:B------:R-:W-:Y:S07]  /*15690*/  LDGSTS.E [R251+0x40000], desc[UR8][R238.64], !P2 ;  /* 0x40000000eefb7fae */ /* 0x000fee000d121848 */
[----:B------:R-:W1:Y:S01]  /*156a0*/  LDC R12, c[0x0][0x230] ;  /* 0x00008c00ff0c7b82 */ /* 0x000e620000000800 */
[----:B------:R-:W-:Y:S01]  /*156b0*/  LDGSTS.E [R251+0x48000], desc[UR8][R240.64], !P2 ;  /* 0x48000000f0fb7fae */ /* 0x000fe2000d121848 */
[----:B------:R-:W-:-:S06]  /*156c0*/  ISETP.GE.U32.AND P2, PT, R2, 0x7ffffec6, PT ;  /* 0x7ffffec60200780c */ /* 0x000fcc0003f46070 */
[----:B------:R-:W1:Y:S08]  /*156d0*/  LDC R9, c[0x0][0x230] ;  /* 0x00008c00ff097b82 */ /* 0x000e700000000800 */
[----:B------:R-:W1:Y:S01]  /*156e0*/  LDC R13, c[0x0][0x230] ;  /* 0x00008c00ff0d7b82 */ /* 0x000e620000000800 */
[----:B------:R-:W-:Y:S04]  /*156f0*/  LDGSTS.E [R251+0x40004], desc[UR8][R242.64], !P3 ;  /* 0x40004000f2fb7fae */ /* 0x000fe8000d921848 */
[----:B------:R-:W-:Y:S04]  /*15700*/  LDGSTS.E [R251+0x48004], desc[UR8][R42.64], !P3 ;  /* 0x480040002afb7fae */ /* 0x000fe8000d921848 */
[----:B------:R-:W-:Y:S04]  /*15710*/  LDGSTS.E [R251+0x40008], desc[UR8][R44.64], !P4 ;  /* 0x400080002cfb7fae */ /* 0x000fe8000e121848 */
[----:B------:R-:W-:Y:S04]  /*15720*/  LDGSTS.E [R251+0x48008], desc[UR8][R248.64], !P4 ;  /* 0x48008000f8fb7fae */ /* 0x000fe8000e121848 */
[----:B------:R-:W2:Y:S04]  /*15730*/  LDL.64 R42, [R1+0xd10] ;  /* 0x000d1000012a7983 */ /* 0x000ea80000100a00 */
        /* <DEDUP_REMOVED lines=10> */
[----:B----4-:R-:W-:Y:S04]  /*157e0*/  LDGSTS.E [R251+0x58004], desc[UR8][R126.64], !P1 ;  /* 0x580040007efb7fae */ /* 0x010fe8000c921848 */
[----:B------:R-:W4:Y:S04]  /*157f0*/  LDL.64 R124, [R1+0xe08] ;  /* 0x000e0800017c7983 */ /* 0x000f280000100a00 */
[----:B------:R-:W4:Y:S04]  /*15800*/  LDL.64 R126, [R1+0xc90] ;  /* 0x000c9000017e7983 */ /* 0x000f280000100a00 */
[----:B---3--:R-:W-:Y:S04]  /*15810*/  LDGSTS.E [R251+0x50008], desc[UR8][R120.64], !P2 ;  /* 0x5000800078fb7fae */ /* 0x008fe8000d121848 */
[----:B--2---:R-:W-:Y:S04]  /*15820*/  LDGSTS.E [R251+0x58008], desc[UR8][R118.64], !P2 ;  /* 0x5800800076fb7fae */ /* 0x004fe8000d121848 */
[----:B------:R-:W2:Y:S04]  /*15830*/  LDL.64 R120, [R1+0xe10] ;  /* 0x000e100001787983 */ /* 0x000ea80000100a00 */
[----:B------:R-:W3:Y:S01]  /*15840*/  LDL.64 R118, [R1+0xca0] ;  /* 0x000ca00001767983 */ /* 0x000ee20000100a00 */
[----:B------:R-:W-:-:S02]  /*15850*/  VIADD R7, R16, 0xffffff44 ;  /* 0xffffff4410077836 */ /* 0x000fc40000000000 */
[----:B------:R-:W-:Y:S01]  /*15860*/  VIADD R2, R17, 0xffffff27 ;  /* 0xffffff2711027836 */ /* 0x000fe20000000000 */
[----:B------:R-:W3:Y:S02]  /*15870*/  LDC R16, c[0x0][0x230] ;  /* 0x00008c00ff107b82 */ /* 0x000ee40000000800 */
[----:B------:R-:W-:Y:S02]  /*15880*/  ISETP.GE.U32.AND P3, PT, R7, 0x7ffffec5, PT ;  /* 0x7ffffec50700780c */ /* 0x000fe40003f66070 */
[----:B------:R-:W-:Y:S01]  /*15890*/  ISETP.GE.U32.AND P4, PT, R2, 0x7ffffea8, PT ;  /* 0x7ffffea80200780c */ /* 0x000fe20003f86070 */
[----:B------:R-:W-:Y:S01]  /*158a0*/  VIADD R7, R14, 0xffffff26 ;  /* 0xffffff260e077836 */ /* 0x000fe20000000000 */
[----:B-1----:R-:W-:Y:S02]  /*158b0*/  IADD3 R2, R15, -0xdb, RZ ;  /* 0xffffff250f027810 */ /* 0x002fe40007ffe0ff */
[----:B------:R-:W1:Y:S02]  /*158c0*/  LDC R14, c[0x0][0x230] ;  /* 0x00008c00ff0e7b82 */ /* 0x000e640000000800 */
[----:B------:R-:W-:Y:S01]  /*158d0*/  ISETP.GE.U32.AND P6, PT, R2, 0x7ffffea6, PT ;  /* 0x7ffffea60200780c */ /* 0x000fe20003fc6070 */
[----:B------:R-:W-:Y:S01]  /*158e0*/  VIADD R2, R11, 0xffffff07 ;  /* 0xffffff070b027836 */ /* 0x000fe20000000000 */
[----:B------:R-:W-:Y:S01]  /*158f0*/  ISETP.GE.U32.AND P5, PT, R7, 0x7ffffea7, PT ;  /* 0x7ffffea70700780c */ /* 0x000fe20003fa6070 */
[----:B------:R-:W-:-:S02]  /*15900*/  VIADD R7, R8, 0xffffff24 ;  /* 0xffffff2408077836 */ /* 0x000fc40000000000 */
[----:B------:R-:W-:Y:S01]  /*15910*/  LDGSTS.E [R251+0x5000c], desc[UR8][R26.64], !P3 ;  /* 0x5000c0001afb7fae */ /* 0x000fe2000d921848 */
[----:B------:R-:W-:Y:S01]  /*15920*/  ISETP.GE.U32.AND P2, PT, R2, 0x7ffffe88, PT ;  /* 0x7ffffe880200780c */ /* 0x000fe20003f46070 */
[----:B------:R-:W-:Y:S01]  /*15930*/  VIADD R2, R12, 0xffffff05 ;  /* 0xffffff050c027836 */ /* 0x000fe20000000000 */
[----:B------:R-:W-:Y:S01]  /*15940*/  ISETP.GE.U32.AND P1, PT, R7, 0x7ffffea5, PT ;  /* 0x7ffffea50700780c */ /* 0x000fe20003f26070 */
[----:B------:R-:W-:Y:S01]  /*15950*/  VIADD R7, R9, 0xffffff06 ;  /* 0xffffff0609077836 */ /* 0x000fe20000000000 */
[----:B------:R-:W-:Y:S01]  /*15960*/  LDGSTS.E [R251+0x5800c], desc[UR8][R28.64], !P3 ;  /* 0x5800c0001cfb7fae */ /* 0x000fe2000d921848 */
[----:B------:R-:W3:Y:S03]  /*15970*/  LDC R11, c[0x0][0x230] ;  /* 0x00008c00ff0b7b82 */ /* 0x000ee60000000800 */
[----:B------:R-:W-:Y:S01]  /*15980*/  LDGSTS.E [R251+0x60000], desc[UR8][R30.64], !P4 ;  /* 0x600000001efb7fae */ /* 0x000fe2000e121848 */
[----:B------:R-:W-:-:S03]  /*15990*/  ISETP.GE.U32.AND P3, PT, R7, 0x7ffffe87, PT ;  /* 0x7ffffe870700780c */ /* 0x000fc60003f66070 */
[----:B------:R-:W-:Y:S01]  /*159a0*/  LDGSTS.E [R251+0x68000], desc[UR8][R32.64], !P4 ;  /* 0x6800000020fb7fae */ /* 0x000fe2000e121848 */
[----:B------:R-:W-:Y:S01]  /*159b0*/  ISETP.GE.U32.AND P4, PT, R2, 0x7ffffe86, PT ;  /* 0x7ffffe860200780c */ /* 0x000fe20003f86070 */
[----:B------:R-:W-:Y:S01]  /*159c0*/  VIADD R2, R13, 0xffffff04 ;  /* 0xffffff040d027836 */ /* 0x000fe20000000000 */
[----:B------:R-:W3:Y:S01]  /*159d0*/  LDC R7, c[0x0][0x230] ;  /* 0x00008c00ff077b82 */ /* 0x000ee20000000800 */
[----:B------:R-:W-:Y:S04]  /*159e0*/  LDGSTS.E [R251+0x60004], desc[UR8][R34.64], !P5 ;  /* 0x6000400022fb7fae */ /* 0x000fe8000e921848 */
[----:B------:R-:W-:Y:S01]  /*159f0*/  LDGSTS.E [R251+0x68004], desc[UR8][R36.64], !P5 ;  /* 0x6800400024fb7fae */ /* 0x000fe2000e921848 */
[----:B------:R-:W-:Y:S02]  /*15a00*/  ISETP.GE.U32.AND P5, PT, R2, 0x7ffffe85, PT ;  /* 0x7ffffe850200780c */ /* 0x000fe40003fa6070 */
[----:B------:R-:W1:Y:S01]  /*15a10*/  LDC R9, c[0x0][0x230] ;  /* 0x00008c00ff097b82 */ /* 0x000e620000000800 */
[----:B------:R-:W-:Y:S04]  /*15a20*/  LDGSTS.E [R251+0x60008], desc[UR8][R38.64], !P6 ;  /* 0x6000800026fb7fae */ /* 0x000fe8000f121848 */
[----:B------:R-:W-:Y:S01]  /*15a30*/  LDGSTS.E [R251+0x68008], desc[UR8][R40.64], !P6 ;  /* 0x6800800028fb7fae */ /* 0x000fe2000f121848 */
[----:B-1----:R-:W-:-:S02]  /*15a40*/  VIADD R2, R14, 0xffffff63 ;  /* 0xffffff630e027836 */ /* 0x002fc40000000000 */
[----:B------:R-:W1:Y:S01]  /*15a50*/  LDC R12, c[0x0][0x230] ;  /* 0x00008c00ff0c7b82 */ /* 0x000e620000000800 */
[----:B------:R-:W3:Y:S04]  /*15a60*/  LDL.64 R34, [R1+0x948] ;  /* 0x0009480001227983 */ /* 0x000ee80000100a00 */
[----:B------:R-:W3:Y:S03]  /*15a70*/  LDL.64 R36, [R1+0x728] ;  /* 0x0007280001247983 */ /* 0x000ee60000100a00 */
[----:B------:R-:W1:Y:S01]  /*15a80*/  LDC R8, c[0x0][0x230] ;  /* 0x00008c00ff087b82 */ /* 0x000e620000000800 */
[----:B------:R-:W3:Y:S04]  /*15a90*/  LDL.64 R38, [R1+0x958] ;  /* 0x0009580001267983 */ /* 0x000ee80000100a00 */
[----:B------:R-:W3:Y:S03]  /*15aa0*/  LDL.64 R40, [R1+0x738] ;  /* 0x0007380001287983 */ /* 0x000ee60000100a00 */
[----:B------:R-:W1:Y:S01]  /*15ab0*/  LDC R15, c[0x0][0x230] ;  /* 0x00008c00ff0f7b82 */ /* 0x000e620000000800 */
[----:B------:R-:W-:Y:S01]  /*15ac0*/  VIADD R21, R21, 0x7f ;  /* 0x0000007f15157836 */ /* 0x000fe20000000000 */
[----:B------:R-:W3:Y:S04]  /*15ad0*/  LDL.64 R26, [R1+0xe58] ;  /* 0x000e5800011a7983 */ /* 0x000ee80000100a00 */
[----:B------:R-:W3:Y:S02]  /*15ae0*/  LDL.64 R28, [R1+0xe80] ;  /* 0x000e8000011c7983 */ /* 0x000ee40000100a00 */
[----:B------:R-:W1:Y:S02]  /*15af0*/  LDC R17, c[0x0][0x230] ;  /* 0x00008c00ff117b82 */ /* 0x000e640000000800 */
[----:B------:R-:W3:Y:S04]  /*15b00*/  LDL.64 R30, [R1+0xea0] ;  /* 0x000ea000011e7983 */ /* 0x000ee80000100a00 */
[----:B------:R-:W3:Y:S02]  /*15b10*/  LDL.64 R32, [R1+0xec0] ;  /* 0x000ec00001207983 */ /* 0x000ee40000100a00 */
[----:B------:R-:W1:Y:S02]  /*15b20*/  LDC R13, c[0x0][0x230] ;  /* 0x00008c00ff0d7b82 */ /* 0x000e640000000800 */
[----:B------:R-:W-:Y:S01]  /*15b30*/  LDGSTS.E [R251+0x6000c], desc[UR8][R42.64], !P1 ;  /* 0x6000c0002afb7fae */ /* 0x000fe2000c921848 */
[----:B------:R-:W-:-:S05]  /*15b40*/  VIADD R9, R9, 0xffffff61 ;  /* 0xffffff6109097836 */ /* 0x000fca0000000000 */
[----:B------:R-:W1:Y:S01]  /*15b50*/  LDC R14, c[0x0][0x230] ;  /* 0x00008c00ff0e7b82 */ /* 0x000e620000000800 */
[----:B------:R-:W-:Y:S01]  /*15b60*/  LDGSTS.E [R251+0x6800c], desc[UR8][R44.64], !P1 ;  /* 0x6800c0002cfb7fae */ /* 0x000fe2000c921848 */
[----:B------:R-:W-:-:S03]  /*15b70*/  ISETP.GE.U32.AND P6, PT, R2, 0x7ffffee4, PT ;  /* 0x7ffffee40200780c */ /* 0x000fc60003fc6070 */
        /* <DEDUP_REMOVED lines=9> */
[----:B----4-:R-:W-:Y:S04]  /*15c10*/  LDGSTS.E [R251+0x70008], desc[UR8][R124.64], !P4 ;  /* 0x700080007cfb7fae */ /* 0x010fe8000e121848 */
[----:B------:R-:W4:Y:S04]  /*15c20*/  LDL.64 R52, [R1+0x8c0] ;  /* 0x0008c00001347983 */ /* 0x000f280000100a00 */
[----:B------:R-:W-:Y:S04]  /*15c30*/  LDGSTS.E [R251+0x78008], desc[UR8][R126.64], !P4 ;  /* 0x780080007efb7fae */ /* 0x000fe8000e121848 */
[----:B------:R-:W4:Y:S04]  /*15c40*/  LDL.64 R124, [R1+0x730] ;  /* 0x00073000017c7983 */ /* 0x000f280000100a00 */
[----:B------:R-:W4:Y:S04]  /*15c50*/  LDL.64 R126, [R1+0x968] ;  /* 0x00096800017e7983 */ /* 0x000f280000100a00 */
[----:B--2---:R-:W-:Y:S04]  /*15c60*/  LDGSTS.E [R251+0x7000c], desc[UR8][R120.64], !P5 ;  /* 0x7000c00078fb7fae */ /* 0x004fe8000e921848 */
[----:B---3--:R-:W-:Y:S04]  /*15c70*/  LDGSTS.E [R251+0x7800c], desc[UR8][R118.64], !P5 ;  /* 0x7800c00076fb7fae */ /* 0x008fe8000e921848 */
[----:B------:R-:W2:Y:S04]  /*15c80*/  LDL.64 R120, [R1+0x938] ;  /* 0x0009380001787983 */ /* 0x000ea80000100a00 */
[----:B------:R-:W3:Y:S01]  /*15c90*/  LDL.64 R118, [R1+0x720] ;  /* 0x0007200001767983 */ /* 0x000ee20000100a00 */
[----:B------:R-:W-:Y:S01]  /*15ca0*/  IADD3 R2, R7, -0x9e, RZ ;  /* 0xffffff6207027810 */ /* 0x000fe20007ffe0ff */
[----:B------:R-:W-:-:S02]  /*15cb0*/  VIADD R7, R11, 0xffffff43 ;  /* 0xffffff430b077836 */ /* 0x000fc40000000000 */
[----:B------:R-:W3:Y:S01]  /*15cc0*/  LDC R11, c[0x0][0x230] ;  /* 0x00008c00ff0b7b82 */ /* 0x000ee20000000800 */
[----:B------:R-:W-:Y:S01]  /*15cd0*/  ISETP.GE.U32.AND P4, PT, R2, 0x7ffffee3, PT ;  /* 0x7ffffee30200780c */ /* 0x000fe20003f86070 */
[----:B-1----:R-:W-:Y:S02]  /*15ce0*/  VIADD R2, R12, 0xffffff42 ;  /* 0xffffff420c027836 */ /* 0x002fe40000000000 */
[----:B------:R-:W-:Y:S01]  /*15cf0*/  VIADD R8, R8, 0xffffff60 ;  /* 0xffffff6008087836 */ /* 0x000fe20000000000 */
[----:B------:R-:W-:Y:S01]  /*15d00*/  ISETP.GE.U32.AND P3, PT, R9, 0x7ffffee2, PT ;  /* 0x7ffffee20900780c */ /* 0x000fe20003f66070 */
[----:B------:R-:W4:Y:S01]  /*15d10*/  LDL.64 R250, [R1+0xcd0] ;  /* 0x000cd00001fa7983 */ /* 0x000f220000100a00 */
[----:B------:R-:W-:Y:S01]  /*15d20*/  ISETP.GE.U32.AND P5, PT, R2, 0x7ffffec3, PT ;  /* 0x7ffffec30200780c */ /* 0x000fe20003fa6070 */
[----:B------:R-:W1:Y:S01]  /*15d30*/  LDC R12, c[0x0][0x230] ;  /* 0x00008c00ff0c7b82 */ /* 0x000e620000000800 */
[----:B------:R-:W-:Y:S01]  /*15d40*/  ISETP.GE.U32.AND P2, PT, R8, 0x7ffffee1, PT ;  /* 0x7ffffee10800780c */ /* 0x000fe20003f46070 */
[----:B------:R-:W-:Y:S01]  /*15d50*/  VIADD R8, R15, 0xffffff41 ;  /* 0xffffff410f087836 */ /* 0x000fe20000000000 */
[----:B------:R-:W-:-:S02]  /*15d60*/  SEL R2, RZ, 0x4, P0 ;  /* 0x00000004ff027807 */ /* 0x000fc40000000000 */
[----:B------:R-:W-:Y:S02]  /*15d70*/  ISETP.GT.AND P0, PT, R21, 0xff, PT ;  /* 0x000000ff1500780c */ /* 0x000fe40003f04270 */
[----:B------:R-:W-:Y:S01]  /*15d80*/  ISETP.GE.U32.AND P1, PT, R7, 0x7ffffec4, PT ;  /* 0x7ffffec40700780c */ /* 0x000fe20003f26070 */
[----:B------:R-:W1:Y:S01]  /*15d90*/  LDC R15, c[0x0][0x230] ;  /* 0x00008c00ff0f7b82 */ /* 0x000e620000000800 */
[----:B--2---:R-:W-:Y:S07]  /*15da0*/  LDGSTS.E [R0+0x40000], desc[UR8][R120.64], !P6 ;  /* 0x4000000078007fae */ /* 0x004fee000f121848 */
[----:B------:R-:W2:Y:S01]  /*15db0*/  LDC R9, c[0x0][0x230] ;  /* 0x00008c00ff097b82 */ /* 0x000ea20000000800 */
[----:B---3--:R-:W-:Y:S01]  /*15dc0*/  LDGSTS.E [R0+0x48000], desc[UR8][R118.64], !P6 ;  /* 0x4800000076007fae */ /* 0x008fe2000f121848 */
[----:B------:R-:W-:-:S03]  /*15dd0*/  SEL R2, R2, RZ, P0 ;  /* 0x000000ff02027207 */ /* 0x000fc60000000000 */
[----:B------:R-:W3:Y:S04]  /*15de0*/  LDL.64 R20, [R1+0xe30] ;  /* 0x000e300001147983 */ /* 0x000ee80000100a00 */
[----:B------:R-:W2:Y:S04]  /*15df0*/  LDL.64 R120, [R1+0xb68] ;  /* 0x000b680001787983 */ /* 0x000ea80000100a00 */
[----:B------:R-:W3:Y:S01]  /*15e00*/  LDL.64 R118, [R1+0x8d0] ;  /* 0x0008d00001767983 */ /* 0x000ee20000100a00 */
[----:B------:R-:W-:Y:S01]  /*15e10*/  ISETP.GE.U32.AND P0, PT, R8, 0x7ffffec2, PT ;  /* 0x7ffffec20800780c */ /* 0x000fe20003f06070 */
[----:B------:R-:W-:Y:S01]  /*15e20*/  VIADD R8, R18, 0xffffff23 ;  /* 0xffffff2312087836 */ /* 0x000fe20000000000 */
[----:B------:R-:W-:Y:S01]  /*15e30*/  IADD3 R7, R16, -0xc0, RZ ;  /* 0xffffff4010077810 */ /* 0x000fe20007ffe0ff */
[----:B------:R-:W-:Y:S04]  /*15e40*/  LDGSTS.E [R0+0x40004], desc[UR8][R34.64], !P4 ;  /* 0x4000400022007fae */ /* 0x000fe8000e121848 */
[----:B------:R-:W-:Y:S01]  /*15e50*/  LDGSTS.E [R0+0x48004], desc[UR8][R36.64], !P4 ;  /* 0x4800400024007fae */ /* 0x000fe2000e121848 */
[----:B------:R-:W-:Y:S01]  /*15e60*/  ISETP.GE.U32.AND P4, PT, R8, 0x7ffffea4, PT ;  /* 0x7ffffea40800780c */ /* 0x000fe20003f86070 */
[----:B------:R-:W-:-:S02]  /*15e70*/  VIADD R8, R11, 0xffffff21 ;  /* 0xffffff210b087836 */ /* 0x000fc40000000000 */
[----:B------:R-:W-:Y:S01]  /*15e80*/  LDGSTS.E [R0+0x40008], desc[UR8][R38.64], !P3 ;  /* 0x4000800026007fae */ /* 0x000fe2000d921848 */
[----:B------:R-:W-:Y:S01]  /*15e90*/  ISETP.GE.U32.AND P6, PT, R7, 0x7ffffec1, PT ;  /* 0x7ffffec10700780c */ /* 0x000fe20003fc6070 */
[----:B------:R-:W-:Y:S02]  /*15ea0*/  VIADD R7, R17, 0xffffff22 ;  /* 0xffffff2211077836 */ /* 0x000fe40000000000 */
[----:B----4-:R-:W-:Y:S04]  /*15eb0*/  LDGSTS.E [R0+0x48008], desc[UR8][R124.64], !P3 ;  /* 0x480080007c007fae */ /* 0x010fe8000d921848 */
[----:B------:R-:W-:Y:S04]  /*15ec0*/  LDGSTS.E [R0+0x4000c], desc[UR8][R126.64], !P2 ;  /* 0x4000c0007e007fae */ /* 0x000fe8000d121848 */
[----:B------:R-:W-:Y:S01]  /*15ed0*/  LDGSTS.E [R0+0x4800c], desc[UR8][R40.64], !P2 ;  /* 0x4800c00028007fae */ /* 0x000fe2000d121848 */
[----:B------:R-:W-:-:S03]  /*15ee0*/  ISETP.GE.U32.AND P2, PT, R8, 0x7ffffea2, PT ;  /* 0x7ffffea20800780c */ /* 0x000fc60003f46070 */
[----:B------:R-:W-:Y:S01]  /*15ef0*/  LDGSTS.E [R0+0x50000], desc[UR8][R42.64], !P1 ;  /* 0x500000002a007fae */ /* 0x000fe2000c921848 */
[----:B------:R-:W-:-:S03]  /*15f00*/  ISETP.GE.U32.AND P3, PT, R7, 0x7ffffea3, PT ;  /* 0x7ffffea30700780c */ /* 0x000fc60003f66070 */
[----:B------:R-:W-:Y:S01]  /*15f10*/  LDGSTS.E [R0+0x58000], desc[UR8][R44.64], !P1 ;  /* 0x580000002c007fae */ /* 0x000fe2000c921848 */
[----:B------:R-:W-:-:S03]  /*15f20*/  VIADD R8, R13, 0xffffff03 ;  /* 0xffffff030d087836 */ /* 0x000fc60000000000 */
[----:B------:R-:W-:Y:S01]  /*15f30*/  LDGSTS.E [R0+0x50004], desc[UR8][R46.64], !P5 ;  /* 0x500040002e007fae */ /* 0x000fe2000e921848 */
[----:B------:R-:W-:-:S03]  /*15f40*/  VIADD R7, R14, 0xffffff20 ;  /* 0xffffff200e077836 */ /* 0x000fc60000000000 */
[----:B------:R-:W4:Y:S04]  /*15f50*/  LDL.64 R124, [R1+0xd18] ;  /* 0x000d1800017c7983 */ /* 0x000f280000100a00 */
[----:B------:R-:W-:Y:S04]  /*15f60*/  LDGSTS.E [R0+0x58004], desc[UR8][R48.64], !P5 ;  /* 0x5800400030007fae */ /* 0x000fe8000e921848 */
[----:B------:R-:W-:Y:S04]  /*15f70*/  LDGSTS.E [R0+0x50008], desc[UR8][R50.64], !P0 ;  /* 0x5000800032007fae */ /* 0x000fe8000c121848 */
[----:B------:R-:W4:Y:S04]  /*15f80*/  LDL.64 R126, [R1+0xaa0] ;  /* 0x000aa000017e7983 */ /* 0x000f280000100a00 */
[----:B------:R-:W-:Y:S01]  /*15f90*/  LDGSTS.E [R0+0x58008], desc[UR8][R52.64], !P0 ;  /* 0x5800800034007fae */ /* 0x000fe2000c121848 */
[----:B------:R-:W-:-:S03]  /*15fa0*/  ISETP.GE.U32.AND P5, PT, R8, 0x7ffffe84, PT ;  /* 0x7ffffe840800780c */ /* 0x000fc60003fa6070 */
[----:B------:R-:W4:Y:S01]  /*15fb0*/  LDL.64 R50, [R1+0xab0] ;  /* 0x000ab00001327983 */ /* 0x000f220000100a00 */
[----:B------:R-:W-:Y:S01]  /*15fc0*/  ISETP.GE.U32.AND P1, PT, R7, 0x7ffffea1, PT ;  /* 0x7ffffea10700780c */ /* 0x000fe20003f26070 */
[----:B-1----:R-:W-:Y:S02]  /*15fd0*/  VIADD R8, R12, 0xffffff00 ;  /* 0xffffff000c087836 */ /* 0x002fe40000000000 */
[----:B------:R-:W4:Y:S04]  /*15fe0*/  LDL.64 R48, [R1+0xd28] ;  /* 0x000d280001307983 */ /* 0x000f280000100a00 */
[----:B------:R-:W4:Y:S01]  /*15ff0*/  LDL.64 R52, [R1+0xd20] ;  /* 0x000d200001347983 */ /* 0x000f220000100a00 */
[----:B------:R-:W-:-:S03]  /*16000*/  VIADD R7, R15, 0xffffff02 ;  /* 0xffffff020f077836 */ /* 0x000fc60000000000 */
        /* <DEDUP_REMOVED lines=11> */
[----:B--2---:R-:W-:Y:S04]  /*160c0*/  LDGSTS.E [R0+0x5000c], desc[UR8][R120.64], !P6 ;  /* 0x5000c00078007fae */ /* 0x004fe8000f121848 */
[----:B---3--:R-:W-:Y:S04]  /*160d0*/  LDGSTS.E [R0+0x5800c], desc[UR8][R118.64], !P6 ;  /* 0x5800c00076007fae */ /* 0x008fe8000f121848 */
[----:B------:R-:W2:Y:S04]  /*160e0*/  LDL.64 R120, [R1+0xcc0] ;  /* 0x000cc00001787983 */ /* 0x000ea80000100a00 */
[----:B------:R-:W3:Y:S01]  /*160f0*/  LDL.64 R118, [R1+0xe28] ;  /* 0x000e280001767983 */ /* 0x000ee20000100a00 */
[----:B------:R-:W-:-:S02]  /*16100*/  ISETP.GE.U32.AND P0, PT, R7, 0x7ffffe83, PT ;  /* 0x7ffffe830700780c */ /* 0x000fc40003f06070 */
[----:B------:R-:W-:-:S04]  /*16110*/  IADD3 R7, R9, -0xff, RZ ;  /* 0xffffff0109077810 */ /* 0x000fc80007ffe0ff */
[----:B------:R-:W-:Y:S01]  /*16120*/  ISETP.GE.U32.AND P6, PT, R7, 0x7ffffe82, PT ;  /* 0x7ffffe820700780c */ /* 0x000fe20003fc6070 */
[----:B----4-:R-:W-:Y:S04]  /*16130*/  LDGSTS.E [R0+0x60000], desc[UR8][R124.64], !P4 ;  /* 0x600000007c007fae */ /* 0x010fe8000e121848 */
[----:B------:R-:W4:Y:S04]  /*16140*/  LDL.64 R124, [R1+0xf80] ;  /* 0x000f8000017c7983 */ /* 0x000f280000100a00 */
[----:B------:R-:W-:Y:S01]  /*16150*/  LDGSTS.E [R0+0x68000], desc[UR8][R126.64], !P4 ;  /* 0x680000007e007fae */ /* 0x000fe2000e121848 */
[----:B------:R-:W-:-:S03]  /*16160*/  ISETP.GE.U32.AND P4, PT, R8, 0x7ffffe81, PT ;  /* 0x7ffffe810800780c */ /* 0x000fc60003f86070 */
[----:B------:R-:W4:Y:S04]  /*16170*/  LDL.64 R8, [R1+0x1230] ;  /* 0x0012300001087983 */ /* 0x000f280000100a00 */
[----:B------:R-:W-:Y:S04]  /*16180*/  LDGSTS.E [R0+0x60004], desc[UR8][R52.64], !P3 ;  /* 0x6000400034007fae */ /* 0x000fe8000d921848 */
[----:B------:R-:W-:Y:S04]  /*16190*/  LDGSTS.E [R0+0x68004], desc[UR8][R50.64], !P3 ;  /* 0x6800400032007fae */ /* 0x000fe8000d921848 */
[----:B------:R-:W-:Y:S04]  /*161a0*/  LDGSTS.E [R0+0x60008], desc[UR8][R48.64], !P2 ;  /* 0x6000800030007fae */ /* 0x000fe8000d121848 */
[----:B------:R-:W-:Y:S04]  /*161b0*/  LDGSTS.E [R0+0x68008], desc[UR8][R46.64], !P2 ;  /* 0x680080002e007fae */ /* 0x000fe8000d121848 */
[----:B------:R-:W4:Y:S04]  /*161c0*/  LDL.64 R126, [R1+0xfa0] ;  /* 0x000fa000017e7983 */ /* 0x000f280000100a00 */
[----:B------:R-:W-:Y:S04]  /*161d0*/  LDGSTS.E [R0+0x6000c], desc[UR8][R44.64], !P1 ;  /* 0x6000c0002c007fae */ /* 0x000fe8000c921848 */
[----:B------:R-:W4:Y:S04]  /*161e0*/  LDL.LU.64 R52, [R1+0x12b0] ;  /* 0x0012b00001347983 */ /* 0x000f280000300a00 */
[----:B------:R-:W-:Y:S04]  /*161f0*/  LDGSTS.E [R0+0x6800c], desc[UR8][R12.64], !P1 ;  /* 0x6800c0000c007fae */ /* 0x000fe8000c921848 */
[----:B------:R-:W4:Y:S04]  /*16200*/  LDL.LU.64 R50, [R1+0x12a8] ;  /* 0x0012a80001327983 */ /* 0x000f280000300a00 */
[----:B------:R-:W-:Y:S04]  /*16210*/  LDGSTS.E [R0+0x70000], desc[UR8][R14.64], !P5 ;  /* 0x700000000e007fae */ /* 0x000fe8000e921848 */
[----:B------:R-:W4:Y:S04]  /*16220*/  LDL.LU.64 R48, [R1+0x12a0] ;  /* 0x0012a00001307983 */ /* 0x000f280000300a00 */
[----:B------:R-:W-:Y:S04]  /*16230*/  LDGSTS.E [R0+0x78000], desc[UR8][R16.64], !P5 ;  /* 0x7800000010007fae */ /* 0x000fe8000e921848 */
[----:B------:R-:W4:Y:S04]  /*16240*/  LDL.LU.64 R46, [R1+0x1298] ;  /* 0x00129800012e7983 */ /* 0x000f280000300a00 */
[----:B------:R-:W-:Y:S04]  /*16250*/  LDGSTS.E [R0+0x70004], desc[UR8][R18.64], !P0 ;  /* 0x7000400012007fae */ /* 0x000fe8000c121848 */
[----:B------:R-:W4:Y:S01]  /*16260*/  LDL.LU.64 R44, [R1+0x1290] ;  /* 0x00129000012c7983 */ /* 0x000f220000300a00 */
[----:B------:R-:W-:-:S03]  /*16270*/  ISETP.NE.U32.AND P3, PT, R2, RZ, PT ;  /* 0x000000ff0200720c */ /* 0x000fc60003f65070 */
[----:B------:R-:W4:Y:S04]  /*16280*/  LDL.64 R14, [R1+0x1158] ;  /* 0x00115800010e7983 */ /* 0x000f280000100a00 */
[----:B------:R-:W4:Y:S04]  /*16290*/  LDL.64 R16, [R1+0x1178] ;  /* 0x0011780001107983 */ /* 0x000f280000100a00 */
[----:B------:R-:W4:Y:S04]  /*162a0*/  LDL.64 R18, [R1+0x1198] ;  /* 0x0011980001127983 */ /* 0x000f280000100a00 */
[----:B------:R-:W4:Y:S04]  /*162b0*/  LDL.64 R12, [R1+0xea8] ;  /* 0x000ea800010c7983 */ /* 0x000f280000100a00 */
[----:B--2---:R-:W-:Y:S04]  /*162c0*/  LDGSTS.E [R0+0x78004], desc[UR8][R120.64], !P0 ;  /* 0x7800400078007fae */ /* 0x004fe8000c121848 */
[----:B---3--:R-:W-:Y:S04]  /*162d0*/  LDGSTS.E [R0+0x70008], desc[UR8][R118.64], !P6 ;  /* 0x7000800076007fae */ /* 0x008fe8000f121848 */
[----:B------:R-:W-:Y:S04]  /*162e0*/  LDGSTS.E [R0+0x78008], desc[UR8][R250.64], !P6 ;  /* 0x78008000fa007fae */ /* 0x000fe8000f121848 */
[----:B------:R-:W2:Y:S04]  /*162f0*/  LDL.64 R120, [R1+0xfc0] ;  /* 0x000fc00001787983 */ /* 0x000ea80000100a00 */
[----:B------:R-:W3:Y:S04]  /*16300*/  LDL.64 R118, [R1+0xfe0] ;  /* 0x000fe00001767983 */ /* 0x000ee80000100a00 */
[----:B------:R-:W-:Y:S04]  /*16310*/  LDGSTS.E [R0+0x7000c], desc[UR8][R20.64], !P4 ;  /* 0x7000c00014007fae */ /* 0x000fe8000e121848 */
[----:B------:R-:W-:Y:S04]  /*16320*/  LDGSTS.E [R0+0x7800c], desc[UR8][R4.64], !P4 ;  /* 0x7800c00004007fae */ /* 0x000fe8000e121848 */
[----:B------:R-:W0:Y:S04]  /*16330*/  LDGDEPBAR ;  /* 0x00000000000079af */ /* 0x000e280000000000 */
        /* <DEDUP_REMOVED lines=10> */
[----:B------:R-:W3:Y:S04]  /*163e0*/  LDL.64 R38, [R1+0x10b8] ;  /* 0x0010b80001267983 */ /* 0x000ee80000100a00 */
[----:B------:R-:W3:Y:S04]  /*163f0*/  LDL.64 R40, [R1+0x1098] ;  /* 0x0010980001287983 */ /* 0x000ee80000100a00 */
[----:B------:R-:W3:Y:S04]  /*16400*/  LDL.64 R42, [R1+0x1078] ;  /* 0x00107800012a7983 */ /* 0x000ee80000100a00 */
[----:B------:R-:W3:Y:S04]  /*16410*/  LDL.64 R36, [R1+0x10d8] ;  /* 0x0010d80001247983 */ /* 0x000ee80000100a00 */
[----:B------:R-:W3:Y:S04]  /*16420*/  LDL.64 R34, [R1+0x10f8] ;  /* 0x0010f80001227983 */ /* 0x000ee80000100a00 */
[----:B------:R-:W3:Y:S04]  /*16430*/  LDL.64 R32, [R1+0x1118] ;  /* 0x0011180001207983 */ /* 0x000ee80000100a00 */
[----:B------:R-:W3:Y:S04]  /*16440*/  LDL.64 R30, [R1+0x1138] ;  /* 0x00113800011e7983 */ /* 0x000ee80000100a00 */
[----:B------:R-:W3:Y:S04]  /*16450*/  LDL.64 R250, [R1+0x11b8] ;  /* 0x0011b80001fa7983 */ /* 0x000ee80000100a00 */
[----:B----4-:R-:W-:Y:S04]  /*16460*/  LDGSTS.E [R244+-0x1d800], desc[UR8][R124.64], P3 ;  /* 0xe28000007cf47fae */ /* 0x010fe80009921848 */
[----:B------:R-:W4:Y:S04]  /*16470*/  LDL.64 R20, [R1+0x11d8] ;  /* 0x0011d80001147983 */ /* 0x000f280000100a00 */
[----:B------:R-:W4:Y:S04]  /*16480*/  LDL.64 R28, [R1+0x1218] ;  /* 0x00121800011c7983 */ /* 0x000f280000100a00 */
[----:B------:R-:W4:Y:S04]  /*16490*/  LDL.64 R124, [R1+0x11f8] ;  /* 0x0011f800017c7983 */ /* 0x000f280000100a00 */
[----:B------:R-:W4:Y:S04]  /*164a0*/  LDL.64 R26, [R1+0xe40] ;  /* 0x000e4000011a7983 */ /* 0x000f280000100a00 */
[----:B------:R-:W4:Y:S04]  /*164b0*/  LDL.64 R24, [R1+0xe60] ;  /* 0x000e600001187983 */ /* 0x000f280000100a00 */
[----:B------:R-:W4:Y:S04]  /*164c0*/  LDL.64 R4, [R1+0xe88] ;  /* 0x000e880001047983 */ /* 0x000f280000100a00 */
[----:B------:R-:W-:Y:S04]  /*164d0*/  LDGSTS.E [R244+-0x1d400], desc[UR8][R126.64], P3 ;  /* 0xe2c000007ef47fae */ /* 0x000fe80009921848 */
[----:B------:R-:W4:Y:S04]  /*164e0*/  LDL.64 R126, [R1+0xec8] ;  /* 0x000ec800017e7983 */ /* 0x000f280000100a00 */
[----:B--2---:R-:W-:Y:S04]  /*164f0*/  LDGSTS.E [R244+-0x1d000], desc[UR8][R120.64], P3 ;  /* 0xe300000078f47fae */ /* 0x004fe80009921848 */
[----:B---3--:R-:W-:Y:S04]  /*16500*/  LDGSTS.E [R244+-0x1cc00], desc[UR8][R118.64], P3 ;  /* 0xe340000076f47fae */ /* 0x008fe80009921848 */
[----:B------:R-:W-:Y:S04]  /*16510*/  LDGSTS.E [R244+-0x1c800], desc[UR8][R86.64], P3 ;  /* 0xe380000056f47fae */ /* 0x000fe80009921848 */
[----:B------:R-:W2:Y:S04]  /*16520*/  LDL.64 R120, [R1+0xee8] ;  /* 0x000ee80001787983 */ /* 0x000ea80000100a00 */
[----:B------:R-:W3:Y:S04]  /*16530*/  LDL.64 R118, [R1+0xf08] ;  /* 0x000f080001767983 */ /* 0x000ee80000100a00 */
[----:B------:R-:W-:Y:S04]  /*16540*/  LDGSTS.E [R244+-0x1c400], desc[UR8][R84.64], P3 ;  /* 0xe3c0000054f47fae */ /* 0x000fe80009921848 */
[----:B------:R-:W3:Y:S04]  /*16550*/  LDL.64 R86, [R1+0xf28] ;  /* 0x000f280001567983 */ /* 0x000ee80000100a00 */
[----:B------:R-:W-:Y:S04]  /*16560*/  LDGSTS.E [R244+-0x1c000], desc[UR8][R78.64], P3 ;  /* 0xe40000004ef47fae */ /* 0x000fe80009921848 */
[----:B------:R-:W3:Y:S04]  /*16570*/  LDL.64 R84, [R1+0xf48] ;  /* 0x000f480001547983 */ /* 0x000ee80000100a00 */
[----:B------:R-:W-:Y:S04]  /*16580*/  LDGSTS.E [R244+-0x1bc00], desc[UR8][R76.64], P3 ;  /* 0xe44000004cf47fae */ /* 0x000fe80009921848 */
[----:B------:R-:W3:Y:S04]  /*16590*/  LDL.64 R78, [R1+0xf68] ;  /* 0x000f6800014e7983 */ /* 0x000ee80000100a00 */
[----:B------:R-:W3:Y:S04]  /*165a0*/  LDL.64 R76, [R1+0xf88] ;  /* 0x000f8800014c7983 */ /* 0x000ee80000100a00 */
[----:B------:R-:W-:Y:S04]  /*165b0*/  LDGSTS.E [R244+-0x1b800], desc[UR8][R42.64], P3 ;  /* 0xe48000002af47fae */ /* 0x000fe80009921848 */
[----:B------:R-:W-:Y:S04]  /*165c0*/  LDGSTS.E [R244+-0x1b400], desc[UR8][R40.64], P3 ;  /* 0xe4c0000028f47fae */ /* 0x000fe80009921848 */
[----:B------:R-:W-:Y:S04]  /*165d0*/  LDGSTS.E [R244+-0x1b000], desc[UR8][R38.64], P3 ;  /* 0xe500000026f47fae */ /* 0x000fe80009921848 */
[----:B------:R-:W3:Y:S04]  /*165e0*/  LDL.LU.64 R42, [R1+0x1288] ;  /* 0x00128800012a7983 */ /* 0x000ee80000300a00 */
[----:B------:R-:W3:Y:S04]  /*165f0*/  LDL.LU.64 R40, [R1+0x1280] ;  /* 0x0012800001287983 */ /* 0x000ee80000300a00 */
[----:B------:R-:W3:Y:S04]  /*16600*/  LDL.LU.64 R38, [R1+0x1278] ;  /* 0x0012780001267983 */ /* 0x000ee80000300a00 */
        /* <DEDUP_REMOVED lines=10> */
[----:B------:R-:W3:Y:S04]  /*166b0*/  LDL.64 R14, [R1+0x1008] ;  /* 0x00100800010e7983 */ /* 0x000ee80000100a00 */
[----:B------:R-:W-:Y:S04]  /*166c0*/  LDGSTS.E [R244+-0x19400], desc[UR8][R18.64], P3 ;  /* 0xe6c0000012f47fae */ /* 0x000fe80009921848 */
[----:B------:R-:W3:Y:S04]  /*166d0*/  LDL.64 R16, [R1+0x1028] ;  /* 0x0010280001107983 */ /* 0x000ee80000100a00 */
[----:B------:R-:W-:Y:S04]  /*166e0*/  LDGSTS.E [R244+-0x19000], desc[UR8][R250.64], P3 ;  /* 0xe7000000faf47fae */ /* 0x000fe80009921848 */
[----:B------:R-:W3:Y:S04]  /*166f0*/  LDL.64 R18, [R1+0x1048] ;  /* 0x0010480001127983 */ /* 0x000ee80000100a00 */
[----:B----4-:R-:W-:Y:S04]  /*16700*/  LDGSTS.E [R244+-0x18c00], desc[UR8][R20.64], P3 ;  /* 0xe740000014f47fae */ /* 0x010fe80009921848 */
[----:B------:R-:W4:Y:S04]  /*16710*/  LDL.64 R250, [R1+0x1060] ;  /* 0x0010600001fa7983 */ /* 0x000f280000100a00 */
[----:B------:R-:W-:Y:S04]  /*16720*/  LDGSTS.E [R244+-0x18800], desc[UR8][R124.64], P3 ;  /* 0xe78000007cf47fae */ /* 0x000fe80009921848 */
[----:B------:R-:W4:Y:S04]  /*16730*/  LDL.64 R20, [R1+0x1080] ;  /* 0x0010800001147983 */ /* 0x000f280000100a00 */
[----:B------:R-:W-:Y:S04]  /*16740*/  LDGSTS.E [R244+-0x18400], desc[UR8][R28.64], P3 ;  /* 0xe7c000001cf47fae */ /* 0x000fe80009921848 */
[----:B------:R-:W4:Y:S04]  /*16750*/  LDL.64 R124, [R1+0x10a0] ;  /* 0x0010a000017c7983 */ /* 0x000f280000100a00 */
[----:B------:R-:W-:Y:S04]  /*16760*/  LDGSTS.E [R246+-0x1ff00], desc[UR8][R26.64], P3 ;  /* 0xe01000001af67fae */ /* 0x000fe80009921848 */
[----:B------:R-:W-:Y:S04]  /*16770*/  LDGSTS.E [R246+-0x1fb00], desc[UR8][R24.64], P3 ;  /* 0xe050000018f67fae */ /* 0x000fe80009921848 */
[----:B------:R-:W-:Y:S04]  /*16780*/  LDGSTS.E [R246+-0x1f700], desc[UR8][R4.64], P3 ;  /* 0xe090000004f67fae */ /* 0x000fe80009921848 */
[----:B------:R-:W4:Y:S04]  /*16790*/  LDL.LU.64 R28, [R1+0x1250] ;  /* 0x00125000011c7983 */ /* 0x000f280000300a00 */
[----:B------:R-:W-:Y:S04]  /*167a0*/  LDGSTS.E [R246+-0x1f300], desc[UR8][R12.64], P3 ;  /* 0xe0d000000cf67fae */ /* 0x000fe80009921848 */
[----:B------:R-:W4:Y:S04]  /*167b0*/  LDL.LU.64 R26, [R1+0x1248] ;  /* 0x00124800011a7983 */ /* 0x000f280000300a00 */
[----:B------:R-:W-:Y:S04]  /*167c0*/  LDGSTS.E [R246+-0x1ef00], desc[UR8][R126.64], P3 ;  /* 0xe11000007ef67fae */ /* 0x000fe80009921848 */
[----:B------:R-:W4:Y:S04]  /*167d0*/  LDL.LU.64 R24, [R1+0x1240] ;  /* 0x0012400001187983 */ /* 0x000f280000300a00 */
[----:B------:R-:W5:Y:S04]  /*167e0*/  LDL.LU.64 R4, [R1+0x1238] ;  /* 0x0012380001047983 */ /* 0x000f680000300a00 */
[----:B------:R-:W4:Y:S04]  /*167f0*/  LDL.64 R126, [R1+0xe48] ;  /* 0x000e4800017e7983 */ /* 0x000f280000100a00 */
[----:B--2---:R-:W-:Y:S04]  /*16800*/  LDGSTS.E [R246+-0x1eb00], desc[UR8][R120.64], P3 ;  /* 0xe150000078f67fae */ /* 0x004fe80009921848 */
[----:B---3--:R-:W-:Y:S04]  /*16810*/  LDGSTS.E [R246+-0x1e700], desc[UR8][R118.64], P3 ;  /* 0xe190000076f67fae */ /* 0x008fe80009921848 */
[----:B------:R-:W-:Y:S04]  /*16820*/  LDGSTS.E [R246+-0x1e300], desc[UR8][R86.64], P3 ;  /* 0xe1d0000056f67fae */ /* 0x000fe80009921848 */
[----:B------:R-:W2:Y:S04]  /*16830*/  LDL.64 R120, [R1+0xe68] ;  /* 0x000e680001787983 */ /* 0x000ea80000100a00 */
[----:B------:R-:W-:Y:S04]  /*16840*/  LDGSTS.E [R246+-0x1df00], desc[UR8][R84.64], P3 ;  /* 0xe210000054f67fae */ /* 0x000fe80009921848 */
[----:B------:R-:W3:Y:S04]  /*16850*/  LDL.64 R118, [R1+0xe90] ;  /* 0x000e900001767983 */ /* 0x000ee80000100a00 */
[----:B------:R-:W-:Y:S04]  /*16860*/  LDGSTS.E [R246+-0x1db00], desc[UR8][R78.64], P3 ;  /* 0xe25000004ef67fae */ /* 0x000fe80009921848 */
[----:B------:R-:W3:Y:S04]  /*16870*/  LDL.64 R86, [R1+0xeb0] ;  /* 0x000eb00001567983 */ /* 0x000ee80000100a00 */
[----:B------:R-:W-:Y:S04]  /*16880*/  LDGSTS.E [R246+-0x1d700], desc[UR8][R76.64], P3 ;  /* 0xe29000004cf67fae */ /* 0x000fe80009921848 */
[----:B------:R-:W-:Y:S04]  /*16890*/  LDGSTS.E [R246+-0x1d300], desc[UR8][R80.64], P3 ;  /* 0xe2d0000050f67fae */ /* 0x000fe80009921848 */
[----:B------:R-:W3:Y:S04]  /*168a0*/  LDL.64 R84, [R1+0xed0] ;  /* 0x000ed00001547983 */ /* 0x000ee80000100a00 */
[----:B------:R-:W3:Y:S04]  /*168b0*/  LDL.64 R78, [R1+0xf10] ;  /* 0x000f1000014e7983 */ /* 0x000ee80000100a00 */
        /* <DEDUP_REMOVED lines=9> */
[----:B----4-:R-:W-:Y:S04]  /*16950*/  LDGSTS.E [R246+-0x1bb00], desc[UR8][R250.64], P3 ;  /* 0xe4500000faf67fae */ /* 0x010fe80009921848 */
[----:B------:R1:W-:Y:S04]  /*16960*/  LDGSTS.E [R246+-0x1b700], desc[UR8][R20.64], P3 ;  /* 0xe490000014f67fae */ /* 0x0003e80009921848 */
[----:B------:R-:W-:Y:S04]  /*16970*/  LDGSTS.E [R246+-0x1b300], desc[UR8][R124.64], P3 ;  /* 0xe4d000007cf67fae */ /* 0x000fe80009921848 */
[----:B------:R-:W-:Y:S01]  /*16980*/  LDGSTS.E [R246+-0x1af00], desc[UR8][R150.64], P3 ;  /* 0xe510000096f67fae */ /* 0x000fe20009921848 */
[----:B-1----:R-:W1:Y:S03]  /*16990*/  LDC R21, c[0x0][0x230] ;  /* 0x00008c00ff157b82 */ /* 0x002e660000000800 */
        /* <DEDUP_REMOVED lines=12> */
[----:B------:R-:W4:Y:S04]  /*16a60*/  LDL.64 R116, [R1+0xfd0] ;  /* 0x000fd00001747983 */ /* 0x000f280000100a00 */
[----:B------:R-:W4:Y:S04]  /*16a70*/  LDL.64 R112, [R1+0xff0] ;  /* 0x000ff00001707983 */ /* 0x000f280000100a00 */
[----:B------:R-:W4:Y:S04]  /*16a80*/  LDL.64 R110, [R1+0x1010] ;  /* 0x00101000016e7983 */ /* 0x000f280000100a00 */
[----:B--2---:R-:W-:Y:S04]  /*16a90*/  LDGSTS.E [R245+-0x1fa00], desc[UR8][R120.64], P3 ;  /* 0xe060000078f57fae */ /* 0x004fe80009921848 */
[----:B---3--:R-:W-:Y:S04]  /*16aa0*/  LDGSTS.E [R245+-0x1f600], desc[UR8][R118.64], P3 ;  /* 0xe0a0000076f57fae */ /* 0x008fe80009921848 */
[----:B------:R-:W-:Y:S04]  /*16ab0*/  LDGSTS.E [R245+-0x1f200], desc[UR8][R86.64], P3 ;  /* 0xe0e0000056f57fae */ /* 0x000fe80009921848 */
[----:B------:R-:W-:Y:S04]  /*16ac0*/  LDGSTS.E [R245+-0x1ee00], desc[UR8][R84.64], P3 ;  /* 0xe120000054f57fae */ /* 0x000fe80009921848 */
[----:B------:R-:W2:Y:S04]  /*16ad0*/  LDL.64 R86, [R1+0xe50] ;  /* 0x000e500001567983 */ /* 0x000ea80000100a00 */
[----:B------:R-:W-:Y:S04]  /*16ae0*/  LDGSTS.E [R245+-0x1ea00], desc[UR8][R80.64], P3 ;  /* 0xe160000050f57fae */ /* 0x000fe80009921848 */
[----:B------:R-:W-:Y:S04]  /*16af0*/  LDGSTS.E [R245+-0x1e600], desc[UR8][R78.64], P3 ;  /* 0xe1a000004ef57fae */ /* 0x000fe80009921848 */
[----:B------:R-:W-:Y:S04]  /*16b00*/  LDGSTS.E [R245+-0x1e200], desc[UR8][R76.64], P3 ;  /* 0xe1e000004cf57fae */ /* 0x000fe80009921848 */
[----:B------:R-:W3:Y:S04]  /*16b10*/  LDL.64 R84, [R1+0xe70] ;  /* 0x000e700001547983 */ /* 0x000ee80000100a00 */
[----:B------:R-:W-:Y:S04]  /*16b20*/  LDGSTS.E [R245+-0x1de00], desc[UR8][R72.64], P3 ;  /* 0xe220000048f57fae */ /* 0x000fe80009921848 */
[----:B------:R-:W3:Y:S04]  /*16b30*/  LDL.64 R80, [R1+0xeb8] ;  /* 0x000eb80001507983 */ /* 0x000ee80000100a00 */
        /* <DEDUP_REMOVED lines=9> */
[----:B------:R1:W-:Y:S04]  /*16bd0*/  STL [R1+0x400], RZ ;  /* 0x000400ff01007387 */ /* 0x0003e80000100800 */
        /* <DEDUP_REMOVED lines=255> */
[----:B------:R1:W-:Y:S04]  /*17bd0*/  STL [R1], RZ ;  /* 0x000000ff01007387 */ /* 0x0003e80000100800 */
        /* <DEDUP_REMOVED lines=91> */
[----:B----4-:R-:W-:Y:S04]  /*18190*/  LDGSTS.E [R245+-0x1ce00], desc[UR8][R116.64], P3 ;  /* 0xe320000074f57fae */ /* 0x010fe80009921848 */
[----:B------:R4:W-:Y:S04]  /*181a0*/  STL [R1+0x170], RZ ;  /* 0x000170ff01007387 */ /* 0x0009e80000100800 */
[----:B------:R-:W-:Y:S04]  /*181b0*/  LDGSTS.E [R245+-0x1ca00], desc[UR8][R112.64], P3 ;  /* 0xe360000070f57fae */ /* 0x000fe80009921848 */
        /* <DEDUP_REMOVED lines=37> */
[----:B--2---:R-:W-:Y:S04]  /*18410*/  LDGSTS.E [R6+-0x1fd00], desc[UR8][R86.64], P3 ;  /* 0xe030000056067fae */ /* 0x004fe80009921848 */
[----:B------:R4:W-:Y:S04]  /*18420*/  STL [R1+0x1c0], RZ ;  /* 0x0001c0ff01007387 */ /* 0x0009e80000100800 */
[----:B---3--:R-:W-:Y:S04]  /*18430*/  LDGSTS.E [R6+-0x1f900], desc[UR8][R84.64], P3 ;  /* 0xe070000054067fae */ /* 0x008fe80009921848 */
        /* <DEDUP_REMOVED lines=20> */
[----:B------:R4:W-:Y:S01]  /*18580*/  STL [R1+0x1ec], RZ ;  /* 0x0001ecff01007387 */ /* 0x0009e20000100800 */
[----:B-1----:R-:W-:-:S03]  /*18590*/  VIADD R11, R21, 0x7f ;  /* 0x0000007f150b7836 */ /* 0x002fc60000000000 */
        /* <DEDUP_REMOVED lines=8> */
[----:B------:R-:W-:Y:S01]  /*18620*/  LDGSTS.E [R6+-0x1bd00], desc[UR8][R54.64], P3 ;  /* 0xe430000036067fae */ /* 0x000fe20009921848 */
[----:B------:R-:W-:-:S03]  /*18630*/  ISETP.GE.AND P0, PT, R11, 0x80, PT ;  /* 0x000000800b00780c */ /* 0x000fc60003f06270 */
        /* <DEDUP_REMOVED lines=11> */
[----:B------:R1:W-:Y:S04]  /*186f0*/  LDGSTS.E [R6+-0x18d00], desc[UR8][R30.64], P3 ;  /* 0xe73000001e067fae */ /* 0x0003e80009921848 */
[----:B------:R2:W-:Y:S04]  /*18700*/  LDGSTS.E [R6+-0x18900], desc[UR8][R28.64], P3 ;  /* 0xe77000001c067fae */ /* 0x0005e80009921848 */
[----:B------:R3:W-:Y:S04]  /*18710*/  LDGSTS.E [R6+-0x18500], desc[UR8][R26.64], P3 ;  /* 0xe7b000001a067fae */ /* 0x0007e80009921848 */
[----:B------:R4:W-:Y:S01]  /*18720*/  LDGSTS.E [R6+-0x18100], desc[UR8][R24.64], P3 ;  /* 0xe7f0000018067fae */ /* 0x0009e20009921848 */
[----:B-1----:R-:W-:-:S03]  /*18730*/  CS2R R30, SRZ ;  /* 0x00000000001e7805 */ /* 0x002fc6000001ff00 */
[----:B------:R-:W0:Y:S01]  /*18740*/  LDGDEPBAR ;  /* 0x00000000000079af */ /* 0x000e220000000000 */
[----:B--2---:R-:W-:Y:S02]  /*18750*/  CS2R R28, SRZ ;  /* 0x00000000001c7805 */ /* 0x004fe4000001ff00 */
[----:B------:R-:W-:Y:S02]  /*18760*/  CS2R R32, SRZ ;  /* 0x0000000000207805 */ /* 0x000fe4000001ff00 */
[----:B------:R-:W-:Y:S02]  /*18770*/  CS2R R34, SRZ ;  /* 0x0000000000227805 */ /* 0x000fe4000001ff00 */
[----:B---3--:R-:W-:Y:S02]  /*18780*/  CS2R R26, SRZ ;  /* 0x00000000001a7805 */ /* 0x008fe4000001ff00 */
[----:B------:R-:W-:Y:S02]  /*18790*/  CS2R R36, SRZ ;  /* 0x0000000000247805 */ /* 0x000fe4000001ff00 */
[----:B------:R-:W-:-:S02]  /*187a0*/  CS2R R38, SRZ ;  /* 0x0000000000267805 */ /* 0x000fc4000001ff00 */
[----:B------:R-:W-:Y:S02]  /*187b0*/  CS2R R40, SRZ ;  /* 0x0000000000287805 */ /* 0x000fe4000001ff00 */
[----:B----4-:R-:W-:Y:S02]  /*187c0*/  CS2R R24, SRZ ;  /* 0x0000000000187805 */ /* 0x010fe4000001ff00 */
[----:B------:R-:W-:Y:S02]  /*187d0*/  CS2R R42, SRZ ;  /* 0x00000000002a7805 */ /* 0x000fe4000001ff00 */
[----:B------:R-:W-:Y:S02]  /*187e0*/  CS2R R44, SRZ ;  /* 0x00000000002c7805 */ /* 0x000fe4000001ff00 */
[----:B------:R-:W-:Y:S02]  /*187f0*/  CS2R R46, SRZ ;  /* 0x00000000002e7805 */ /* 0x000fe4000001ff00 */
[----:B------:R-:W-:-:S02]  /*18800*/  CS2R R48, SRZ ;  /* 0x0000000000307805 */ /* 0x000fc4000001ff00 */
[----:B------:R-:W-:Y:S02]  /*18810*/  CS2R R50, SRZ ;  /* 0x0000000000327805 */ /* 0x000fe4000001ff00 */
[----:B------:R-:W-:Y:S02]  /*18820*/  CS2R R52, SRZ ;  /* 0x0000000000347805 */ /* 0x000fe4000001ff00 */
        /* <DEDUP_REMOVED lines=48> */
[----:B------:R-:W-:Y:S01]  /*18b30*/  CS2R R150, SRZ ;  /* 0x0000000000967805 */ /* 0x000fe2000001ff00 */
[----:B------:R-:W-:Y:S06]  /*18b40*/  @!P0 BRA `(.L_x_0) ;  /* 0x000001a400688947 */ /* 0x000fec0003800000 */
[----:B------:R-:W2:Y:S04]  /*18b50*/  LDL.LU.64 R16, [R1+0xc20] ;  /* 0x000c200001107983 */ /* 0x000ea80000300a00 */
[----:B------:R-:W3:Y:S04]  /*18b60*/  LDL.LU.64 R18, [R1+0xbe8] ;  /* 0x000be80001127983 */ /* 0x000ee80000300a00 */
[----:B------:R-:W4:Y:S04]  /*18b70*/  LDL.LU.64 R250, [R1+0x838] ;  /* 0x0008380001fa7983 */ /* 0x000f280000300a00 */
[----:B------:R-:W4:Y:S04]  /*18b80*/  LDL.LU.64 R20, [R1+0x608] ;  /* 0x0006080001147983 */ /* 0x000f280000300a00 */
[----:B------:R-:W4:Y:S04]  /*18b90*/  LDL.LU.64 R244, [R1+0x6b0] ;  /* 0x0006b00001f47983 */ /* 0x000f280000300a00 */
[----:B------:R-:W4:Y:S01]  /*18ba0*/  LDL.LU.64 R246, [R1+0x918] ;  /* 0x0009180001f67983 */ /* 0x000f220000300a00 */
[----:B--2---:R-:W-:-:S02]  /*18bb0*/  IMAD.MOV.U32 R13, RZ, RZ, R16 ;  /* 0x000000ffff0d7224 */ /* 0x004fc400078e0010 */
[----:B------:R-:W-:Y:S02]  /*18bc0*/  IMAD.MOV.U32 R12, RZ, RZ, R17 ;  /* 0x000000ffff0c7224 */ /* 0x000fe400078e0011 */
[----:B---3--:R-:W-:Y:S02]  /*18bd0*/  IMAD.MOV.U32 R15, RZ, RZ, R18 ;  /* 0x000000ffff0f7224 */ /* 0x008fe400078e0012 */
[----:B------:R-:W-:Y:S01]  /*18be0*/  IMAD.MOV.U32 R14, RZ, RZ, R19 ;  /* 0x000000ffff0e7224 */ /* 0x000fe200078e0013 */
[----:B----4-:R-:W-:Y:S01]  /*18bf0*/  MOV R17, R250 ;  /* 0x000000fa00117202 */ /* 0x010fe20000000f00 */
[----:B------:R-:W-:Y:S02]  /*18c00*/  IMAD.MOV.U32 R16, RZ, RZ, R251 ;  /* 0x000000ffff107224 */ /* 0x000fe400078e00fb */
[----:B------:R-:W2:Y:S01]  /*18c10*/  LDL.LU.64 R250, [R1+0x928] ;  /* 0x0009280001fa7983 */ /* 0x000ea20000300a00 */
[----:B------:R-:W-:Y:S02]  /*18c20*/  IMAD.MOV.U32 R19, RZ, RZ, R20 ;  /* 0x000000ffff137224 */ /* 0x000fe400078e0014 */
[----:B------:R-:W-:Y:S01]  /*18c30*/  IMAD.MOV.U32 R18, RZ, RZ, R21 ;  /* 0x000000ffff127224 */ /* 0x000fe200078e0015 */
[----:B------:R-:W3:Y:S01]  /*18c40*/  LDL.LU.64 R146, [R1+0x690] ;  /* 0x0006900001927983 */ /* 0x000ee20000300a00 */
[----:B------:R-:W-:Y:S01]  /*18c50*/  IMAD.MOV.U32 R21, RZ, RZ, R22 ;  /* 0x000000ffff157224 */ /* 0x000fe200078e0016 */
[----:B------:R-:W-:Y:S01]  /*18c60*/  MOV R22, R153 ;  /* 0x0000009900167202 */ /* 0x000fe20000000f00 */
[----:B------:R-:W-:Y:S01]  /*18c70*/  IMAD.MOV.U32 R20, RZ, RZ, R23 ;  /* 0x000000ffff147224 */ /* 0x000fe200078e0017 */
[----:B------:R-:W4:Y:S01]  /*18c80*/  LDL.LU.64 R148, [R1+0x938] ;  /* 0x0009380001947983 */ /* 0x000f220000300a00 */
[----:B------:R-:W-:-:S02]  /*18c90*/  IMAD.MOV.U32 R23, RZ, RZ, R152 ;  /* 0x000000ffff177224 */ /* 0x000fc400078e0098 */
[----:B------:R-:W-:Y:S01]  /*18ca0*/  IMAD.MOV.U32 R153, RZ, RZ, R154 ;  /* 0x000000ffff997224 */ /* 0x000fe200078e009a */
[----:B------:R-:W4:Y:S01]  /*18cb0*/  LDL.LU.64 R150, [R1+0x720] ;  /* 0x0007200001967983 */ /* 0x000f220000300a00 */
[----:B------:R-:W-:Y:S02]  /*18cc0*/  IMAD.MOV.U32 R152, RZ, RZ, R155 ;  /* 0x000000ffff987224 */ /* 0x000fe400078e009b */
[----:B------:R-:W-:Y:S01]  /*18cd0*/  IMAD.MOV.U32 R155, RZ, RZ, R156 ;  /* 0x000000ffff9b7224 */ /* 0x000fe200078e009c */
[----:B------:R-:W4:Y:S01]  /*18ce0*/  LDL.LU.64 R136, [R1+0x948] ;  /* 0x0009480001887983 */ /* 0x000f220000300a00 */
[----:B------:R-:W-:Y:S02]  /*18cf0*/  IMAD.MOV.U32 R154, RZ, RZ, R157 ;  /* 0x000000ffff9a7224 */ /* 0x000fe400078e009d */
[----:B------:R-:W-:Y:S01]  /*18d00*/  IMAD.MOV.U32 R157, RZ, RZ, R158 ;  /* 0x000000ffff9d7224 */ /* 0x000fe200078e009e */
[----:B------:R-:W4:Y:S01]  /*18d10*/  LDL.LU.64 R6, [R1+0x728] ;  /* 0x0007280001067983 */ /* 0x000f220000300a00 */
[----:B------:R-:W-:Y:S01]  /*18d20*/  IMAD.MOV.U32 R156, RZ, RZ, R159 ;  /* 0x000000ffff9c7224 */ /* 0x000fe200078e009f */
[----:B------:R-:W-:Y:S01]  /*18d30*/  MOV R159, R160 ;  /* 0x000000a0009f7202 */ /* 0x000fe20000000f00 */
[----:B------:R-:W-:Y:S01]  /*18d40*/  IMAD.MOV.U32 R158, RZ, RZ, R161 ;  /* 0x000000ffff9e7224 */ /* 0x000fe200078e00a1 */
[----:B------:R-:W4:Y:S01]  /*18d50*/  LDL.LU.64 R138, [R1+0x958] ;  /* 0x00095800018a7983 */ /* 0x000f220000300a00 */
[----:B------:R-:W-:-:S02]  /*18d60*/  IMAD.MOV.U32 R161, RZ, RZ, R162 ;  /* 0x000000ffffa17224 */ /* 0x000fc400078e00a2 */
[----:B------:R-:W-:Y:S01]  /*18d70*/  IMAD.MOV.U32 R160, RZ, RZ, R163 ;  /* 0x000000ffffa07224 */ /* 0x000fe200078e00a3 */
[----:B------:R-:W4:Y:S01]  /*18d80*/  LDL.LU.64 R140, [R1+0x730] ;  /* 0x00073000018c7983 */ /* 0x000f220000300a00 */
[----:B------:R-:W-:Y:S01]  /*18d90*/  IMAD.MOV.U32 R163, RZ, RZ, R164 ;  /* 0x000000ffffa37224 */ /* 0x000fe200078e00a4 */
[----:B------:R-:W-:Y:S01]  /*18da0*/  MOV R164, R167 ;  /* 0x000000a700a47202 */ /* 0x000fe20000000f00 */
[----:B------:R-:W-:Y:S01]  /*18db0*/  IMAD.MOV.U32 R162, RZ, RZ, R165 ;  /* 0x000000ffffa27224 */ /* 0x000fe200078e00a5 */
[----:B------:R-:W4:Y:S01]  /*18dc0*/  LDL.LU.64 R142, [R1+0x968] ;  /* 0x00096800018e7983 */ /* 0x000f220000300a00 */
[----:B------:R-:W-:Y:S02]  /*18dd0*/  IMAD.MOV.U32 R165, RZ, RZ, R166 ;  /* 0x000000ffffa57224 */ /* 0x000fe400078e00a6 */
        /* <DEDUP_REMOVED lines=8> */
[----:B------:R-:W-:Y:S01]  /*18e60*/  IMAD.MOV.U32 R170, RZ, RZ, R173 ;  /* 0x000000ffffaa7224 */ /* 0x000fe200078e00ad */
[----:B------:R-:W-:Y:S01]  /*18e70*/  MOV R173, R174 ;  /* 0x000000ae00ad7202 */ /* 0x000fe20000000f00 */
[----:B------:R-:W-:Y:S02]  /*18e80*/  IMAD.MOV.U32 R172, RZ, RZ, R175 ;  /* 0x000000ffffac7224 */ /* 0x000fe400078e00af */
[----:B------:R-:W-:-:S02]  /*18e90*/  IMAD.MOV.U32 R175, RZ, RZ, R176 ;  /* 0x000000ffffaf7224 */ /* 0x000fc400078e00b0 */
[----:B------:R-:W-:Y:S02]  /*18ea0*/  IMAD.MOV.U32 R174, RZ, RZ, R177 ;  /* 0x000000ffffae7224 */ /* 0x000fe400078e00b1 */
[----:B------:R-:W-:Y:S01]  /*18eb0*/  IMAD.MOV.U32 R177, RZ, RZ, R178 ;  /* 0x000000ffffb17224 */ /* 0x000fe200078e00b2 */
[----:B------:R-:W-:Y:S01]  /*18ec0*/  MOV R178, R181 ;  /* 0x000000b500b27202 */ /* 0x000fe20000000f00 */
[----:B------:R-:W-:Y:S02]  /*18ed0*/  IMAD.MOV.U32 R176, RZ, RZ, R179 ;  /* 0x000000ffffb07224 */ /* 0x000fe400078e00b3 */
[----:B------:R-:W-:Y:S02]  /*18ee0*/  IMAD.MOV.U32 R179, RZ, RZ, R180 ;  /* 0x000000ffffb37224 */ /* 0x000fe400078e00b4 */
[----:B------:R-:W-:Y:S02]  /*18ef0*/  IMAD.MOV.U32 R181, RZ, RZ, R182 ;  /* 0x000000ffffb57224 */ /* 0x000fe400078e00b6 */
[----:B------:R-:W-:-:S02]  /*18f00*/  IMAD.MOV.U32 R180, RZ, RZ, R183 ;  /* 0x000000ffffb47224 */ /* 0x000fc400078e00b7 */
[----:B------:R-:W-:Y:S02]  /*18f10*/  IMAD.MOV.U32 R183, RZ, RZ, R184 ;  /* 0x000000ffffb77224 */ /* 0x000fe400078e00b8 */
[----:B------:R-:W-:Y:S02]  /*18f20*/  IMAD.MOV.U32 R182, RZ, RZ, R185 ;  /* 0x000000ffffb67224 */ /* 0x000fe400078e00b9 */
[----:B------:R-:W-:Y:S02]  /*18f30*/  IMAD.MOV.U32 R185, RZ, RZ, R186 ;  /* 0x000000ffffb97224 */ /* 0x000fe400078e00ba */
        /* <DEDUP_REMOVED lines=61> */
[----:B------:R-:W-:Y:S02]  /*19310*/  IMAD.MOV.U32 R247, RZ, RZ, R248 ;  /* 0x000000fffff77224 */ /* 0x000fe400078e00f8 */
[----:B------:R-:W-:Y:S02]  /*19320*/  IMAD.MOV.U32 R246, RZ, RZ, R249 ;  /* 0x000000fffff67224 */ /* 0x000fe400078e00f9 */
[----:B--2---:R-:W-:Y:S01]  /*19330*/  IMAD.MOV.U32 R249, RZ, RZ, R250 ;  /* 0x000000fffff97224 */ /* 0x004fe200078e00fa */
[----:B------:R-:W-:Y:S01]  /*19340*/  MOV R248, R251 ;  /* 0x000000fb00f87202 */ /* 0x000fe20000000f00 */
[----:B---3--:R-:W-:Y:S02]  /*19350*/  IMAD.MOV.U32 R251, RZ, RZ, R146 ;  /* 0x000000fffffb7224 */ /* 0x008fe400078e0092 */
[----:B------:R-:W-:-:S02]  /*19360*/  IMAD.MOV.U32 R250, RZ, RZ, R147 ;  /* 0x000000fffffa7224 */ /* 0x000fc400078e0093 */
[----:B------:R-:W2:Y:S01]  /*19370*/  LDL.LU.64 R146, [R1+0x988] ;  /* 0x0009880001927983 */ /* 0x000ea20000300a00 */
[----:B----4-:R-:W-:-:S03]  /*19380*/  IMAD.MOV.U32 R252, RZ, RZ, R149 ;  /* 0x000000fffffc7224 */ /* 0x010fc600078e0095 */
[----:B------:R1:W-:Y:S01]  /*19390*/  STL [R1+0x600], R148 ;  /* 0x0006009401007387 */ /* 0x0003e20000100800 */
[----:B------:R-:W-:-:S03]  /*193a0*/  IMAD.MOV.U32 R0, RZ, RZ, R151 ;  /* 0x000000ffff007224 */ /* 0x000fc600078e0097 */
[----:B-1----:R-:W3:Y:S04]  /*193b0*/  LDL.LU.64 R148, [R1+0x670] ;  /* 0x0006700001947983 */ /* 0x002ee80000300a00 */
[----:B------:R1:W-:Y:S04]  /*193c0*/  STL [R1+0x608], R150 ;  /* 0x0006089601007387 */ /* 0x0003e80000100800 */
[----:B-1----:R-:W4:Y:S04]  /*193d0*/  LDL.LU.64 R150, [R1+0x998] ;  /* 0x0009980001967983 */ /* 0x002f280000300a00 */
[----:B------:R1:W-:Y:S04]  /*193e0*/  STL [R1+0x604], R0 ;  /* 0x0006040001007387 */ /* 0x0003e80000100800 */
[----:B------:R1:W-:Y:S02]  /*193f0*/  STL [R1+0x610], R136 ;  /* 0x0006108801007387 */ /* 0x0003e40000100800 */
[----:B-1----:R-:W-:-:S02]  /*19400*/  IMAD.MOV.U32 R0, RZ, RZ, R137 ;  /* 0x000000ffff007224 */ /* 0x002fc400078e0089 */
[----:B------:R-:W4:Y:S04]  /*19410*/  LDL.LU.64 R136, [R1+0x740] ;  /* 0x0007400001887983 */ /* 0x000f280000300a00 */
[----:B------:R1:W-:Y:S04]  /*19420*/  STL [R1+0x60c], R0 ;  /* 0x00060c0001007387 */ /* 0x0003e80000100800 */
[----:B------:R1:W-:Y:S02]  /*19430*/  STL [R1+0x618], R6 ;  /* 0x0006180601007387 */ /* 0x0003e40000100800 */
[----:B-1----:R-:W-:-:S02]  /*19440*/  IMAD.MOV.U32 R0, RZ, RZ, R7 ;  /* 0x000000ffff007224 */ /* 0x002fc400078e0007 */
[----:B------:R-:W4:Y:S04]  /*19450*/  LDL.LU.64 R6, [R1+0x9a8] ;  /* 0x0009a80001067983 */ /* 0x000f280000300a00 */
[----:B------:R1:W-:Y:S04]  /*19460*/  STL [R1+0x614], R0 ;  /* 0x0006140001007387 */ /* 0x0003e80000100800 */
[----:B------:R1:W-:Y:S02]  /*19470*/  STL [R1+0x620], R138 ;  /* 0x0006208a01007387 */ /* 0x0003e40000100800 */
[----:B-1----:R-:W-:-:S02]  /*19480*/  MOV R0, R139 ;  /* 0x0000008b00007202 */ /* 0x002fc40000000f00 */
[----:B------:R-:W4:Y:S04]  /*19490*/  LDL.LU.64 R138, [R1+0x748] ;  /* 0x00074800018a7983 */ /* 0x000f280000300a00 */
        /* <DEDUP_REMOVED lines=21> */
[----:B--2---:R2:W-:Y:S01]  /*195f0*/  STL [R1+0x650], R146 ;  /* 0x0006509201007387 */ /* 0x0045e20000100800 */
[----:B-1----:R-:W-:-:S03]  /*19600*/  IMAD.MOV.U32 R0, RZ, RZ, R147 ;  /* 0x000000ffff007224 */ /* 0x002fc600078e0093 */
[----:B--2---:R-:W2:Y:S04]  /*19610*/  LDL.LU.64 R146, [R1+0x760] ;  /* 0x0007600001927983 */ /* 0x004ea80000300a00 */
[----:B------:R1:W-:Y:S04]  /*19620*/  STL [R1+0x64c], R0 ;  /* 0x00064c0001007387 */ /* 0x0003e80000100800 */
[----:B---3--:R3:W-:Y:S01]  /*19630*/  STL [R1+0x658], R148 ;  /* 0x0006589401007387 */ /* 0x0087e20000100800 */
[----:B-1----:R-:W-:-:S03]  /*19640*/  MOV R0, R149 ;  /* 0x0000009500007202 */ /* 0x002fc60000000f00 */
[----:B---3--:R-:W3:Y:S04]  /*19650*/  LDL.LU.64 R148, [R1+0x9e8] ;  /* 0x0009e80001947983 */ /* 0x008ee80000300a00 */
[----:B------:R1:W-:Y:S04]  /*19660*/  STL [R1+0x654], R0 ;  /* 0x0006540001007387 */ /* 0x0003e80000100800 */
[----:B----4-:R4:W-:Y:S01]  /*19670*/  STL [R1+0x660], R150 ;  /* 0x0006609601007387 */ /* 0x0109e20000100800 */
[----:B-1----:R-:W-:-:S03]  /*19680*/  IMAD.MOV.U32 R0, RZ, RZ, R151 ;  /* 0x000000ffff007224 */ /* 0x002fc600078e0097 */
[----:B----4-:R-:W4:Y:S04]  /*19690*/  LDL.LU.64 R150, [R1+0x768] ;  /* 0x0007680001967983 */ /* 0x010f280000300a00 */
        /* <DEDUP_REMOVED lines=38> */
[----:B-1----:R-:W-:-:S03]  /*19900*/  IMAD.MOV.U32 R0, RZ, RZ, R149 ;  /* 0x000000ffff007224 */ /* 0x002fc600078e0095 */
        /* <DEDUP_REMOVED lines=39> */
[----:B-1----:R-:W-:-:S03]  /*19b80*/  MOV R0, R147 ;  /* 0x0000009300007202 */ /* 0x002fc60000000f00 */
        /* <DEDUP_REMOVED lines=139> */
[----:B-1----:R-:W-:-:S03]  /*1a440*/  MOV R0, R151 ;  /* 0x0000009700007202 */ /* 0x002fc60000000f00 */
        /* <DEDUP_REMOVED lines=740> */
[----:B--2---:R-:W2:Y:S04]  /*1d290*/  LDL.64 R146, [R1+0x1038] ;  /* 0x0010380001927983 */ /* 0x004ea80000100a00 */
        /* <DEDUP_REMOVED lines=33> */
[----:B------:R-:W-:Y:S04]  /*1d4b0*/  STL [R1+0xe28], R134 ;  /* 0x000e288601007387 */ /* 0x000fe80000100800 */
[----:B------:R-:W4:Y:S01]  /*1d4c0*/  LDL.LU.64 R130, [R1+0x1078] ;  /* 0x0010780001827983 */ /* 0x000f220000300a00 */
[----:B-1----:R-:W-:-:S05]  /*1d4d0*/  IMAD.MOV.U32 R0, RZ, RZ, R135 ;  /* 0x000000ffff007224 */ /* 0x002fca00078e0087 */
[----:B------:R1:W-:Y:S04]  /*1d4e0*/  STL [R1+0xe24], R0 ;  /* 0x000e240001007387 */ /* 0x0003e80000100800 */
[----:B------:R1:W-:Y:S02]  /*1d4f0*/  STL [R1+0xe30], R144 ;  /* 0x000e309001007387 */ /* 0x0003e40000100800 */
[----:B-1----:R-:W-:Y:S02]  /*1d500*/  IMAD.MOV.U32 R0, RZ, RZ, R145 ;  /* 0x000000ffff007224 */ /* 0x002fe400078e0091 */
        /* <DEDUP_REMOVED lines=14> */
[----:B------:R-:W-:Y:S04]  /*1d5f0*/  STL [R1+0xe50], R136 ;  /* 0x000e508801007387 */ /* 0x000fe80000100800 */
[----:B------:R-:W4:Y:S01]  /*1d600*/  LDL.LU.64 R134, [R1+0x10a0] ;  /* 0x0010a00001867983 */ /* 0x000f220000300a00 */
[----:B-1----:R-:W-:-:S05]  /*1d610*/  IMAD.MOV.U32 R0, RZ, RZ, R137 ;  /* 0x000000ffff007224 */ /* 0x002fca00078e0089 */
[----:B------:R1:W-:Y:S02]  /*1d620*/  STL [R1+0xe4c], R0 ;  /* 0x000e4c0001007387 */ /* 0x0003e40000100800 */
[----:B-1----:R-:W-:Y:S02]  /*1d630*/  IMAD.MOV.U32 R0, RZ, RZ, R7 ;  /* 0x000000ffff007224 */ /* 0x002fe400078e0007 */
[----:B------:R-:W-:Y:S04]  /*1d640*/  STL [R1+0xe58], R6 ;  /* 0x000e580601007387 */ /* 0x000fe80000100800 */
[----:B------:R-:W4:Y:S04]  /*1d650*/  LDL.LU.64 R136, [R1+0x10a8] ;  /* 0x0010a80001887983 */ /* 0x000f280000300a00 */
[----:B------:R1:W-:Y:S04]  /*1d660*/  STL [R1+0xe54], R0 ;  /* 0x000e540001007387 */ /* 0x0003e80000100800 */
[----:B------:R1:W-:Y:S02]  /*1d670*/  STL [R1+0xe60], R138 ;  /* 0x000e608a01007387 */ /* 0x0003e40000100800 */
[----:B-1----:R-:W-:-:S02]  /*1d680*/  IMAD.MOV.U32 R0, RZ, RZ, R139 ;  /* 0x000000ffff007224 */ /* 0x002fc400078e008b */
[----:B------:R-:W4:Y:S04]  /*1d690*/  LDL.LU.64 R6, [R1+0x10b0] ;  /* 0x0010b00001067983 */ /* 0x000f280000300a00 */
[----:B------:R-:W-:Y:S04]  /*1d6a0*/  STL [R1+0xe68], R140 ;  /* 0x000e688c01007387 */ /* 0x000fe80000100800 */
[----:B------:R1:W-:Y:S04]  /*1d6b0*/  STL [R1+0xe5c], R0 ;  /* 0x000e5c0001007387 */ /* 0x0003e80000100800 */
[----:B------:R-:W4:Y:S01]  /*1d6c0*/  LDL.LU.64 R138, [R1+0x10b8] ;  /* 0x0010b800018a7983 */ /* 0x000f220000300a00 */
[----:B-1----:R-:W-:-:S03]  /*1d6d0*/  IMAD.MOV.U32 R0, RZ, RZ, R141 ;  /* 0x000000ffff007224 */ /* 0x002fc600078e008d */
[----:B------:R-:W-:Y:S04]  /*1d6e0*/  STL [R1+0xe70], R142 ;  /* 0x000e708e01007387 */ /* 0x000fe80000100800 */
[----:B------:R1:W-:Y:S04]  /*1d6f0*/  STL [R1+0xe64], R0 ;  /* 0x000e640001007387 */ /* 0x0003e80000100800 */
[----:B------:R-:W4:Y:S01]  /*1d700*/  LDL.LU.64 R140, [R1+0x10c0] ;  /* 0x0010c000018c7983 */ /* 0x000f220000300a00 */
[----:B-1----:R-:W-:-:S03]  /*1d710*/  MOV R0, R143 ;  /* 0x0000008f00007202 */ /* 0x002fc60000000f00 */
[----:B------:R-:W-:Y:S04]  /*1d720*/  STL [R1+0xe78], R132 ;  /* 0x000e788401007387 */ /* 0x000fe80000100800 */
[----:B------:R1:W-:Y:S04]  /*1d730*/  STL [R1+0xe6c], R0 ;  /* 0x000e6c0001007387 */ /* 0x0003e80000100800 */
[----:B------:R-:W4:Y:S01]  /*1d740*/  LDL.LU.64 R142, [R1+0x10c8] ;  /* 0x0010c800018e7983 */ /* 0x000f220000300a00 */
[----:B-1----:R-:W-:-:S03]  /*1d750*/  IMAD.MOV.U32 R0, RZ, RZ, R133 ;  /* 0x000000ffff007224 */ /* 0x002fc600078e0085 */
[----:B------:R-:W-:Y:S04]  /*1d760*/  STL [R1+0xe80], R130 ;  /* 0x000e808201007387 */ /* 0x000fe80000100800 */
[----:B------:R1:W-:Y:S04]  /*1d770*/  STL [R1+0xe74], R0 ;  /* 0x000e740001007387 */ /* 0x0003e80000100800 */
[----:B------:R-:W4:Y:S01]  /*1d780*/  LDL.LU.64 R132, [R1+0x10d0] ;  /* 0x0010d00001847983 */ /* 0x000f220000300a00 */
[----:B-1----:R-:W-:-:S03]  /*1d790*/  IMAD.MOV.U32 R0, RZ, RZ, R131 ;  /* 0x000000ffff007224 */ /* 0x002fc600078e0083 */
[----:B------:R-:W-:Y:S04]  /*1d7a0*/  STL [R1+0xe88], R144 ;  /* 0x000e889001007387 */ /* 0x000fe80000100800 */
[----:B------:R1:W-:Y:S02]  /*1d7b0*/  STL [R1+0xe7c], R0 ;  /* 0x000e7c0001007387 */ /* 0x0003e40000100800 */
[----:B-1----:R-:W-:Y:S02]  /*1d7c0*/  IMAD.MOV.U32 R0, RZ, RZ, R145 ;  /* 0x000000ffff007224 */ /* 0x002fe400078e0091 */
        /* <DEDUP_REMOVED lines=38> */
[----:B------:R-:W4:Y:S04]  /*1da30*/  LDL.LU.64 R142, [R1+0x1120] ;  /* 0x00112000018e7983 */ /* 0x000f280000300a00 */
[----:B------:R-:W4:Y:S01]  /*1da40*/  LDL.LU.64 R130, [R1+0x1128] ;  /* 0x0011280001827983 */ /* 0x000f220000300a00 */
[----:B-1----:R-:W-:-:S05]  /*1da50*/  IMAD.MOV.U32 R0, RZ, RZ, R133 ;  /* 0x000000ffff007224 */ /* 0x002fca00078e0085 */
[----:B------:R1:W-:Y:S04]  /*1da60*/  STL [R1+0xed4], R0 ;  /* 0x000ed40001007387 */ /* 0x0003e80000100800 */
[----:B------:R1:W-:Y:S02]  /*1da70*/  STL [R1+0xee0], R144 ;  /* 0x000ee09001007387 */ /* 0x0003e40000100800 */
[----:B-1----:R-:W-:Y:S02]  /*1da80*/  MOV R0, R145 ;  /* 0x0000009100007202 */ /* 0x002fe40000000f00 */
[----:B------:R-:W4:Y:S04]  /*1da90*/  LDL.LU.64 R144, [R1+0x1130] ;  /* 0x0011300001907983 */ /* 0x000f280000300a00 */
[----:B------:R2:W-:Y:S02]  /*1daa0*/  STL [R1+0xedc], R0 ;  /* 0x000edc0001007387 */ /* 0x0005e40000100800 */
[----:B--2---:R-:W-:-:S02]  /*1dab0*/  IMAD.MOV.U32 R0, RZ, RZ, R147 ;  /* 0x000000ffff007224 */ /* 0x004fc400078e0093 */
[----:B------:R1:W-:Y:S04]  /*1dac0*/  STL [R1+0xee8], R146 ;  /* 0x000ee89201007387 */ /* 0x0003e80000100800 */
[----:B-1----:R-:W2:Y:S04]  /*1dad0*/  LDL.LU.64 R146, [R1+0x1138] ;  /* 0x0011380001927983 */ /* 0x002ea80000300a00 */
[----:B------:R1:W-:Y:S04]  /*1dae0*/  STL [R1+0xee4], R0 ;  /* 0x000ee40001007387 */ /* 0x0003e80000100800 */
[----:B---3--:R3:W-:Y:S04]  /*1daf0*/  STL [R1+0xef0], R148 ;  /* 0x000ef09401007387 */ /* 0x0087e80000100800 */
[----:B------:R-:W2:Y:S01]  /*1db00*/  LDL.LU.64 R132, [R1+0x1140] ;  /* 0x0011400001847983 */ /* 0x000ea20000300a00 */
[----:B-1----:R-:W-:-:S03]  /*1db10*/  IMAD.MOV.U32 R0, RZ, RZ, R149 ;  /* 0x000000ffff007224 */ /* 0x002fc600078e0095 */
[----:B----4-:R-:W-:Y:S04]  /*1db20*/  STL [R1+0xef8], R150 ;  /* 0x000ef89601007387 */ /* 0x010fe80000100800 */
[----:B------:R1:W-:Y:S04]  /*1db30*/  STL [R1+0xeec], R0 ;  /* 0x000eec0001007387 */ /* 0x0003e80000100800 */
[----:B---3--:R-:W3:Y:S01]  /*1db40*/  LDL.LU.64 R148, [R1+0x1148] ;  /* 0x0011480001947983 */ /* 0x008ee20000300a00 */
[----:B-1----:R-:W-:-:S03]  /*1db50*/  IMAD.MOV.U32 R0, RZ, RZ, R151 ;  /* 0x000000ffff007224 */ /* 0x002fc600078e0097 */
[----:B------:R-:W-:Y:S04]  /*1db60*/  STL [R1+0xf00], R134 ;  /* 0x000f008601007387 */ /* 0x000fe80000100800 */
[----:B------:R1:W-:Y:S04]  /*1db70*/  STL [R1+0xef4], R0 ;  /* 0x000ef40001007387 */ /* 0x0003e80000100800 */
[----:B------:R-:W4:Y:S01]  /*1db80*/  LDL.LU.64 R150, [R1+0x1150] ;  /* 0x0011500001967983 */ /* 0x000f220000300a00 */
[----:B-1----:R-:W-:-:S03]  /*1db90*/  IMAD.MOV.U32 R0, RZ, RZ, R135 ;  /* 0x000000ffff007224 */ /* 0x002fc600078e0087 */
        /* <DEDUP_REMOVED lines=28> */
[----:B------:R2:W-:Y:S02]  /*1dd60*/  STL [R1+0xf34], R0 ;  /* 0x000f340001007387 */ /* 0x0005e40000100800 */
[----:B--2---:R-:W-:-:S02]  /*1dd70*/  IMAD.MOV.U32 R0, RZ, RZ, R147 ;  /* 0x000000ffff007224 */ /* 0x004fc400078e0093 */
[----:B------:R1:W-:Y:S04]  /*1dd80*/  STL [R1+0xf40], R146 ;  /* 0x000f409201007387 */ /* 0x0003e80000100800 */
[----:B------:R-:W-:Y:S04]  /*1dd90*/  STL [R1+0xf48], R132 ;  /* 0x000f488401007387 */ /* 0x000fe80000100800 */
[----:B------:R2:W-:Y:S04]  /*1dda0*/  STL [R1+0xf3c], R0 ;  /* 0x000f3c0001007387 */ /* 0x0005e80000100800 */
[----:B-1----:R-:W4:Y:S01]  /*1ddb0*/  LDL.LU.64 R146, [R1+0x1190] ;  /* 0x0011900001927983 */ /* 0x002f220000300a00 */
[----:B--2---:R-:W-:-:S03]  /*1ddc0*/  IMAD.MOV.U32 R0, RZ, RZ, R133 ;  /* 0x000000ffff007224 */ /* 0x004fc600078e0085 */
[----:B---3--:R-:W-:Y:S04]  /*1ddd0*/  STL [R1+0xf50], R148 ;  /* 0x000f509401007387 */ /* 0x008fe80000100800 */
[----:B------:R1:W-:Y:S02]  /*1dde0*/  STL [R1+0xf44], R0 ;  /* 0x000f440001007387 */ /* 0x0003e40000100800 */
[----:B-1----:R-:W-:Y:S02]  /*1ddf0*/  MOV R0, R149 ;  /* 0x0000009500007202 */ /* 0x002fe40000000f00 */
[----:B------:R-:W2:Y:S04]  /*1de00*/  LDL.LU.64 R148, [R1+0x1198] ;  /* 0x0011980001947983 */ /* 0x000ea80000300a00 */
[----:B------:R1:W-:Y:S04]  /*1de10*/  STL [R1+0xf4c], R0 ;  /* 0x000f4c0001007387 */ /* 0x0003e80000100800 */
[----:B----4-:R3:W-:Y:S01]  /*1de20*/  STL [R1+0xf58], R150 ;  /* 0x000f589601007387 */ /* 0x0107e20000100800 */
[----:B-1----:R-:W-:-:S03]  /*1de30*/  IMAD.MOV.U32 R0, RZ, RZ, R151 ;  /* 0x000000ffff007224 */ /* 0x002fc600078e0097 */
[----:B------:R-:W-:Y:S04]  /*1de40*/  STL [R1+0xf60], R134 ;  /* 0x000f608601007387 */ /* 0x000fe80000100800 */
[----:B------:R1:W-:Y:S04]  /*1de50*/  STL [R1+0xf54], R0 ;  /* 0x000f540001007387 */ /* 0x0003e80000100800 */
[----:B---3--:R-:W3:Y:S01]  /*1de60*/  LDL.LU.64 R150, [R1+0x11a0] ;  /* 0x0011a00001967983 */ /* 0x008ee20000300a00 */
[----:B-1----:R-:W-:-:S03]  /*1de70*/  IMAD.MOV.U32 R0, RZ, RZ, R135 ;  /* 0x000000ffff007224 */ /* 0x002fc600078e0087 */
[----:B------:R-:W-:Y:S04]  /*1de80*/  STL [R1+0xf68], R136 ;  /* 0x000f688801007387 */ /* 0x000fe80000100800 */
[----:B------:R1:W-:Y:S04]  /*1de90*/  STL [R1+0xf5c], R0 ;  /* 0x000f5c0001007387 */ /* 0x0003e80000100800 */
[----:B------:R-:W4:Y:S01]  /*1dea0*/  LDL.LU.64 R122, [R1+0x11a8] ;  /* 0x0011a800017a7983 */ /* 0x000f220000300a00 */
[----:B-1----:R-:W-:-:S05]  /*1deb0*/  IMAD.MOV.U32 R0, RZ, RZ, R137 ;  /* 0x000000ffff007224 */ /* 0x002fca00078e0089 */
[----:B------:R1:W-:Y:S04]  /*1dec0*/  STL [R1+0xf64], R0 ;  /* 0x000f640001007387 */ /* 0x0003e80000100800 */
[----:B------:R1:W-:Y:S02]  /*1ded0*/  STL [R1+0xf70], R6 ;  /* 0x000f700601007387 */ /* 0x0003e40000100800 */
[----:B-1----:R-:W-:Y:S02]  /*1dee0*/  IMAD.MOV.U32 R0, RZ, RZ, R7 ;  /* 0x000000ffff007224 */ /* 0x002fe400078e0007 */
[----:B------:R-:W4:Y:S04]  /*1def0*/  LDL.LU.64 R6, [R1+0x11b0] ;  /* 0x0011b00001067983 */ /* 0x000f280000300a00 */
[----:B------:R1:W-:Y:S04]  /*1df00*/  STL [R1+0xf6c], R0 ;  /* 0x000f6c0001007387 */ /* 0x0003e80000100800 */
[----:B------:R-:W-:Y:S04]  /*1df10*/  STL [R1+0xf78], R138 ;  /* 0x000f788a01007387 */ /* 0x000fe80000100800 */
[----:B------:R-:W4:Y:S01]  /*1df20*/  LDL.LU.64 R124, [R1+0x11b8] ;  /* 0x0011b800017c7983 */ /* 0x000f220000300a00 */
[----:B-1----:R-:W-:-:S05]  /*1df30*/  IMAD.MOV.U32 R0, RZ, RZ, R139 ;  /* 0x000000ffff007224 */ /* 0x002fca00078e008b */
[----:B------:R1:W-:Y:S04]  /*1df40*/  STL [R1+0xf74], R0 ;  /* 0x000f740001007387 */ /* 0x0003e80000100800 */
[----:B------:R-:W-:Y:S04]  /*1df50*/  STL [R1+0xf80], R140 ;  /* 0x000f808c01007387 */ /* 0x000fe80000100800 */
[----:B------:R-:W4:Y:S01]  /*1df60*/  LDL.LU.64 R126, [R1+0x11c0] ;  /* 0x0011c000017e7983 */ /* 0x000f220000300a00 */
[----:B-1----:R-:W-:-:S03]  /*1df70*/  IMAD.MOV.U32 R0, RZ, RZ, R141 ;  /* 0x000000ffff007224 */ /* 0x002fc600078e008d */
[----:B------:R-:W4:Y:S04]  /*1df80*/  LDL.LU.64 R128, [R1+0x11c8] ;  /* 0x0011c80001807983 */ /* 0x000f280000300a00 */
[----:B------:R1:W-:Y:S04]  /*1df90*/  STL [R1+0xf7c], R0 ;  /* 0x000f7c0001007387 */ /* 0x0003e80000100800 */
[----:B------:R-:W-:Y:S04]  /*1dfa0*/  STL [R1+0xf88], R142 ;  /* 0x000f888e01007387 */ /* 0x000fe80000100800 */
[----:B------:R-:W4:Y:S01]  /*1dfb0*/  LDL.LU.64 R130, [R1+0x11d0] ;  /* 0x0011d00001827983 */ /* 0x000f220000300a00 */
[----:B-1----:R-:W-:-:S03]  /*1dfc0*/  MOV R0, R143 ;  /* 0x0000008f00007202 */ /* 0x002fc60000000f00 */
[----:B------:R-:W4:Y:S04]  /*1dfd0*/  LDL.LU.64 R132, [R1+0x11d8] ;  /* 0x0011d80001847983 */ /* 0x000f280000300a00 */
        /* <DEDUP_REMOVED lines=8> */
[----:B-1----:R-:W-:-:S03]  /*1e060*/  IMAD.MOV.U32 R0, RZ, RZ, R147 ;  /* 0x000000ffff007224 */ /* 0x002fc600078e0093 */
[----:B------:R-:W4:Y:S04]  /*1e070*/  LDL.LU.64 R140, [R1+0x11f8] ;  /* 0x0011f800018c7983 */ /* 0x000f280000300a00 */
[----:B------:R1:W-:Y:S04]  /*1e080*/  STL [R1+0xf94], R0 ;  /* 0x000f940001007387 */ /* 0x0003e80000100800 */
[----:B--2---:R-:W-:Y:S04]  /*1e090*/  STL [R1+0xfa0], R148 ;  /* 0x000fa09401007387 */ /* 0x004fe80000100800 */
[----:B------:R-:W2:Y:S01]  /*1e0a0*/  LDL.LU.64 R142, [R1+0x1200] ;  /* 0x00120000018e7983 */ /* 0x000ea20000300a00 */
[----:B-1----:R-:W-:-:S03]  /*1e0b0*/  IMAD.MOV.U32 R0, RZ, RZ, R149 ;  /* 0x000000ffff007224 */ /* 0x002fc600078e0095 */
[----:B------:R-:W2:Y:S04]  /*1e0c0*/  LDL.LU.64 R144, [R1+0x1208] ;  /* 0x0012080001907983 */ /* 0x000ea80000300a00 */
[----:B------:R1:W-:Y:S04]  /*1e0d0*/  STL [R1+0xf9c], R0 ;  /* 0x000f9c0001007387 */ /* 0x0003e80000100800 */
[----:B---3--:R-:W-:Y:S04]  /*1e0e0*/  STL [R1+0xfa8], R150 ;  /* 0x000fa89601007387 */ /* 0x008fe80000100800 */
[----:B------:R-:W3:Y:S01]  /*1e0f0*/  LDL.LU.64 R146, [R1+0x1210] ;  /* 0x0012100001927983 */ /* 0x000ee20000300a00 */
[----:B-1----:R-:W-:-:S03]  /*1e100*/  IMAD.MOV.U32 R0, RZ, RZ, R151 ;  /* 0x000000ffff007224 */ /* 0x002fc600078e0097 */
[----:B------:R-:W3:Y:S04]  /*1e110*/  LDL.LU.64 R148, [R1+0x1218] ;  /* 0x0012180001947983 */ /* 0x000ee80000300a00 */
[----:B------:R1:W-:Y:S04]  /*1e120*/  STL [R1+0xfa4], R0 ;  /* 0x000fa40001007387 */ /* 0x0003e80000100800 */
[----:B----4-:R-:W-:Y:S01]  /*1e130*/  STL [R1+0xfb0], R122 ;  /* 0x000fb07a01007387 */ /* 0x010fe20000100800 */
[----:B-1----:R-:W-:-:S03]  /*1e140*/  IMAD.MOV.U32 R0, RZ, RZ, R123 ;  /* 0x000000ffff007224 */ /* 0x002fc600078e007b */
[----:B------:R-:W4:Y:S04]  /*1e150*/  LDL.LU.64 R150, [R1+0x1220] ;  /* 0x0012200001967983 */ /* 0x000f280000300a00 */
[----:B------:R-:W-:Y:S04]  /*1e160*/  STL [R1+0xfb8], R6 ;  /* 0x000fb80601007387 */ /* 0x000fe80000100800 */
[----:B------:R1:W-:Y:S02]  /*1e170*/  STL [R1+0xfac], R0 ;  /* 0x000fac0001007387 */ /* 0x0003e40000100800 */
[----:B-1----:R-:W-:-:S02]  /*1e180*/  IMAD.MOV.U32 R0, RZ, RZ, R7 ;  /* 0x000000ffff007224 */ /* 0x002fc400078e0007 */
[----:B------:R-:W4:Y:S04]  /*1e190*/  LDL.LU.64 R6, [R1+0x1228] ;  /* 0x0012280001067983 */ /* 0x000f280000300a00 */
[----:B------:R1:W-:Y:S04]  /*1e1a0*/  STL [R1+0xfb4], R0 ;  /* 0x000fb40001007387 */ /* 0x0003e80000100800 */
[----:B------:R-:W-:Y:S01]  /*1e1b0*/  STL [R1+0xfc0], R124 ;  /* 0x000fc07c01007387 */ /* 0x000fe20000100800 */
[----:B-1----:R-:W-:-:S03]  /*1e1c0*/  MOV R0, R125 ;  /* 0x0000007d00007202 */ /* 0x002fc60000000f00 */
[----:B------:R-:W-:Y:S04]  /*1e1d0*/  STL [R1+0xfc8], R126 ;  /* 0x000fc87e01007387 */ /* 0x000fe80000100800 */
[----:B------:R1:W-:Y:S04]  /*1e1e0*/  STL [R1+0xfbc], R0 ;  /* 0x000fbc0001007387 */ /* 0x0003e80000100800 */
[----:B------:R-:W-:Y:S01]  /*1e1f0*/  STL [R1+0xfd0], R128 ;  /* 0x000fd08001007387 */ /* 0x000fe20000100800 */
[----:B-1----:R-:W-:-:S05]  /*1e200*/  IMAD.MOV.U32 R0, RZ, RZ, R127 ;  /* 0x000000ffff007224 */ /* 0x002fca00078e007f */
[----:B------:R1:W-:Y:S04]  /*1e210*/  STL [R1+0xfc4], R0 ;  /* 0x000fc40001007387 */ /* 0x0003e80000100800 */
[----:B------:R-:W-:Y:S01]  /*1e220*/  STL [R1+0xfd8], R130 ;  /* 0x000fd88201007387 */ /* 0x000fe20000100800 */
[----:B-1----:R-:W-:-:S05]  /*1e230*/  IMAD.MOV.U32 R0, RZ, RZ, R129 ;  /* 0x000000ffff007224 */ /* 0x002fca00078e0081 */
[----:B------:R1:W-:Y:S04]  /*1e240*/  STL [R1+0xfcc], R0 ;  /* 0x000fcc0001007387 */ /* 0x0003e80000100800 */
[----:B------:R-:W-:Y:S01]  /*1e250*/  STL [R1+0xfe0], R132 ;  /* 0x000fe08401007387 */ /* 0x000fe20000100800 */
[----:B-1----:R-:W-:-:S05]  /*1e260*/  IMAD.MOV.U32 R0, RZ, RZ, R131 ;  /* 0x000000ffff007224 */ /* 0x002fca00078e0083 */
[----:B------:R1:W-:Y:S02]  /*1e270*/  STL [R1+0xfd4], R0 ;  /* 0x000fd40001007387 */ /* 0x0003e40000100800 */
[----:B-1----:R-:W-:Y:S02]  /*1e280*/  IMAD.MOV.U32 R0, RZ, RZ, R133 ;  /* 0x000000ffff007224 */ /* 0x002fe400078e0085 */
[----:B------:R-:W-:Y:S04]  /*1e290*/  STL [R1+0xfe8], R134 ;  /* 0x000fe88601007387 */ /* 0x000fe80000100800 */
        /* <DEDUP_REMOVED lines=8> */
[----:B-1----:R-:W-:-:S05]  /*1e320*/  MOV R0, R139 ;  /* 0x0000008b00007202 */ /* 0x002fca0000000f00 */
[----:B------:R1:W-:Y:S02]  /*1e330*/  STL [R1+0xff4], R0 ;  /* 0x000ff40001007387 */ /* 0x0003e40000100800 */
[----:B-1----:R-:W-:Y:S02]  /*1e340*/  IMAD.MOV.U32 R0, RZ, RZ, R141 ;  /* 0x000000ffff007224 */ /* 0x002fe400078e008d */
[----:B--2---:R-:W-:Y:S04]  /*1e350*/  STL [R1+0x1008], R142 ;  /* 0x0010088e01007387 */ /* 0x004fe80000100800 */
[----:B------:R1:W-:Y:S04]  /*1e360*/  STL [R1+0xffc], R0 ;  /* 0x000ffc0001007387 */ /* 0x0003e80000100800 */
[----:B------:R-:W-:Y:S01]  /*1e370*/  STL [R1+0x1010], R144 ;  /* 0x0010109001007387 */ /* 0x000fe20000100800 */
[----:B-1----:R-:W-:-:S05]  /*1e380*/  IMAD.MOV.U32 R0, RZ, RZ, R143 ;  /* 0x000000ffff007224 */ /* 0x002fca00078e008f */
[----:B------:R1:W-:Y:S04]  /*1e390*/  STL [R1+0x1004], R0 ;  /* 0x0010040001007387 */ /* 0x0003e80000100800 */
[----:B---3--:R-:W-:Y:S01]  /*1e3a0*/  STL [R1+0x1018], R146 ;  /* 0x0010189201007387 */ /* 0x008fe20000100800 */
[----:B-1----:R-:W-:-:S05]  /*1e3b0*/  IMAD.MOV.U32 R0, RZ, RZ, R145 ;  /* 0x000000ffff007224 */ /* 0x002fca00078e0091 */
[----:B------:R1:W-:Y:S04]  /*1e3c0*/  STL [R1+0x100c], R0 ;  /* 0x00100c0001007387 */ /* 0x0003e80000100800 */
[----:B------:R-:W-:Y:S01]  /*1e3d0*/  STL [R1+0x1020], R148 ;  /* 0x0010209401007387 */ /* 0x000fe20000100800 */
[----:B-1----:R-:W-:-:S05]  /*1e3e0*/  IMAD.MOV.U32 R0, RZ, RZ, R147 ;  /* 0x000000ffff007224 */ /* 0x002fca00078e0093 */
[----:B------:R1:W-:Y:S04]  /*1e3f0*/  STL [R1+0x1014], R0 ;  /* 0x0010140001007387 */ /* 0x0003e80000100800 */
[----:B----4-:R-:W-:Y:S01]  /*1e400*/  STL [R1+0x1028], R150 ;  /* 0x0010289601007387 */ /* 0x010fe20000100800 */
[----:B-1----:R-:W-:-:S05]  /*1e410*/  IMAD.MOV.U32 R0, RZ, RZ, R149 ;  /* 0x000000ffff007224 */ /* 0x002fca00078e0095 */
[----:B------:R1:W-:Y:S04]  /*1e420*/  STL [R1+0x101c], R0 ;  /* 0x00101c0001007387 */ /* 0x0003e80000100800 */
[----:B------:R-:W-:Y:S01]  /*1e430*/  STL [R1+0x1030], R8 ;  /* 0x0010300801007387 */ /* 0x000fe20000100800 */
[----:B-1----:R-:W-:-:S05]  /*1e440*/  IMAD.MOV.U32 R0, RZ, RZ, R151 ;  /* 0x000000ffff007224 */ /* 0x002fca00078e0097 */
[----:B------:R1:W-:Y:S01]  /*1e450*/  STL [R1+0x1024], R0 ;  /* 0x0010240001007387 */ /* 0x0003e20000100800 */
[----:B------:R-:W-:-:S03]  /*1e460*/  IMAD.MOV.U32 R2, RZ, RZ, R7 ;  /* 0x000000ffff027224 */ /* 0x000fc600078e0007 */
[----:B------:R-:W-:Y:S01]  /*1e470*/  STL [R1+0x1038], R6 ;  /* 0x0010380601007387 */ /* 0x000fe20000100800 */
[----:B-1----:R-:W-:-:S05]  /*1e480*/  MOV R0, R9 ;  /* 0x0000000900007202 */ /* 0x002fca0000000f00 */
[----:B------:R-:W-:Y:S04]  /*1e490*/  STL [R1+0x102c], R0 ;  /* 0x00102c0001007387 */ /* 0x000fe80000100800 */
[----:B------:R1:W-:Y:S04]  /*1e4a0*/  STL [R1+0x1034], R2 ;  /* 0x0010340201007387 */ /* 0x0003e80000100800 */
        /* <DEDUP_REMOVED lines=357> */
[----:B------:R2:W-:Y:S01]  /*1fb00*/  STL [R1+0x194], RZ ;  /* 0x000194ff01007387 */ /* 0x0005e20000100800 */
[----:B------:R-:W1:Y:S03]  /*1fb10*/  S2R R8, SR_TID.X ;  /* 0x0000000000087919 */ /* 0x000e660000002100 */
        /* <DEDUP_REMOVED lines=26> */
[----:B-1----:R-:W-:-:S02]  /*1fcc0*/  SHF.R.U32.HI R2, RZ, 0x5, R8 ;  /* 0x00000005ff027819 */ /* 0x002fc40000011608 */
[----:B------:R-:W-:Y:S02]  /*1fcd0*/  SHF.R.S32.HI R0, RZ, 0x1f, R11 ;  /* 0x0000001fff007819 */ /* 0x000fe4000001140b */
[----:B------:R-:W-:Y:S02]  /*1fce0*/  R2UR UR61, R2 ;  /* 0x00000000023d72ca */ /* 0x000fe400000e0000 */
[----:B------:R-:W-:Y:S01]  /*1fcf0*/  LEA.HI R0, R0, R11, RZ, 0x7 ;  /* 0x0000000b00007211 */ /* 0x000fe200078f38ff */
[----:B------:R-:W-:Y:S01]  /*1fd00*/  USHF.R.S32.HI UR12, URZ, 0x1f, UR6 ;  /* 0x0000001f3f0c7899 */ /* 0x000fe20008011406 */
[----:B------:R-:W-:Y:S01]  /*1fd10*/  IMAD.MOV.U32 R11, RZ, RZ, RZ ;  /* 0x000000ffff0b7224 */ /* 0x000fe200078e00ff */
[----:B------:R-:W-:Y:S01]  /*1fd20*/  USHF.R.S32.HI UR13, URZ, 0x1f, UR7 ;  /* 0x0000001f3f0d7899 */ /* 0x000fe20008011407 */
        /* <DEDUP_REMOVED lines=27> */
[----:B------:R-:W-:Y:S02]  /*1fee0*/  SHF.R.S32.HI R0, RZ, 0x7, R0 ;  /* 0x00000007ff007819 */ /* 0x000fe40000011400 */
        /* <DEDUP_REMOVED lines=37> */
[----:B------:R-:W-:Y:S02]  /*20140*/  USHF.L.U32 UR4, UR6, 0x2, URZ ;  /* 0x0000000206047899 */ /* 0x000fe4000800063f */
[----:B------:R-:W-:Y:S01]  /*20150*/  USHF.L.U32 UR5, UR7, 0x2, URZ ;  /* 0x0000000207057899 */ /* 0x000fe2000800063f */
[----:B------:R-:W-:Y:S01]  /*20160*/  UMOV UR10, 0x1 ;  /* 0x00000001000a7882 */ /* 0x000fe20000000000 */
[----:B------:R-:W-:Y:S02]  /*20170*/  USHF.L.U64.HI UR6, UR6, 0x2, UR12 ;  /* 0x0000000206067899 */ /* 0x000fe4000801020c */
[----:B------:R-:W-:Y:S01]  /*20180*/  USHF.L.U64.HI UR7, UR7, 0x2, UR13 ;  /* 0x0000000207077899 */ /* 0x000fe2000801020d */
[----:B--2---:R-:W-:-:S11]  /*20190*/  UMOV UR60, 0xffffffff ;  /* 0xffffffff003c7882 */ /* 0x004fd60000000000 */
.L_x_1:
[----:B------:R-:W-:Y:S01]  /*201a0*/  STL.64 [R1+0x1450], R250 ;  /* 0x001450fa01007387 */ /* 0x000fe20000100a00 */
[----:B------:R-:W-:Y:S01]  /*201b0*/  UIADD3 UR60, UR60, 0x1, URZ ;  /* 0x000000013c3c7890 */ /* 0x000fe2000fffe03f */
[----:B------:R-:W-:-:S04]  /*201c0*/  DEPBAR.LE SB0, 0x2 ;  /* 0x000080800000791a */ /* 0x000fc80000000000 */
[----:B------:R-:W-:Y:S01]  /*201d0*/  STL.64 [R1+0x1448], R248 ;  /* 0x001448f801007387 */ /* 0x000fe20000100a00 */
[----:B------:R-:W-:Y:S01]  /*201e0*/  USHF.L.U32 UR12, UR61, 0x7, URZ ;  /* 0x000000073d0c7899 */ /* 0x000fe2000800063f */
[----:B------:R-:W1:Y:S02]  /*201f0*/  LDC R0, c[0x0][0x230] ;  /* 0x00008c00ff007b82 */ /* 0x000e640000000800 */
[----:B------:R-:W-:Y:S04]  /*20200*/  STL.64 [R1+0x1440], R246 ;  /* 0x001440f601007387 */ /* 0x000fe80000100a00 */
        /* <DEDUP_REMOVED lines=47> */
[----:B-----5:R-:W-:Y:S04]  /*20500*/  STL.64 [R1+0x12c0], R150 ;  /* 0x0012c09601007387 */ /* 0x020fe80000100a00 */
        /* <DEDUP_REMOVED lines=13> */
[----:B--2---:R-:W2:Y:S04]  /*205e0*/  LDL.LU.64 R124, [R1+0x400] ;  /* 0x00040000017c7983 */ /* 0x004ea80000300a00 */
[----:B------:R-:W2:Y:S04]  /*205f0*/  LDL.LU.64 R126, [R1+0x408] ;  /* 0x00040800017e7983 */ /* 0x000ea80000300a00 */
        /* <DEDUP_REMOVED lines=61> */
[----:B------:R-:W2:Y:S01]  /*209d0*/  LDL.LU.64 R250, [R1+0x5f8] ;  /* 0x0005f80001fa7983 */ /* 0x000ea20000300a00 */
[----:B------:R-:W-:-:S02]  /*209e0*/  UISETP.GT.AND UP0, UPT, UR60, 0x2, UPT ;  /* 0x000000023c00788c */ /* 0x000fc4000bf04270 */
[----:B------:R-:W-:Y:S01]  /*209f0*/  ULOP3.LUT UR14, UR12, 0x200, URZ, 0xc0, !UPT ;  /* 0x000002000c0e7892 */ /* 0x000fe2000f8ec03f */
[----:B------:R-:W-:Y:S01]  /*20a00*/  BAR.SYNC.DEFER_BLOCKING 0x0 ;  /* 0x0000000000007b1d */ /* 0x000fe20000010000 */
[----:B------:R-:W-:-:S04]  /*20a10*/  USEL UR60, UR60, URZ, !UP0 ;  /* 0x0000003f3c3c7287 */ /* 0x000fc8000c000000 */
[----:B------:R-:W-:Y:S02]  /*20a20*/  ULEA UR13, UR60, UR11, 0x11 ;  /* 0x0000000b3c0d7291 */ /* 0x000fe4000f8e883f */
[----:B------:R-:W-:Y:S01]  /*20a30*/  ULEA UR12, UR60, UR11, 0x12 ;  /* 0x0000000b3c0c7291 */ /* 0x000fe2000f8e903f */
[----:B------:R-:W-:Y:S01]  /*20a40*/  STL [R1+0x1254], R252 ;  /* 0x001254fc01007387 */ /* 0x000fe20000100800 */
[----:B------:R-:W-:Y:S02]  /*20a50*/  UIADD3 UR13, UR13, 0xc0000, URZ ;  /* 0x000c00000d0d7890 */ /* 0x000fe4000fffe03f */
[----:B------:R-:W-:Y:S01]  /*20a60*/  ULEA.HI UR12, UR12, UR14, URZ, 0x1c ;  /* 0x0000000e0c0c7291 */ /* 0x000fe2000f8fe03f */
[----:B------:R-:W-:Y:S01]  /*20a70*/  STL [R1+0x124c], R10 ;  /* 0x00124c0a01007387 */ /* 0x000fe20000100800 */
[----:B------:R-:W-:Y:S02]  /*20a80*/  USHF.R.U32.HI UR13, URZ, 0x4, UR13 ;  /* 0x000000043f0d7899 */ /* 0x000fe4000801160d */
[----:B------:R-:W-:Y:S01]  /*20a90*/  ULOP3.LUT UR36, UR12, 0x3fff, URZ, 0xc0, !UPT ;  /* 0x00003fff0c247892 */ /* 0x000fe2000f8ec03f */
[----:B-----5:R-:W-:Y:S01]  /*20aa0*/  STL [R1+0x1240], R5 ;  /* 0x0012400501007387 */ /* 0x020fe20000100800 */
[----:B------:R-:W-:Y:S01]  /*20ab0*/  USGXT.U32 UR38, UR13, 0xe ;  /* 0x0000000e0d26789a */ /* 0x000fe20008000000 */
[----:B------:R-:W-:Y:S01]  /*20ac0*/  UMOV UR37, 0x40000040 ;  /* 0x4000004000257882 */ /* 0x000fe20000000000 */
[----:B------:R-:W-:Y:S01]  /*20ad0*/  UMOV UR39, 0x40000040 ;  /* 0x4000004000277882 */ /* 0x000fe20000000000 */
[----:B------:R-:W-:Y:S01]  /*20ae0*/  UIADD3 UR40, UP0, UR36, 0x2, URZ ;  /* 0x0000000224287890 */ /* 0x000fe2000ff1e03f */
[----:B------:R-:W-:Y:S01]  /*20af0*/  STL [R1+0x123c], R4 ;  /* 0x00123c0401007387 */ /* 0x000fe20000100800 */
[----:B------:R-:W-:Y:S01]  /*20b00*/  UIADD3 UR42, UP1, UR38, 0x2, URZ ;  /* 0x00000002262a7890 */ /* 0x000fe2000ff3e03f */
[----:B------:R-:W-:Y:S01]  /*20b10*/  UMOV UR12, URZ ;  /* 0x0000003f000c7c82 */ /* 0x000fe20008000000 */
[----:B------:R-:W-:Y:S01]  /*20b20*/  UMOV UR13, URZ ;  /* 0x0000003f000d7c82 */ /* 0x000fe20008000000 */
[----:B------:R-:W-:Y:S01]  /*20b30*/  UIADD3.X UR41, UR12, 0x40000040, URZ, UP0, !UPT ;  /* 0x400000400c297890 */ /* 0x000fe200087fe43f */
[----:B------:R-:W-:Y:S01]  /*20b40*/  STL [R1+0x1238], R3 ;  /* 0x0012380301007387 */ /* 0x000fe20000100800 */
[----:B------:R-:W-:-:S02]  /*20b50*/  UIADD3.X UR43, UR13, 0x40000040, URZ, UP1, !UPT ;  /* 0x400000400d2b7890 */ /* 0x000fc40008ffe43f */
[----:B------:R-:W-:Y:S02]  /*20b60*/  UIADD3.64 UR52, UR40, 0x2, URZ ;  /* 0x0000000228347897 */ /* 0x000fe4000fffe03f */
[----:B------:R-:W-:Y:S02]  /*20b70*/  UIADD3.64 UR54, UR42, 0x2, URZ ;  /* 0x000000022a367897 */ /* 0x000fe4000fffe03f */
[----:B------:R-:W-:Y:S02]  /*20b80*/  UIADD3.64 UR56, UR40, 0x4, URZ ;  /* 0x0000000428387897 */ /* 0x000fe4000fffe03f */
[----:B------:R-:W-:Y:S02]  /*20b90*/  UIADD3.64 UR58, UR42, 0x4, URZ ;  /* 0x000000042a3a7897 */ /* 0x000fe4000fffe03f */
[----:B------:R-:W-:Y:S02]  /*20ba0*/  UIADD3.64 UR16, UR40, 0xffe, URZ ;  /* 0x00000ffe28107897 */ /* 0x000fe4000fffe03f */
[----:B------:R-:W-:-:S02]  /*20bb0*/  UIADD3.64 UR18, UR42, 0x7fe, URZ ;  /* 0x000007fe2a127897 */ /* 0x000fc4000fffe03f */
        /* <DEDUP_REMOVED lines=11> */
[----:B------:R-:W-:Y:S01]  /*20c70*/  UIADD3.64 UR22, UR42, 0x1800, URZ ;  /* 0x000018002a167897 */ /* 0x000fe2000fffe03f */
[----:B--2---:R-:W-:-:S06]  /*20c80*/  WARPGROUP.ARRIVE ;  /* 0x00000000000079c5 */ /* 0x004fcc0000000000 */
[----:B------:R-:W-:Y:S03]  /*20c90*/  HGMMA.64x256x8.F32.TF32 R124, gdesc[UR36], R124, gsb0 ;  /* 0x07e00000247c79f0 */ /* 0x000fe6000800287c */
[----:B------:R-:W-:Y:S02]  /*20ca0*/  WARPGROUP.DEPBAR.LE gsb0, 0x0 ;  /* 0x00008000000079c5 */ /* 0x000fe40000010000 */
[----:B------:R-:W-:-:S15]  /*20cb0*/  WARPGROUP.ARRIVE ;  /* 0x00000000000079c5 */ /* 0x000fde0000000000 */
[----:B------:R-:W-:-:S08]  /*20cc0*/  NOP ;  /* 0x0000000000007918 */ /* 0x000fd00000000000 */
[----:B------:R-:W-:Y:S03]  /*20cd0*/  HGMMA.64x256x8.F32.TF32 R124, gdesc[UR40], R124, gsb0 ;  /* 0x07e00000287c79f0 */ /* 0x000fe6000800287c */
[----:B------:R-:W-:Y:S02]  /*20ce0*/  WARPGROUP.DEPBAR.LE gsb0, 0x0 ;  /* 0x00008000000079c5 */ /* 0x000fe40000010000 */
[----:B------:R-:W-:-:S15]  /*20cf0*/  WARPGROUP.ARRIVE ;  /* 0x00000000000079c5 */ /* 0x000fde0000000000 */
[----:B------:R-:W-:-:S08]  /*20d00*/  NOP ;  /* 0x0000000000007918 */ /* 0x000fd00000000000 */
[----:B------:R-:W-:Y:S01]  /*20d10*/  HGMMA.64x256x8.F32.TF32 R124, gdesc[UR52], R124, gsb0 ;  /* 0x07e00000347c79f0 */ /* 0x000fe2000800287c */
[----:B------:R-:W-:Y:S01]  /*20d20*/  UMOV UR52, UR18 ;  /* 0x0000001200347c82 */ /* 0x000fe20008000000 */
[----:B------:R-:W-:Y:S01]  /*20d30*/  UMOV UR53, UR19 ;  /* 0x0000001300357c82 */ /* 0x000fe20008000000 */
        /* <DEDUP_REMOVED lines=10> */
[----:B------:R-:W-:Y:S02]  /*20de0*/  UIADD3.64 UR16, UR40, 0x3002, URZ ;  /* 0x0000300228107897 */ /* 0x000fe4000fffe03f */
[----:B------:R-:W-:Y:S01]  /*20df0*/  UIADD3.64 UR18, UR42, 0x1802, URZ ;  /* 0x000018022a127897 */ /* 0x000fe2000fffe03f */
[----:B------:R-:W-:Y:S02]  /*20e00*/  WARPGROUP.DEPBAR.LE gsb0, 0x0 ;  /* 0x00008000000079c5 */ /* 0x000fe40000010000 */
[----:B------:R-:W-:-:S15]  /*20e10*/  WARPGROUP.ARRIVE ;  /* 0x00000000000079c5 */ /* 0x000fde0000000000 */
[----:B------:R-:W-:-:S07]  /*20e20*/  NOP ;  /* 0x0000000000007918 */ /* 0x000fce0000000000 */
        /* <DEDUP_REMOVED lines=50> */
[----:B------:R2:W-:Y:S04]  /*21150*/  STL.64 [R1+0x400], R124 ;  /* 0x0004007c01007387 */ /* 0x0005e80000100a00 */
        /* <DEDUP_REMOVED lines=63> */
[----:B--2---:R-:W2:Y:S04]  /*21550*/  LDL.LU.64 R124, [R1] ;  /* 0x00000000017c7983 */ /* 0x004ea80000300a00 */
[----:B---3--:R-:W3:Y:S04]  /*21560*/  LDL.LU.64 R126, [R1+0x8] ;  /* 0x00000800017e7983 */ /* 0x008ee80000300a00 */
[----:B----4-:R-:W4:Y:S04]  /*21570*/  LDL.LU.64 R128, [R1+0x10] ;  /* 0x0000100001807983 */ /* 0x010f280000300a00 */
[----:B-1----:R-:W2:Y:S04]  /*21580*/  LDL.LU.64 R130, [R1+0x18] ;  /* 0x0000180001827983 */ /* 0x002ea80000300a00 */
[----:B------:R-:W3:Y:S04]  /*21590*/  LDL.LU.64 R132, [R1+0x20] ;  /* 0x0000200001847983 */ /* 0x000ee80000300a00 */
[----:B------:R-:W4:Y:S04]  /*215a0*/  LDL.LU.64 R134, [R1+0x28] ;  /* 0x0000280001867983 */ /* 0x000f280000300a00 */
[----:B------:R-:W2:Y:S04]  /*215b0*/  LDL.LU.64 R136, [R1+0x30] ;  /* 0x0000300001887983 */ /* 0x000ea80000300a00 */
[----:B------:R-:W3:Y:S04]  /*215c0*/  LDL.LU.64 R138, [R1+0x38] ;  /* 0x00003800018a7983 */ /* 0x000ee80000300a00 */
[----:B------:R-:W4:Y:S04]  /*215d0*/  LDL.LU.64 R140, [R1+0x40] ;  /* 0x00004000018c7983 */ /* 0x000f280000300a00 */
[----:B------:R-:W2:Y:S04]  /*215e0*/  LDL.LU.64 R142, [R1+0x48] ;  /* 0x00004800018e7983 */ /* 0x000ea80000300a00 */
[----:B------:R-:W3:Y:S04]  /*215f0*/  LDL.LU.64 R144, [R1+0x50] ;  /* 0x0000500001907983 */ /* 0x000ee80000300a00 */
[----:B------:R-:W4:Y:S04]  /*21600*/  LDL.LU.64 R146, [R1+0x58] ;  /* 0x0000580001927983 */ /* 0x000f280000300a00 */
[----:B------:R-:W2:Y:S04]  /*21610*/  LDL.LU.64 R148, [R1+0x60] ;  /* 0x0000600001947983 */ /* 0x000ea80000300a00 */
[----:B------:R-:W3:Y:S04]  /*21620*/  LDL.LU.64 R150, [R1+0x68] ;  /* 0x0000680001967983 */ /* 0x000ee80000300a00 */
[----:B---3--:R-:W-:Y:S04]  /*21630*/  STL.64 [R1+0x1650], R150 ;  /* 0x0016509601007387 */ /* 0x008fe80000100a00 */
[----:B--2---:R-:W-:Y:S04]  /*21640*/  STL.64 [R1+0x1648], R148 ;  /* 0x0016489401007387 */ /* 0x004fe80000100a00 */
[----:B----4-:R-:W-:Y:S04]  /*21650*/  STL.64 [R1+0x1640], R146 ;  /* 0x0016409201007387 */ /* 0x010fe80000100a00 */
        /* <DEDUP_REMOVED lines=61> */
[----:B-1----:R-:W2:Y:S04]  /*21a30*/  LDL.LU.64 R24, [R1+0x200] ;  /* 0x0002000001187983 */ /* 0x002ea80000300a00 */
        /* <DEDUP_REMOVED lines=63> */
[----:B------:R-:W-:-:S02]  /*21e30*/  UIADD3.64 UR36, UR40, 0x3fe, URZ ;  /* 0x000003fe28247897 */ /* 0x000fc4000fffe03f */
[----:B------:R-:W-:Y:S01]  /*21e40*/  UIADD3.64 UR44, UR40, 0x400, URZ ;  /* 0x00000400282c7897 */ /* 0x000fe2000fffe03f */
[----:B------:R-:W3:Y:S01]  /*21e50*/  LDL.LU.64 R152, [R1+0x70] ;  /* 0x0000700001987983 */ /* 0x000ee20000300a00 */
[----:B------:R-:W-:Y:S01]  /*21e60*/  UMOV UR46, UR42 ;  /* 0x0000002a002e7c82 */ /* 0x000fe20008000000 */
[----:B------:R-:W-:Y:S01]  /*21e70*/  UMOV UR47, UR43 ;  /* 0x0000002b002f7c82 */ /* 0x000fe20008000000 */
[----:B------:R-:W-:Y:S01]  /*21e80*/  UIADD3.64 UR48, UR42, 0x802, URZ ;  /* 0x000008022a307897 */ /* 0x000fe2000fffe03f */
[----:B------:R-:W3:Y:S01]  /*21e90*/  LDL.LU.64 R154, [R1+0x78] ;  /* 0x00007800019a7983 */ /* 0x000ee20000300a00 */
[----:B------:R-:W-:Y:S02]  /*21ea0*/  UIADD3.64 UR32, UR42, 0x804, URZ ;  /* 0x000008042a207897 */ /* 0x000fe4000fffe03f */
[----:B------:R-:W-:Y:S01]  /*21eb0*/  UIADD3.64 UR28, UR40, 0x2404, URZ ;  /* 0x00002404281c7897 */ /* 0x000fe2000fffe03f */
[----:B------:R-:W3:Y:S01]  /*21ec0*/  LDL.LU.64 R156, [R1+0x80] ;  /* 0x00008000019c7983 */ /* 0x000ee20000300a00 */
[----:B------:R-:W-:-:S02]  /*21ed0*/  UIADD3.64 UR24, UR40, 0x33fe, URZ ;  /* 0x000033fe28187897 */ /* 0x000fc4000fffe03f */
[----:B------:R-:W-:Y:S01]  /*21ee0*/  UIADD3.64 UR20, UR40, 0x3400, URZ ;  /* 0x0000340028147897 */ /* 0x000fe2000fffe03f */
[----:B------:R-:W3:Y:S01]  /*21ef0*/  LDL.LU.64 R158, [R1+0x88] ;  /* 0x00008800019e7983 */ /* 0x000ee20000300a00 */
[----:B------:R-:W-:Y:S02]  /*21f00*/  UIADD3.64 UR16, UR40, 0x3402, URZ ;  /* 0x0000340228107897 */ /* 0x000fe4000fffe03f */
[----:B------:R-:W-:Y:S01]  /*21f10*/  UIADD3.64 UR12, UR40, 0x3404, URZ ;  /* 0x00003404280c7897 */ /* 0x000fe2000fffe03f */
[----:B------:R-:W3:Y:S04]  /*21f20*/  LDL.LU.64 R160, [R1+0x90] ;  /* 0x0000900001a07983 */ /* 0x000ee80000300a00 */
        /* <DEDUP_REMOVED lines=44> */
[----:B------:R-:W3:Y:S01]  /*221f0*/  LDL.LU.64 R250, [R1+0x1f8] ;  /* 0x0001f80001fa7983 */ /* 0x000ee20000300a00 */
[----:B--2---:R-:W-:-:S06]  /*22200*/  WARPGROUP.ARRIVE ;  /* 0x00000000000079c5 */ /* 0x004fcc0000000000 */
[----:B------:R-:W-:Y:S03]  /*22210*/  HGMMA.64x256x8.F32.TF32 R24, gdesc[UR36], R24, gsb0 ;  /* 0x07e00000241879f0 */ /* 0x000fe60008002818 */
[----:B------:R-:W-:Y:S02]  /*22220*/  WARPGROUP.DEPBAR.LE gsb0, 0x0 ;  /* 0x00008000000079c5 */ /* 0x000fe40000010000 */
[----:B------:R-:W-:-:S15]  /*22230*/  WARPGROUP.ARRIVE ;  /* 0x00000000000079c5 */ /* 0x000fde0000000000 */
[----:B------:R-:W-:-:S08]  /*22240*/  NOP ;  /* 0x0000000000007918 */ /* 0x000fd00000000000 */
[----:B------:R-:W-:Y:S01]  /*22250*/  HGMMA.64x256x8.F32.TF32 R24, gdesc[UR44], R24, gsb0 ;  /* 0x07e000002c1879f0 */ /* 0x000fe20008002818 */
[----:B------:R-:W-:Y:S01]  /*22260*/  UIADD3.64 UR44, UR40, 0x402, URZ ;  /* 0x00000402282c7897 */ /* 0x000fe2000fffe03f */
[----:B------:R-:W-:Y:S01]  /*22270*/  UMOV UR46, UR54 ;  /* 0x00000036002e7c82 */ /* 0x000fe20008000000 */
[----:B------:R-:W-:Y:S01]  /*22280*/  UMOV UR47, UR55 ;  /* 0x00000037002f7c82 */ /* 0x000fe20008000000 */
[----:B------:R-:W-:Y:S02]  /*22290*/  WARPGROUP.DEPBAR.LE gsb0, 0x0 ;  /* 0x00008000000079c5 */ /* 0x000fe40000010000 */
[----:B------:R-:W-:-:S15]  /*222a0*/  WARPGROUP.ARRIVE ;  /* 0x00000000000079c5 */ /* 0x000fde0000000000 */
[----:B------:R-:W-:-:S07]  /*222b0*/  NOP ;  /* 0x0000000000007918 */ /* 0x000fce0000000000 */
        /* <DEDUP_REMOVED lines=25> */
[----:B------:R-:W-:Y:S01]  /*22450*/  UIADD3.64 UR48, UR42, 0xffe, URZ ;  /* 0x00000ffe2a307897 */ /* 0x000fe2000fffe03f */
[----:B------:R-:W-:Y:S02]  /*22460*/  WARPGROUP.DEPBAR.LE gsb0, 0x0 ;  /* 0x00008000000079c5 */ /* 0x000fe40000010000 */
[----:B------:R-:W-:-:S15]  /*22470*/  WARPGROUP.ARRIVE ;  /* 0x00000000000079c5 */ /* 0x000fde0000000000 */
[----:B------:R-:W-:-:S06]  /*22480*/  NOP ;  /* 0x0000000000007918 */ /* 0x000fcc0000000000 */
        /* <DEDUP_REMOVED lines=112> */
[----:B-1----:R-:W3:Y:S04]  /*22b90*/  LDL.LU.64 R150, [R1+0x1650] ;  /* 0x0016500001967983 */ /* 0x002ee80000300a00 */
        /* <DEDUP_REMOVED lines=13> */
[----:B------:R-:W-:-:S02]  /*22c70*/  UIADD3.64 UR36, UR40, 0x7fe, URZ ;  /* 0x000007fe28247897 */ /* 0x000fc4000fffe03f */
[----:B------:R-:W-:Y:S01]  /*22c80*/  UIADD3.64 UR44, UR40, 0x800, URZ ;  /* 0x00000800282c7897 */ /* 0x000fe2000fffe03f */
[----:B------:R-:W2:Y:S01]  /*22c90*/  LDL.LU.64 R122, [R1+0x15e0] ;  /* 0x0015e000017a7983 */ /* 0x000ea20000300a00 */
[----:B------:R-:W-:Y:S01]  /*22ca0*/  UMOV UR46, UR42 ;  /* 0x0000002a002e7c82 */ /* 0x000fe20008000000 */
[----:B------:R-:W-:Y:S01]  /*22cb0*/  UMOV UR47, UR43 ;  /* 0x0000002b002f7c82 */ /* 0x000fe20008000000 */
[----:B------:R-:W-:Y:S01]  /*22cc0*/  UIADD3.64 UR32, UR42, 0x802, URZ ;  /* 0x000008022a207897 */ /* 0x000fe2000fffe03f */
[----:B------:R-:W2:Y:S01]  /*22cd0*/  LDL.LU.64 R120, [R1+0x15d8] ;  /* 0x0015d80001787983 */ /* 0x000ea20000300a00 */
[----:B------:R-:W-:Y:S02]  /*22ce0*/  UIADD3.64 UR28, UR42, 0x804, URZ ;  /* 0x000008042a1c7897 */ /* 0x000fe4000fffe03f */
[----:B------:R-:W-:Y:S01]  /*22cf0*/  UIADD3.64 UR24, UR40, 0x37fe, URZ ;  /* 0x000037fe28187897 */ /* 0x000fe2000fffe03f */
[----:B------:R-:W2:Y:S01]  /*22d00*/  LDL.LU.64 R118, [R1+0x15d0] ;  /* 0x0015d00001767983 */ /* 0x000ea20000300a00 */
[----:B------:R-:W-:-:S02]  /*22d10*/  UIADD3.64 UR20, UR40, 0x3800, URZ ;  /* 0x0000380028147897 */ /* 0x000fc4000fffe03f */
[----:B------:R-:W-:Y:S01]  /*22d20*/  UIADD3.64 UR16, UR40, 0x3802, URZ ;  /* 0x0000380228107897 */ /* 0x000fe2000fffe03f */
[----:B------:R-:W2:Y:S01]  /*22d30*/  LDL.LU.64 R116, [R1+0x15c8] ;  /* 0x0015c80001747983 */ /* 0x000ea20000300a00 */
[----:B------:R-:W-:-:S03]  /*22d40*/  UIADD3.64 UR12, UR40, 0x3804, URZ ;  /* 0x00003804280c7897 */ /* 0x000fc6000fffe03f */
        /* <DEDUP_REMOVED lines=46> */
[----:B---3--:R-:W-:-:S06]  /*23030*/  WARPGROUP.ARRIVE ;  /* 0x00000000000079c5 */ /* 0x008fcc0000000000 */
        /* <DEDUP_REMOVED lines=61> */
[----:B------:R-:W-:Y:S01]  /*23410*/  UMOV UR44, UR32 ;  /* 0x00000020002c7c82 */ /* 0x000fe20008000000 */
[----:B------:R-:W-:Y:S01]  /*23420*/  UMOV UR45, UR33 ;  /* 0x00000021002d7c82 */ /* 0x000fe20008000000 */
[----:B------:R-:W-:Y:S01]  /*23430*/  UIADD3.64 UR32, UR40, 0x2802, URZ ;  /* 0x0000280228207897 */ /* 0x000fe2000fffe03f */
[----:B------:R-:W-:Y:S01]  /*23440*/  UMOV UR46, UR28 ;  /* 0x0000001c002e7c82 */ /* 0x000fe20008000000 */
[----:B------:R-:W-:Y:S01]  /*23450*/  UMOV UR47, UR29 ;  /* 0x0000001d002f7c82 */ /* 0x000fe20008000000 */
[----:B------:R-:W-:Y:S01]  /*23460*/  UIADD3.64 UR28, UR40, 0x2804, URZ ;  /* 0x00002804281c7897 */ /* 0x000fe2000fffe03f */
[----:B------:R-:W-:Y:S02]  /*23470*/  WARPGROUP.DEPBAR.LE gsb0, 0x0 ;  /* 0x00008000000079c5 */ /* 0x000fe40000010000 */
[----:B------:R-:W-:-:S15]  /*23480*/  WARPGROUP.ARRIVE ;  /* 0x00000000000079c5 */ /* 0x000fde0000000000 */
[----:B------:R-:W-:-:S04]  /*23490*/  NOP ;  /* 0x0000000000007918 */ /* 0x000fc80000000000 */
        /* <DEDUP_REMOVED lines=27> */
[----:B------:R-:W-:Y:S04]  /*23650*/  STL.64 [R1], R124 ;  /* 0x0000007c01007387 */ /* 0x000fe80000100a00 */
        /* <DEDUP_REMOVED lines=64> */
[----:B------:R-:W4:Y:S04]  /*23a60*/  LDL.LU.64 R248, [R1+0x1448] ;  /* 0x0014480001f87983 */ /* 0x000f280000300a00 */
[----:B------:R-:W3:Y:S04]  /*23a70*/  LDL.LU.64 R246, [R1+0x1440] ;  /* 0x0014400001f67983 */ /* 0x000ee80000300a00 */
        /* <DEDUP_REMOVED lines=61> */
[----:B------:R-:W-:Y:S01]  /*23e50*/  UIADD3.64 UR52, UR40, 0xc02, URZ ;  /* 0x00000c0228347897 */ /* 0x000fe2000fffe03f */
[----:B------:R-:W-:Y:S01]  /*23e60*/  VIADD R6, R0, 0x7f ;  /* 0x0000007f00067836 */ /* 0x000fe20000000000 */
[----:B------:R-:W-:Y:S01]  /*23e70*/  UIADD3.64 UR56, UR40, 0xc04, URZ ;  /* 0x00000c0428387897 */ /* 0x000fe2000fffe03f */
[----:B------:R-:W1:Y:S01]  /*23e80*/  LDC R0, c[0x0][0x230] ;  /* 0x00008c00ff007b82 */ /* 0x000e620000000800 */
[----:B------:R-:W-:Y:S01]  /*23e90*/  UIADD3.64 UR24, UR40, 0x3bfe, URZ ;  /* 0x00003bfe28187897 */ /* 0x000fe2000fffe03f */
[----:B------:R-:W3:Y:S01]  /*23ea0*/  S2R R5, SR_TID.X ;  /* 0x0000000000057919 */ /* 0x000ee20000002100 */
[----:B------:R-:W-:Y:S01]  /*23eb0*/  UIADD3.64 UR20, UR40, 0x3c00, URZ ;  /* 0x00003c0028147897 */ /* 0x000fe2000fffe03f */
[----:B------:R-:W-:Y:S01]  /*23ec0*/  SHF.R.S32.HI R2, RZ, 0x1f, R6 ;  /* 0x0000001fff027819 */ /* 0x000fe20000011406 */
[----:B------:R-:W-:Y:S01]  /*23ed0*/  UIADD3.64 UR16, UR40, 0x3c02, URZ ;  /* 0x00003c0228107897 */ /* 0x000fe2000fffe03f */
[----:B------:R-:W4:Y:S02]  /*23ee0*/  LDL.LU R252, [R1+0x640] ;  /* 0x0006400001fc7983 */ /* 0x000f240000300800 */
[----:B------:R-:W-:-:S02]  /*23ef0*/  LEA.HI R2, R2, R6, RZ, 0x7 ;  /* 0x0000000602027211 */ /* 0x000fc400078f38ff */
[----:B------:R-:W4:Y:S02]  /*23f00*/  LDL.LU R10, [R1+0x648] ;  /* 0x00064800010a7983 */ /* 0x000f240000300800 */
[----:B------:R-:W-:Y:S02]  /*23f10*/  SHF.R.S32.HI R2, RZ, 0x7, R2 ;  /* 0x00000007ff027819 */ /* 0x000fe40000011402 */
[----:B------:R-:W4:Y:S03]  /*23f20*/  LDL.LU R4, [R1+0x64c] ;  /* 0x00064c0001047983 */ /* 0x000f260000300800 */
[----:B------:R-:W-:Y:S01]  /*23f30*/  VIADD R2, R2, 0xfffffffe ;  /* 0xfffffffe02027836 */ /* 0x000fe20000000000 */
[----:B------:R-:W4:Y:S01]  /*23f40*/  LDL.LU R3, [R1+0x650] ;  /* 0x0006500001037983 */ /* 0x000f220000300800 */
[----:B-1----:R-:W-:-:S04]  /*23f50*/  VIADD R0, R0, 0xffffff00 ;  /* 0xffffff0000007836 */ /* 0x002fc80000000000 */
[----:B------:R-:W-:Y:S01]  /*23f60*/  IMAD R0, R11, -0x80, R0 ;  /* 0xffffff800b007824 */ /* 0x000fe200078e0200 */
[----:B--2---:R-:W-:-:S04]  /*23f70*/  WARPGROUP.ARRIVE ;  /* 0x00000000000079c5 */ /* 0x004fc80000000000 */
[----:B------:R-:W-:Y:S02]  /*23f80*/  ISETP.GT.AND P1, PT, R0, RZ, PT ;  /* 0x000000ff0000720c */ /* 0x000fe40003f24270 */
        /* <DEDUP_REMOVED lines=74> */
[----:B------:R-:W-:Y:S02]  /*24430*/  ISETP.GE.AND P0, PT, R11, R2, PT ;  /* 0x000000020b00720c */ /* 0x000fe40003f06270 */
[----:B------:R-:W-:Y:S01]  /*24440*/  SEL R2, RZ, 0x4, !P1 ;  /* 0x00000004ff027807 */ /* 0x000fe20004800000 */
[----:B------:R1:W-:Y:S03]  /*24450*/  STL [R1+0x1244], R11 ;  /* 0x0012440b01007387 */ /* 0x0003e60000100800 */
[----:B------:R-:W-:Y:S01]  /*24460*/  SEL R2, R2, RZ, !P0 ;  /* 0x000000ff02027207 */ /* 0x000fe20004000000 */
[----:B---3--:R-:W-:Y:S01]  /*24470*/  IMAD.SHL.U32 R6, R5, 0x10, RZ ;  /* 0x0000001005067824 */ /* 0x008fe200078e00ff */
[----:B-1----:R-:W2:Y:S02]  /*24480*/  LDL.LU R11, [R1+0x63c] ;  /* 0x00063c00010b7983 */ /* 0x002ea40000300800 */
[----:B------:R-:W-:-:S02]  /*24490*/  ISETP.NE.U32.AND P2, PT, R2, RZ, PT ;  /* 0x000000ff0200720c */ /* 0x000fc40003f45070 */
[----:B------:R-:W-:Y:S01]  /*244a0*/  LOP3.LUT R2, R5, 0xff, RZ, 0xc0, !PT ;  /* 0x000000ff05027812 */ /* 0x000fe200078ec0ff */
[----:B------:R1:W-:Y:S04]  /*244b0*/  STL [R1+0x1250], R5 ;  /* 0x0012500501007387 */ /* 0x0003e80000100800 */
[----:B-1----:R-:W3:Y:S01]  /*244c0*/  LDL.LU R5, [R1+0x644] ;  /* 0x0006440001057983 */ /* 0x002ee20000300800 */
[----:B------:R-:W-:Y:S01]  /*244d0*/  UIADD3.64 UR12, UR40, 0x3c04, URZ ;  /* 0x00003c04280c7897 */ /* 0x000fe2000fffe03f */
[----:B------:R-:W-:Y:S02]  /*244e0*/  WARPGROUP.DEPBAR.LE gsb0, 0x0 ;  /* 0x00008000000079c5 */ /* 0x000fe40000010000 */
[----:B------:R-:W-:-:S06]  /*244f0*/  WARPGROUP.ARRIVE ;  /* 0x00000000000079c5 */ /* 0x000fcc0000000000 */
[----:B------:R-:W-:Y:S01]  /*24500*/  HGMMA.64x256x8.F32.TF32 R24, gdesc[UR16], R24, gsb0 ;  /* 0x07e00000101879f0 */ /* 0x000fe20008002818 */
[----:B------:R-:W-:Y:S01]  /*24510*/  UIADD3 UR10, UR10, 0x1, URZ ;  /* 0x000000010a0a7890 */ /* 0x000fe2000fffe03f */
[----:B------:R-:W-:-:S03]  /*24520*/  IADD3 R13, P1, R13, UR4, RZ ;  /* 0x000000040d0d7c10 */ /* 0x000fc6000ff3e0ff */
[----:B------:R-:W-:Y:S01]  /*24530*/  UISETP.GT.AND UP0, UPT, UR10, 0x2, UPT ;  /* 0x000000020a00788c */ /* 0x000fe2000bf04270 */
[----:B------:R-:W-:Y:S02]  /*24540*/  LOP3.LUT R6, R6, 0x70, RZ, 0xc0, !PT ;  /* 0x0000007006067812 */ /* 0x000fe400078ec0ff */
[----:B------:R-:W-:Y:S01]  /*24550*/  IADD3.X R12, R12, UR6, RZ, P1, !PT ;  /* 0x000000060c0c7c10 */ /* 0x000fe20008ffe4ff */
[----:B------:R-:W-:Y:S01]  /*24560*/  USEL UR10, UR10, URZ, !UP0 ;  /* 0x0000003f0a0a7287 */ /* 0x000fe2000c000000 */
[----:B------:R-:W-:Y:S02]  /*24570*/  ISETP.GT.AND P1, PT, R0, 0x1, PT ;  /* 0x000000010000780c */ /* 0x000fe40003f24270 */
[----:B------:R-:W-:Y:S01]  /*24580*/  LEA R6, R2, R6, 0x7 ;  /* 0x0000000602067211 */ /* 0x000fe200078e38ff */
[----:B------:R-:W-:Y:S01]  /*24590*/  ULEA UR16, UR10, UR11, 0x12 ;  /* 0x0000000b0a107291 */ /* 0x000fe2000f8e903f */
[----:B------:R-:W-:Y:S02]  /*245a0*/  SEL R7, RZ, 0x4, !P1 ;  /* 0x00000004ff077807 */ /* 0x000fe40004800000 */
[----:B------:R-:W-:Y:S01]  /*245b0*/  IADD3 R15, P3, R15, UR4, RZ ;  /* 0x000000040f0f7c10 */ /* 0x000fe2000ff7e0ff */
[----:B------:R-:W-:Y:S01]  /*245c0*/  IMAD.MOV.U32 R8, RZ, RZ, R13 ;  /* 0x000000ffff087224 */ /* 0x000fe200078e000d */
[----:B------:R-:W-:Y:S01]  /*245d0*/  SEL R7, R7, RZ, !P0 ;  /* 0x000000ff07077207 */ /* 0x000fe20004000000 */
[----:B------:R-:W-:Y:S01]  /*245e0*/  VIADD R2, R6, UR16 ;  /* 0x0000001006027c36 */ /* 0x000fe20008000000 */
[----:B------:R-:W-:Y:S01]  /*245f0*/  IADD3.X R14, R14, UR6, RZ, P3, !PT ;  /* 0x000000060e0e7c10 */ /* 0x000fe20009ffe4ff */
[----:B------:R-:W-:Y:S01]  /*24600*/  IMAD.MOV.U32 R9, RZ, RZ, R12 ;  /* 0x000000ffff097224 */ /* 0x000fe200078e000c */
[----:B------:R-:W-:-:S02]  /*24610*/  ISETP.NE.U32.AND P1, PT, R7, RZ, PT ;  /* 0x000000ff0700720c */ /* 0x000fc40003f25070 */
[----:B------:R-:W-:Y:S02]  /*24620*/  IADD3 R17, P4, R17, UR4, RZ ;  /* 0x0000000411117c10 */ /* 0x000fe4000ff9e0ff */
[----:B------:R-:W-:Y:S02]  /*24630*/  IADD3 R19, P3, R19, UR4, RZ ;  /* 0x0000000413137c10 */ /* 0x000fe4000ff7e0ff */
[----:B------:R-:W-:Y:S02]  /*24640*/  IADD3.X R16, R16, UR6, RZ, P4, !PT ;  /* 0x0000000610107c10 */ /* 0x000fe4000a7fe4ff */
[----:B------:R-:W-:Y:S02]  /*24650*/  IADD3.X R18, R18, UR6, RZ, P3, !PT ;  /* 0x0000000612127c10 */ /* 0x000fe40009ffe4ff */
[----:B------:R-:W-:Y:S02]  /*24660*/  IADD3 R21, P4, R21, UR4, RZ ;  /* 0x0000000415157c10 */ /* 0x000fe4000ff9e0ff */
[----:B------:R-:W-:-:S02]  /*24670*/  IADD3 R23, P3, R23, UR4, RZ ;  /* 0x0000000417177c10 */ /* 0x000fc4000ff7e0ff */
[----:B------:R-:W-:Y:S01]  /*24680*/  IADD3.X R20, R20, UR6, RZ, P4, !PT ;  /* 0x0000000614147c10 */ /* 0x000fe2000a7fe4ff */
[----:B------:R-:W-:Y:S02]  /*24690*/  WARPGROUP.DEPBAR.LE gsb0, 0x0 ;  /* 0x00008000000079c5 */ /* 0x000fe40000010000 */
[----:B------:R-:W-:-:S06]  /*246a0*/  WARPGROUP.ARRIVE ;  /* 0x00000000000079c5 */ /* 0x000fcc0000000000 */
[----:B------:R-:W-:Y:S01]  /*246b0*/  HGMMA.64x256x8.F32.TF32 R24, gdesc[UR12], R24, gsb0 ;  /* 0x07e000000c1879f0 */ /* 0x000fe20008002818 */
[----:B------:R-:W-:Y:S02]  /*246c0*/  IADD3.X R22, R22, UR6, RZ, P3, !PT ;  /* 0x0000000616167c10 */ /* 0x000fe40009ffe4ff */
[----:B----4-:R-:W-:Y:S02]  /*246d0*/  IADD3 R153, P4, R153, UR4, RZ ;  /* 0x0000000499997c10 */ /* 0x010fe4000ff9e0ff */
[----:B------:R-:W-:Y:S02]  /*246e0*/  IADD3 R155, P3, R155, UR4, RZ ;  /* 0x000000049b9b7c10 */ /* 0x000fe4000ff7e0ff */
[----:B------:R-:W-:Y:S02]  /*246f0*/  IADD3.X R152, R152, UR6, RZ, P4, !PT ;  /* 0x0000000698987c10 */ /* 0x000fe4000a7fe4ff */
[----:B------:R-:W-:Y:S02]  /*24700*/  IADD3.X R154, R154, UR6, RZ, P3, !PT ;  /* 0x000000069a9a7c10 */ /* 0x000fe40009ffe4ff */
[----:B------:R-:W-:-:S04]  /*24710*/  IADD3 R252, P4, R252, UR4, RZ ;  /* 0x00000004fcfc7c10 */ /* 0x000fc8000ff9e0ff */
[----:B--2---:R-:W-:Y:S02]  /*24720*/  IADD3.X R11, R11, UR6, RZ, P4, !PT ;  /* 0x000000060b0b7c10 */ /* 0x004fe4000a7fe4ff */
[----:B------:R-:W-:Y:S02]  /*24730*/  IADD3 R10, P3, R10, UR4, RZ ;  /* 0x000000040a0a7c10 */ /* 0x000fe4000ff7e0ff */
[----:B------:R-:W-:Y:S02]  /*24740*/  IADD3 R3, P4, R3, UR4, RZ ;  /* 0x0000000403037c10 */ /* 0x000fe4000ff9e0ff */
[----:B---3--:R-:W-:Y:S02]  /*24750*/  IADD3.X R5, R5, UR6, RZ, P3, !PT ;  /* 0x0000000605057c10 */ /* 0x008fe40009ffe4ff */
[----:B------:R-:W-:Y:S01]  /*24760*/  IADD3.X R4, R4, UR6, RZ, P4, !PT ;  /* 0x0000000604047c10 */ /* 0x000fe2000a7fe4ff */
[----:B------:R-:W-:Y:S02]  /*24770*/  WARPGROUP.DEPBAR.LE gsb0, 0x0 ;  /* 0x00008000000079c5 */ /* 0x000fe40000010000 */
[----:B------:R-:W-:Y:S06]  /*24780*/  BAR.SYNC.DEFER_BLOCKING 0x0 ;  /* 0x0000000000007b1d */ /* 0x000fec0000010000 */
[----:B------:R-:W-:Y:S01]  /*24790*/  @!PT LDS RZ, [RZ] ;  /* 0x00000000fffff984 */ /* 0x000fe20000000800 */
[----:B------:R-:W-:Y:S01]  /*247a0*/  @!PT LDS RZ, [RZ] ;  /* 0x00000000fffff984 */ /* 0x000fe20000000800 */
[----:B------:R-:W-:Y:S01]  /*247b0*/  @!PT LDS RZ, [RZ] ;  /* 0x00000000fffff984 */ /* 0x000fe20000000800 */
[----:B------:R1:W-:Y:S02]  /*247c0*/  LDGSTS.E [R2], desc[UR8][R8.64], P2 ;  /* 0x0000000008027fae */ /* 0x0003e40009121848 */
[----:B-1----:R-:W-:-:S02]  /*247d0*/  IMAD.MOV.U32 R8, RZ, RZ, R15 ;  /* 0x000000ffff087224 */ /* 0x002fc400078e000f */
[----:B------:R-:W-:-:S05]  /*247e0*/  IMAD.MOV.U32 R9, RZ, RZ, R14 ;  /* 0x000000ffff097224 */ /* 0x000fca00078e000e */
[----:B------:R1:W-:Y:S01]  /*247f0*/  LDGSTS.E [R2+0x8000], desc[UR8][R8.64], P2 ;  /* 0x0800000008027fae */ /* 0x0003e20009121848 */
[----:B------:R-:W-:-:S04]  /*24800*/  ISETP.GT.AND P2, PT, R0, 0x2, PT ;  /* 0x000000020000780c */ /* 0x000fc80003f44270 */
[----:B------:R-:W-:Y:S01]  /*24810*/  SEL R7, RZ, 0x4, !P2 ;  /* 0x00000004ff077807 */ /* 0x000fe20005000000 */
[----:B-1----:R-:W-:Y:S01]  /*24820*/  IMAD.MOV.U32 R8, RZ, RZ, R17 ;  /* 0x000000ffff087224 */ /* 0x002fe200078e0011 */
[----:B------:R-:W-:Y:S02]  /*24830*/  MOV R9, R16 ;  /* 0x0000001000097202 */ /* 0x000fe40000000f00 */
[----:B------:R-:W-:-:S03]  /*24840*/  SEL R7, R7, RZ, !P0 ;  /* 0x000000ff07077207 */ /* 0x000fc60004000000 */
[----:B------:R1:W-:Y:S01]  /*24850*/  LDGSTS.E [R2+0x4], desc[UR8][R8.64], P1 ;  /* 0x0000400008027fae */ /* 0x0003e20008921848 */
[----:B------:R-:W-:Y:S01]  /*24860*/  ISETP.NE.U32.AND P2, PT, R7, RZ, PT ;  /* 0x000000ff0700720c */ /* 0x000fe20003f45070 */
[----:B-1----:R-:W-:Y:S02]  /*24870*/  IMAD.MOV.U32 R8, RZ, RZ, R19 ;  /* 0x000000ffff087224 */ /* 0x002fe400078e0013 */
[----:B------:R-:W-:-:S05]  /*24880*/  IMAD.MOV.U32 R9, RZ, RZ, R18 ;  /* 0x000000ffff097224 */ /* 0x000fca00078e0012 */
[----:B------:R1:W-:Y:S01]  /*24890*/  LDGSTS.E [R2+0x8004], desc[UR8][R8.64], P1 ;  /* 0x0800400008027fae */ /* 0x0003e20008921848 */
[----:B------:R-:W-:-:S04]  /*248a0*/  ISETP.GT.AND P1, PT, R0, 0x3, PT ;  /* 0x000000030000780c */ /* 0x000fc80003f24270 */
[----:B------:R-:W-:-:S04]  /*248b0*/  SEL R7, RZ, 0x4, !P1 ;  /* 0x00000004ff077807 */ /* 0x000fc80004800000 */
[----:B------:R-:W-:Y:S01]  /*248c0*/  SEL R7, R7, RZ, !P0 ;  /* 0x000000ff07077207 */ /* 0x000fe20004000000 */
[----:B-1----:R-:W-:Y:S02]  /*248d0*/  IMAD.MOV.U32 R8, RZ, RZ, R21 ;  /* 0x000000ffff087224 */ /* 0x002fe400078e0015 */
[----:B------:R-:W-:Y:S01]  /*248e0*/  IMAD.MOV.U32 R9, RZ, RZ, R20 ;  /* 0x000000ffff097224 */ /* 0x000fe200078e0014 */
[----:B------:R-:W-:-:S04]  /*248f0*/  ISETP.NE.U32.AND P1, PT, R7, RZ, PT ;  /* 0x000000ff0700720c */ /* 0x000fc80003f25070 */
[----:B------:R1:W-:Y:S02]  /*24900*/  LDGSTS.E [R2+0x8], desc[UR8][R8.64], P2 ;  /* 0x0000800008027fae */ /* 0x0003e40009121848 */
[----:B-1----:R-:W-:Y:S02]  /*24910*/  IMAD.MOV.U32 R8, RZ, RZ, R23 ;  /* 0x000000ffff087224 */ /* 0x002fe400078e0017 */
[----:B------:R-:W-:-:S05]  /*24920*/  IMAD.MOV.U32 R9, RZ, RZ, R22 ;  /* 0x000000ffff097224 */ /* 0x000fca00078e0016 */
[----:B------:R1:W-:Y:S01]  /*24930*/  LDGSTS.E [R2+0x8008], desc[UR8][R8.64], P2 ;  /* 0x0800800008027fae */ /* 0x0003e20009121848 */
[----:B------:R-:W-:-:S04]  /*24940*/  ISETP.GT.AND P2, PT, R0, 0x20, PT ;  /* 0x000000200000780c */ /* 0x000fc80003f44270 */
[----:B------:R-:W-:Y:S02]  /*24950*/  SEL R7, RZ, 0x4, !P2 ;  /* 0x00000004ff077807 */ /* 0x000fe40005000000 */
[----:B-1----:R-:W-:Y:S01]  /*24960*/  MOV R8, R153 ;  /* 0x0000009900087202 */ /* 0x002fe20000000f00 */
[----:B------:R-:W-:Y:S01]  /*24970*/  IMAD.MOV.U32 R9, RZ, RZ, R152 ;  /* 0x000000ffff097224 */ /* 0x000fe200078e0098 */
[----:B------:R-:W-:-:S04]  /*24980*/  SEL R7, R7, RZ, !P0 ;  /* 0x000000ff07077207 */ /* 0x000fc80004000000 */
        /* <DEDUP_REMOVED lines=10> */
[----:B------:R-:W-:Y:S01]  /*24a30*/  STL [R1+0x1248], R151 ;  /* 0x0012489701007387 */ /* 0x000fe20000100800 */
[----:B------:R-:W-:-:S03]  /*24a40*/  ISETP.NE.U32.AND P1, PT, R7, RZ, PT ;  /* 0x000000ff0700720c */ /* 0x000fc60003f25070 */
[----:B------:R1:W-:Y:S04]  /*24a50*/  STL [R1+0x640], R252 ;  /* 0x000640fc01007387 */ /* 0x0003e80000100800 */
[----:B------:R2:W-:Y:S04]  /*24a60*/  LDGSTS.E [R2+0x10000], desc[UR8][R8.64], P2 ;  /* 0x1000000008027fae */ /* 0x0005e80009121848 */
[----:B------:R3:W-:Y:S04]  /*24a70*/  STL [R1+0x63c], R11 ;  /* 0x00063c0b01007387 */ /* 0x0007e80000100800 */
[----:B-1----:R-:W4:Y:S01]  /*24a80*/  LDL.LU R252, [R1+0x658] ;  /* 0x0006580001fc7983 */ /* 0x002f220000300800 */
[----:B--2---:R-:W-:Y:S01]  /*24a90*/  IMAD.MOV.U32 R8, RZ, RZ, R10 ;  /* 0x000000ffff087224 */ /* 0x004fe200078e000a */
[----:B------:R-:W-:-:S02]  /*24aa0*/  MOV R9, R5 ;  /* 0x0000000500097202 */ /* 0x000fc40000000f00 */
[----:B------:R-:W2:Y:S04]  /*24ab0*/  LDL.LU R151, [R1+0x65c] ;  /* 0x00065c0001977983 */ /* 0x000ea80000300800 */
[----:B---3--:R-:W3:Y:S04]  /*24ac0*/  LDL.LU R11, [R1+0x660] ;  /* 0x00066000010b7983 */ /* 0x008ee80000300800 */
[----:B------:R1:W-:Y:S04]  /*24ad0*/  STL [R1+0x648], R10 ;  /* 0x0006480a01007387 */ /* 0x0003e80000100800 */
[----:B------:R1:W-:Y:S04]  /*24ae0*/  STL [R1+0x644], R5 ;  /* 0x0006440501007387 */ /* 0x0003e80000100800 */
[----:B------:R1:W-:Y:S04]  /*24af0*/  LDGSTS.E [R2+0x18000], desc[UR8][R8.64], P2 ;  /* 0x1800000008027fae */ /* 0x0003e80009121848 */
[----:B------:R-:W-:Y:S04]  /*24b00*/  STL [R1+0x650], R3 ;  /* 0x0006500301007387 */ /* 0x000fe80000100800 */
[----:B------:R1:W-:Y:S02]  /*24b10*/  STL [R1+0x64c], R4 ;  /* 0x00064c0401007387 */ /* 0x0003e40000100800 */
[----:B-1----:R-:W-:-:S02]  /*24b20*/  IMAD.MOV.U32 R8, RZ, RZ, R3 ;  /* 0x000000ffff087224 */ /* 0x002fc400078e0003 */
[----:B------:R-:W2:Y:S01]  /*24b30*/  LDL.LU R10, [R1+0x664] ;  /* 0x00066400010a7983 */ /* 0x000ea20000300800 */
[----:B------:R-:W-:-:S03]  /*24b40*/  IMAD.MOV.U32 R9, RZ, RZ, R4 ;  /* 0x000000ffff097224 */ /* 0x000fc600078e0004 */
[----:B------:R-:W2:Y:S04]  /*24b50*/  LDL.LU R5, [R1+0x668] ;  /* 0x0006680001057983 */ /* 0x000ea80000300800 */
[----:B------:R-:W2:Y:S04]  /*24b60*/  LDL.LU R4, [R1+0x66c] ;  /* 0x00066c0001047983 */ /* 0x000ea80000300800 */
[----:B------:R-:W2:Y:S04]  /*24b70*/  LDL.LU R3, [R1+0x670] ;  /* 0x0006700001037983 */ /* 0x000ea80000300800 */
[----:B------:R1:W-:Y:S04]  /*24b80*/  LDGSTS.E [R2+0x10004], desc[UR8][R8.64], P1 ;  /* 0x1000400008027fae */ /* 0x0003e80008921848 */
[----:B------:R-:W2:Y:S01]  /*24b90*/  LDL.LU R9, [R1+0x654] ;  /* 0x0006540001097983 */ /* 0x000ea20000300800 */
[----:B------:R-:W-:-:S04]  /*24ba0*/  ISETP.GT.AND P2, PT, R0, 0x22, PT ;  /* 0x000000220000780c */ /* 0x000fc80003f44270 */
[----:B------:R-:W-:-:S04]  /*24bb0*/  SEL R7, RZ, 0x4, !P2 ;  /* 0x00000004ff077807 */ /* 0x000fc80005000000 */
[----:B------:R-:W-:-:S04]  /*24bc0*/  SEL R7, R7, RZ, !P0 ;  /* 0x000000ff07077207 */ /* 0x000fc80004000000 */
[----:B------:R-:W-:Y:S02]  /*24bd0*/  ISETP.NE.U32.AND P2, PT, R7, RZ, PT ;  /* 0x000000ff0700720c */ /* 0x000fe40003f45070 */
[----:B----4-:R-:W-:-:S05]  /*24be0*/  IADD3 R252, P3, R252, UR4, RZ ;  /* 0x00000004fcfc7c10 */ /* 0x010fca000ff7e0ff */
[----:B-1----:R-:W-:Y:S01]  /*24bf0*/  IMAD.MOV.U32 R8, RZ, RZ, R252 ;  /* 0x000000ffff087224 */ /* 0x002fe200078e00fc */
[----:B---3--:R-:W-:Y:S01]  /*24c00*/  IADD3 R11, P4, R11, UR4, RZ ;  /* 0x000000040b0b7c10 */ /* 0x008fe2000ff9e0ff */
[----:B------:R-:W-:Y:S03]  /*24c10*/  STL [R1+0x658], R252 ;  /* 0x000658fc01007387 */ /* 0x000fe60000100800 */
[----:B--2---:R-:W-:Y:S02]  /*24c20*/  IADD3.X R151, R151, UR6, RZ, P4, !PT ;  /* 0x0000000697977c10 */ /* 0x004fe4000a7fe4ff */
[----:B------:R-:W-:-:S05]  /*24c30*/  IADD3.X R9, R9, UR6, RZ, P3, !PT ;  /* 0x0000000609097c10 */ /* 0x000fca0009ffe4ff */
[----:B------:R1:W-:Y:S01]  /*24c40*/  LDGSTS.E [R2+0x18004], desc[UR8][R8.64], P1 ;  /* 0x1800400008027fae */ /* 0x0003e20008921848 */
[----:B------:R-:W-:Y:S02]  /*24c50*/  ISETP.GT.AND P1, PT, R0, 0x23, PT ;  /* 0x000000230000780c */ /* 0x000fe40003f24270 */
[----:B------:R-:W-:Y:S02]  /*24c60*/  IADD3 R5, P3, R5, UR4, RZ ;  /* 0x0000000405057c10 */ /* 0x000fe4000ff7e0ff */
[----:B------:R-:W-:Y:S01]  /*24c70*/  SEL R7, RZ, 0x4, !P1 ;  /* 0x00000004ff077807 */ /* 0x000fe20004800000 */
[----:B------:R2:W-:Y:S01]  /*24c80*/  STL [R1+0x654], R9 ;  /* 0x0006540901007387 */ /* 0x0005e20000100800 */
[----:B------:R-:W-:Y:S02]  /*24c90*/  IADD3.X R10, R10, UR6, RZ, P3, !PT ;  /* 0x000000060a0a7c10 */ /* 0x000fe40009ffe4ff */
[----:B------:R-:W-:Y:S01]  /*24ca0*/  SEL R7, R7, RZ, !P0 ;  /* 0x000000ff07077207 */ /* 0x000fe20004000000 */
[----:B-1----:R-:W-:Y:S01]  /*24cb0*/  IMAD.MOV.U32 R8, RZ, RZ, R11 ;  /* 0x000000ffff087224 */ /* 0x002fe200078e000b */
[----:B------:R-:W-:Y:S01]  /*24cc0*/  IADD3 R3, P4, R3, UR4, RZ ;  /* 0x0000000403037c10 */ /* 0x000fe2000ff9e0ff */
[----:B--2---:R-:W-:Y:S01]  /*24cd0*/  IMAD.MOV.U32 R9, RZ, RZ, R151 ;  /* 0x000000ffff097224 */ /* 0x004fe200078e0097 */
[----:B------:R-:W-:Y:S01]  /*24ce0*/  ISETP.NE.U32.AND P1, PT, R7, RZ, PT ;  /* 0x000000ff0700720c */ /* 0x000fe20003f25070 */
[----:B------:R-:W-:Y:S01]  /*24cf0*/  STL [R1+0x660], R11 ;  /* 0x0006600b01007387 */ /* 0x000fe20000100800 */
[----:B------:R-:W-:-:S03]  /*24d00*/  IADD3.X R4, R4, UR6, RZ, P4, !PT ;  /* 0x0000000604047c10 */ /* 0x000fc6000a7fe4ff */
[----:B------:R1:W-:Y:S04]  /*24d10*/  LDGSTS.E [R2+0x10008], desc[UR8][R8.64], P2 ;  /* 0x1000800008027fae */ /* 0x0003e80009121848 */
[----:B------:R2:W-:Y:S04]  /*24d20*/  STL [R1+0x65c], R151 ;  /* 0x00065c9701007387 */ /* 0x0005e80000100800 */
[----:B------:R-:W3:Y:S01]  /*24d30*/  LDL.LU R252, [R1+0x678] ;  /* 0x0006780001fc7983 */ /* 0x000ee20000300800 */
[----:B-1----:R-:W-:Y:S01]  /*24d40*/  IMAD.MOV.U32 R8, RZ, RZ, R5 ;  /* 0x000000ffff087224 */ /* 0x002fe200078e0005 */
[----:B------:R-:W-:-:S02]  /*24d50*/  MOV R9, R10 ;  /* 0x0000000a00097202 */ /* 0x000fc40000000f00 */
[----:B--2---:R-:W2:Y:S04]  /*24d60*/  LDL.LU R151, [R1+0x83c] ;  /* 0x00083c0001977983 */ /* 0x004ea80000300800 */
[----:B------:R-:W4:Y:S04]  /*24d70*/  LDL.LU R11, [R1+0x840] ;  /* 0x00084000010b7983 */ /* 0x000f280000300800 */
[----:B------:R-:W-:Y:S04]  /*24d80*/  STL [R1+0x668], R5 ;  /* 0x0006680501007387 */ /* 0x000fe80000100800 */
        /* <DEDUP_REMOVED lines=16> */
[----:B---3--:R-:W-:-:S05]  /*24e90*/  IADD3 R252, P3, R252, UR4, RZ ;  /* 0x00000004fcfc7c10 */ /* 0x008fca000ff7e0ff */
[----:B-1----:R-:W-:Y:S01]  /*24ea0*/  IMAD.MOV.U32 R8, RZ, RZ, R252 ;  /* 0x000000ffff087224 */ /* 0x002fe200078e00fc */
[----:B----4-:R-:W-:Y:S01]  /*24eb0*/  IADD3 R11, P4, R11, UR4, RZ ;  /* 0x000000040b0b7c10 */ /* 0x010fe2000ff9e0ff */
        /* <DEDUP_REMOVED lines=88> */
[----:B------:R-:W-:Y:S02]  /*25440*/  IADD3 R3, P4, R3, UR4, RZ ;  /* 0x0000000403037c10 */ /* 0x000fe4000ff9e0ff */
        /* <DEDUP_REMOVED lines=8> */
[----:B-1----:R-:W-:-:S02]  /*254d0*/  IMAD.MOV.U32 R8, RZ, RZ, R11 ;  /* 0x000000ffff087224 */ /* 0x002fc400078e000b */
        /* <DEDUP_REMOVED lines=9> */
[----:B------:R-:W-:Y:S04]  /*25570*/  STL [R1+0xa48], R5 ;  /* 0x000a480501007387 */ /* 0x000fe80000100800 */
[----:B------:R1:W-:Y:S04]  /*25580*/  STL [R1+0xa44], R10 ;  /* 0x000a440a01007387 */ /* 0x0003e80000100800 */
[----:B------:R-:W-:Y:S04]  /*25590*/  STL [R1+0xa50], R3 ;  /* 0x000a500301007387 */ /* 0x000fe80000100800 */
[----:B------:R4:W-:Y:S04]  /*255a0*/  LDGSTS.E [R2+0x38000], desc[UR8][R8.64], P2 ;  /* 0x3800000008027fae */ /* 0x0009e80009121848 */
[----:B------:R1:W-:Y:S04]  /*255b0*/  STL [R1+0xa4c], R4 ;  /* 0x000a4c0401007387 */ /* 0x0003e80000100800 */
[----:B--2---:R-:W2:Y:S01]  /*255c0*/  LDL.LU R151, [R1+0xa64] ;  /* 0x000a640001977983 */ /* 0x004ea20000300800 */
[----:B----4-:R-:W-:-:S03]  /*255d0*/  IMAD.MOV.U32 R8, RZ, RZ, R3 ;  /* 0x000000ffff087224 */ /* 0x010fc600078e0003 */
[----:B------:R-:W4:Y:S01]  /*255e0*/  LDL.LU R11, [R1+0xa68] ;  /* 0x000a6800010b7983 */ /* 0x000f220000300800 */
[----:B------:R-:W-:-:S03]  /*255f0*/  IMAD.MOV.U32 R9, RZ, RZ, R4 ;  /* 0x000000ffff097224 */ /* 0x000fc600078e0004 */
[----:B-1----:R-:W2:Y:S04]  /*25600*/  LDL.LU R10, [R1+0xa6c] ;  /* 0x000a6c00010a7983 */ /* 0x002ea80000300800 */
[----:B------:R-:W2:Y:S04]  /*25610*/  LDL.LU R5, [R1+0xa70] ;  /* 0x000a700001057983 */ /* 0x000ea80000300800 */
[----:B------:R-:W2:Y:S04]  /*25620*/  LDL.LU R4, [R1+0xa74] ;  /* 0x000a740001047983 */ /* 0x000ea80000300800 */
[----:B------:R-:W2:Y:S04]  /*25630*/  LDL.LU R3, [R1+0xa78] ;  /* 0x000a780001037983 */ /* 0x000ea80000300800 */
[----:B------:R1:W-:Y:S01]  /*25640*/  LDGSTS.E [R2+0x30004], desc[UR8][R8.64], P1 ;  /* 0x3000400008027fae */ /* 0x0003e20008921848 */
[----:B------:R-:W-:-:S03]  /*25650*/  ISETP.GT.AND P2, PT, R0, 0x62, PT ;  /* 0x000000620000780c */ /* 0x000fc60003f44270 */
[----:B------:R-:W4:Y:S04]  /*25660*/  LDL.LU R8, [R1+0xa54] ;  /* 0x000a540001087983 */ /* 0x000f280000300800 */
[----:B------:R-:W1:Y:S01]  /*25670*/  LDL.LU R9, [R1+0xa58] ;  /* 0x000a580001097983 */ /* 0x000e620000300800 */
[----:B------:R-:W-:-:S04]  /*25680*/  SEL R7, RZ, 0x4, !P2 ;  /* 0x00000004ff077807 */ /* 0x000fc80005000000 */
[----:B------:R-:W-:-:S04]  /*25690*/  SEL R7, R7, RZ, !P0 ;  /* 0x000000ff07077207 */ /* 0x000fc80004000000 */
[----:B------:R-:W-:Y:S02]  /*256a0*/  ISETP.NE.U32.AND P2, PT, R7, RZ, PT ;  /* 0x000000ff0700720c */ /* 0x000fe40003f45070 */
[----:B------:R-:W2:Y:S01]  /*256b0*/  LDL.LU R7, [R1+0xa5c] ;  /* 0x000a5c0001077983 */ /* 0x000ea20000300800 */
[----:B---3--:R-:W-:Y:S02]  /*256c0*/  IADD3 R252, P4, R252, UR4, RZ ;  /* 0x00000004fcfc7c10 */ /* 0x008fe4000ff9e0ff */
[----:B-1----:R-:W-:-:S04]  /*256d0*/  IADD3 R9, P3, R9, UR4, RZ ;  /* 0x0000000409097c10 */ /* 0x002fc8000ff7e0ff */
[----:B----4-:R-:W-:Y:S01]  /*256e0*/  IADD3.X R8, R8, UR6, RZ, P3, !PT ;  /* 0x0000000608087c10 */ /* 0x010fe20009ffe4ff */
[----:B------:R1:W-:Y:S04]  /*256f0*/  STL [R1+0xa58], R9 ;  /* 0x000a580901007387 */ /* 0x0003e80000100800 */
[----:B------:R3:W-:Y:S01]  /*25700*/  STL [R1+0xa54], R8 ;  /* 0x000a540801007387 */ /* 0x0007e20000100800 */
[----:B-1----:R-:W-:-:S04]  /*25710*/  LOP3.LUT R9, R9, R8, RZ, 0x3c, !PT ;  /* 0x0000000809097212 */ /* 0x002fc800078e3cff */
[----:B---3--:R-:W-:Y:S02]  /*25720*/  LOP3.LUT R8, R9, R8, RZ, 0x3c, !PT ;  /* 0x0000000809087212 */ /* 0x008fe400078e3cff */
[----:B--2---:R-:W-:Y:S02]  /*25730*/  IADD3.X R7, R7, UR6, RZ, P4, !PT ;  /* 0x0000000607077c10 */ /* 0x004fe4000a7fe4ff */
[----:B------:R-:W-:Y:S02]  /*25740*/  LOP3.LUT R9, R9, R8, RZ, 0x3c, !PT ;  /* 0x0000000809097212 */ /* 0x000fe400078e3cff */
[----:B------:R-:W-:-:S03]  /*25750*/  IADD3 R11, P3, R11, UR4, RZ ;  /* 0x000000040b0b7c10 */ /* 0x000fc6000ff7e0ff */
[----:B------:R1:W-:Y:S01]  /*25760*/  LDGSTS.E [R2+0x38004], desc[UR8][R8.64], P1 ;  /* 0x3800400008027fae */ /* 0x0003e20008921848 */
[----:B------:R-:W-:Y:S02]  /*25770*/  IADD3.X R151, R151, UR6, RZ, P3, !PT ;  /* 0x0000000697977c10 */ /* 0x000fe40009ffe4ff */
[----:B------:R-:W-:Y:S01]  /*25780*/  ISETP.GT.AND P1, PT, R0, 0x63, PT ;  /* 0x000000630000780c */ /* 0x000fe20003f24270 */
[----:B-1----:R-:W-:Y:S02]  /*25790*/  IMAD.MOV.U32 R8, RZ, RZ, R252 ;  /* 0x000000ffff087224 */ /* 0x002fe400078e00fc */
[----:B------:R-:W-:-:S05]  /*257a0*/  IMAD.MOV.U32 R9, RZ, RZ, R7 ;  /* 0x000000ffff097224 */ /* 0x000fca00078e0007 */
[----:B------:R1:W-:Y:S01]  /*257b0*/  LDGSTS.E [R2+0x30008], desc[UR8][R8.64], P2 ;  /* 0x3000800008027fae */ /* 0x0003e20009121848 */
[----:B------:R-:W-:-:S03]  /*257c0*/  IADD3 R3, P3, R3, UR4, RZ ;  /* 0x0000000403037c10 */ /* 0x000fc6000ff7e0ff */
[----:B------:R-:W-:Y:S01]  /*257d0*/  STL [R1+0xa60], R252 ;  /* 0x000a60fc01007387 */ /* 0x000fe20000100800 */
[----:B-1----:R-:W-:Y:S02]  /*257e0*/  IMAD.MOV.U32 R8, RZ, RZ, R11 ;  /* 0x000000ffff087224 */ /* 0x002fe400078e000b */
[----:B------:R-:W-:Y:S01]  /*257f0*/  IMAD.MOV.U32 R9, RZ, RZ, R151 ;  /* 0x000000ffff097224 */ /* 0x000fe200078e0097 */
[----:B------:R1:W-:Y:S04]  /*25800*/  STL [R1+0xa5c], R7 ;  /* 0x000a5c0701007387 */ /* 0x0003e80000100800 */
[----:B------:R2:W-:Y:S01]  /*25810*/  LDGSTS.E [R2+0x38008], desc[UR8][R8.64], P2 ;  /* 0x3800800008027fae */ /* 0x0005e20009121848 */
[----:B------:R-:W-:Y:S02]  /*25820*/  IADD3 R5, P2, R5, UR4, RZ ;  /* 0x0000000405057c10 */ /* 0x000fe4000ff5e0ff */
[----:B-1----:R-:W-:-:S02]  /*25830*/  SEL R7, RZ, 0x4, !P1 ;  /* 0x00000004ff077807 */ /* 0x002fc40004800000 */
[----:B------:R-:W-:Y:S01]  /*25840*/  IADD3.X R10, R10, UR6, RZ, P2, !PT ;  /* 0x000000060a0a7c10 */ /* 0x000fe200097fe4ff */
[----:B------:R-:W-:Y:S01]  /*25850*/  STL [R1+0xa68], R11 ;  /* 0x000a680b01007387 */ /* 0x000fe20000100800 */
[----:B------:R-:W-:Y:S02]  /*25860*/  SEL R7, R7, RZ, !P0 ;  /* 0x000000ff07077207 */ /* 0x000fe40004000000 */
[----:B------:R-:W-:Y:S01]  /*25870*/  IADD3.X R4, R4, UR6, RZ, P3, !PT ;  /* 0x0000000604047c10 */ /* 0x000fe20009ffe4ff */
[----:B------:R1:W-:Y:S01]  /*25880*/  STL [R1+0xa64], R151 ;  /* 0x000a649701007387 */ /* 0x0003e20000100800 */
[----:B------:R-:W-:-:S03]  /*25890*/  ISETP.NE.U32.AND P1, PT, R7, RZ, PT ;  /* 0x000000ff0700720c */ /* 0x000fc60003f25070 */
[----:B------:R-:W-:Y:S04]  /*258a0*/  STL [R1+0xa70], R5 ;  /* 0x000a700501007387 */ /* 0x000fe80000100800 */
[----:B------:R3:W-:Y:S04]  /*258b0*/  STL [R1+0xa6c], R10 ;  /* 0x000a6c0a01007387 */ /* 0x0007e80000100800 */
[----:B------:R-:W-:Y:S04]  /*258c0*/  STL [R1+0xa78], R3 ;  /* 0x000a780301007387 */ /* 0x000fe80000100800 */
[----:B------:R4:W-:Y:S04]  /*258d0*/  STL [R1+0xa74], R4 ;  /* 0x000a740401007387 */ /* 0x0009e80000100800 */
[----:B-1----:R-:W4:Y:S04]  /*258e0*/  LDL.LU R151, [R1+0x67c] ;  /* 0x00067c0001977983 */ /* 0x002f280000300800 */
[----:B------:R-:W4:Y:S01]  /*258f0*/  LDL.LU R11, [R1+0x680] ;  /* 0x00068000010b7983 */ /* 0x000f220000300800 */
[----:B--2---:R-:W-:Y:S01]  /*25900*/  MOV R8, R5 ;  /* 0x0000000500087202 */ /* 0x004fe20000000f00 */
[----:B------:R-:W-:-:S02]  /*25910*/  IMAD.MOV.U32 R9, RZ, RZ, R10 ;  /* 0x000000ffff097224 */ /* 0x000fc400078e000a */
[----:B---3--:R-:W2:Y:S04]  /*25920*/  LDL.LU R10, [R1+0x684] ;  /* 0x00068400010a7983 */ /* 0x008ea80000300800 */
[----:B------:R-:W3:Y:S04]  /*25930*/  LDL.LU R5, [R1+0x688] ;  /* 0x0006880001057983 */ /* 0x000ee80000300800 */
[----:B------:R1:W-:Y:S02]  /*25940*/  LDGSTS.E [R2+0x3000c], desc[UR8][R8.64], P1 ;  /* 0x3000c00008027fae */ /* 0x0003e40008921848 */
[----:B-1----:R-:W-:-:S02]  /*25950*/  IMAD.MOV.U32 R9, RZ, RZ, R4 ;  /* 0x000000ffff097224 */ /* 0x002fc400078e0004 */
[----:B------:R-:W-:Y:S01]  /*25960*/  IMAD.MOV.U32 R8, RZ, RZ, R3 ;  /* 0x000000ffff087224 */ /* 0x000fe200078e0003 */
[----:B----4-:R-:W4:Y:S04]  /*25970*/  LDL.LU R4, [R1+0x68c] ;  /* 0x00068c0001047983 */ /* 0x010f280000300800 */
[----:B------:R-:W4:Y:S04]  /*25980*/  LDL.LU R3, [R1+0x690] ;  /* 0x0006900001037983 */ /* 0x000f280000300800 */
[----:B------:R1:W-:Y:S01]  /*25990*/  LDGSTS.E [R2+0x3800c], desc[UR8][R8.64], P1 ;  /* 0x3800c00008027fae */ /* 0x0003e20008921848 */
[----:B------:R-:W-:-:S04]  /*259a0*/  ISETP.GT.AND P1, PT, R0, 0x4, PT ;  /* 0x000000040000780c */ /* 0x000fc80003f24270 */
[----:B-1----:R-:W-:Y:S02]  /*259b0*/  SEL R2, RZ, 0x4, !P1 ;  /* 0x00000004ff027807 */ /* 0x002fe40004800000 */
[----:B------:R-:W-:Y:S02]  /*259c0*/  IADD3 R157, P1, R157, UR4, RZ ;  /* 0x000000049d9d7c10 */ /* 0x000fe4000ff3e0ff */
[----:B------:R-:W-:Y:S02]  /*259d0*/  SEL R2, R2, RZ, !P0 ;  /* 0x000000ff02027207 */ /* 0x000fe40004000000 */
[----:B------:R-:W-:Y:S02]  /*259e0*/  IADD3.X R156, R156, UR6, RZ, P1, !PT ;  /* 0x000000069c9c7c10 */ /* 0x000fe40008ffe4ff */
[----:B------:R-:W-:Y:S02]  /*259f0*/  ISETP.NE.U32.AND P2, PT, R2, RZ, PT ;  /* 0x000000ff0200720c */ /* 0x000fe40003f45070 */
[----:B------:R-:W-:-:S02]  /*25a00*/  ISETP.GT.AND P1, PT, R0, 0x5, PT ;  /* 0x000000050000780c */ /* 0x000fc40003f24270 */
[----:B------:R-:W-:Y:S02]  /*25a10*/  LOP3.LUT R2, R6, 0x10, RZ, 0x3c, !PT ;  /* 0x0000001006027812 */ /* 0x000fe400078e3cff */
[----:B------:R-:W-:Y:S02]  /*25a20*/  SEL R7, RZ, 0x4, !P1 ;  /* 0x00000004ff077807 */ /* 0x000fe40004800000 */
[----:B------:R-:W-:Y:S01]  /*25a30*/  IADD3 R159, P3, R159, UR4, RZ ;  /* 0x000000049f9f7c10 */ /* 0x000fe2000ff7e0ff */
[----:B------:R-:W-:Y:S01]  /*25a40*/  VIADD R2, R2, UR16 ;  /* 0x0000001002027c36 */ /* 0x000fe20008000000 */
[----:B------:R-:W-:Y:S01]  /*25a50*/  SEL R7, R7, RZ, !P0 ;  /* 0x000000ff07077207 */ /* 0x000fe20004000000 */
[----:B------:R-:W-:Y:S01]  /*25a60*/  IMAD.MOV.U32 R8, RZ, RZ, R157 ;  /* 0x000000ffff087224 */ /* 0x000fe200078e009d */
[----:B------:R-:W-:Y:S01]  /*25a70*/  IADD3.X R158, R158, UR6, RZ, P3, !PT ;  /* 0x000000069e9e7c10 */ /* 0x000fe20009ffe4ff */
[----:B------:R-:W-:Y:S01]  /*25a80*/  IMAD.MOV.U32 R9, RZ, RZ, R156 ;  /* 0x000000ffff097224 */ /* 0x000fe200078e009c */
[----:B------:R-:W-:-:S02]  /*25a90*/  IADD3 R161, P4, R161, UR4, RZ ;  /* 0x00000004a1a17c10 */ /* 0x000fc4000ff9e0ff */
[----:B------:R-:W-:Y:S02]  /*25aa0*/  ISETP.NE.U32.AND P1, PT, R7, RZ, PT ;  /* 0x000000ff0700720c */ /* 0x000fe40003f25070 */
[----:B------:R1:W-:Y:S01]  /*25ab0*/  LDGSTS.E [R2], desc[UR8][R8.64], P2 ;  /* 0x0000000008027fae */ /* 0x0003e20009121848 */
[----:B------:R-:W-:Y:S02]  /*25ac0*/  IADD3.X R160, R160, UR6, RZ, P4, !PT ;  /* 0x00000006a0a07c10 */ /* 0x000fe4000a7fe4ff */
[----:B------:R-:W-:Y:S02]  /*25ad0*/  IADD3 R163, P3, R163, UR4, RZ ;  /* 0x00000004a3a37c10 */ /* 0x000fe4000ff7e0ff */
[----:B-1----:R-:W-:Y:S01]  /*25ae0*/  MOV R8, R159 ;  /* 0x0000009f00087202 */ /* 0x002fe20000000f00 */
[----:B------:R-:W-:Y:S01]  /*25af0*/  IMAD.MOV.U32 R9, RZ, RZ, R158 ;  /* 0x000000ffff097224 */ /* 0x000fe200078e009e */
[----:B------:R-:W-:-:S04]  /*25b00*/  IADD3.X R162, R162, UR6, RZ, P3, !PT ;  /* 0x00000006a2a27c10 */ /* 0x000fc80009ffe4ff */
[----:B------:R1:W-:Y:S01]  /*25b10*/  LDGSTS.E [R2+0x8000], desc[UR8][R8.64], P2 ;  /* 0x0800000008027fae */ /* 0x0003e20009121848 */
[----:B------:R-:W-:-:S04]  /*25b20*/  ISETP.GT.AND P2, PT, R0, 0x6, PT ;  /* 0x000000060000780c */ /* 0x000fc80003f44270 */
[----:B------:R-:W-:Y:S01]  /*25b30*/  SEL R7, RZ, 0x4, !P2 ;  /* 0x00000004ff077807 */ /* 0x000fe20005000000 */
[----:B-1----:R-:W-:Y:S02]  /*25b40*/  IMAD.MOV.U32 R8, RZ, RZ, R161 ;  /* 0x000000ffff087224 */ /* 0x002fe400078e00a1 */
[----:B------:R-:W-:Y:S01]  /*25b50*/  IMAD.MOV.U32 R9, RZ, RZ, R160 ;  /* 0x000000ffff097224 */ /* 0x000fe200078e00a0 */
[----:B------:R-:W-:-:S04]  /*25b60*/  SEL R7, R7, RZ, !P0 ;  /* 0x000000ff07077207 */ /* 0x000fc80004000000 */
[----:B------:R1:W-:Y:S01]  /*25b70*/  LDGSTS.E [R2+0x4], desc[UR8][R8.64], P1 ;  /* 0x0000400008027fae */ /* 0x0003e20008921848 */
[----:B------:R-:W-:Y:S02]  /*25b80*/  ISETP.NE.U32.AND P2, PT, R7, RZ, PT ;  /* 0x000000ff0700720c */ /* 0x000fe40003f45070 */
[----:B------:R-:W-:Y:S01]  /*25b90*/  IADD3 R165, P4, R165, UR4, RZ ;  /* 0x00000004a5a57c10 */ /* 0x000fe2000ff9e0ff */
[----:B-1----:R-:W-:Y:S02]  /*25ba0*/  IMAD.MOV.U32 R8, RZ, RZ, R163 ;  /* 0x000000ffff087224 */ /* 0x002fe400078e00a3 */
[----:B------:R-:W-:-:S05]  /*25bb0*/  IMAD.MOV.U32 R9, RZ, RZ, R162 ;  /* 0x000000ffff097224 */ /* 0x000fca00078e00a2 */
[----:B------:R1:W-:Y:S01]  /*25bc0*/  LDGSTS.E [R2+0x8004], desc[UR8][R8.64], P1 ;  /* 0x0800400008027fae */ /* 0x0003e20008921848 */
[----:B------:R-:W-:Y:S02]  /*25bd0*/  ISETP.GT.AND P1, PT, R0, 0x7, PT ;  /* 0x000000070000780c */ /* 0x000fe40003f24270 */
[----:B------:R-:W-:Y:S02]  /*25be0*/  IADD3.X R164, R164, UR6, RZ, P4, !PT ;  /* 0x00000006a4a47c10 */ /* 0x000fe4000a7fe4ff */
[----:B------:R-:W-:Y:S02]  /*25bf0*/  SEL R7, RZ, 0x4, !P1 ;  /* 0x00000004ff077807 */ /* 0x000fe40004800000 */
[----:B------:R-:W-:Y:S02]  /*25c00*/  IADD3 R167, P3, R167, UR4, RZ ;  /* 0x00000004a7a77c10 */ /* 0x000fe4000ff7e0ff */
[----:B------:R-:W-:Y:S02]  /*25c10*/  SEL R7, R7, RZ, !P0 ;  /* 0x000000ff07077207 */ /* 0x000fe40004000000 */
[----:B------:R-:W-:Y:S01]  /*25c20*/  IADD3.X R166, R166, UR6, RZ, P3, !PT ;  /* 0x00000006a6a67c10 */ /* 0x000fe20009ffe4ff */
[----:B-1----:R-:W-:Y:S01]  /*25c30*/  IMAD.MOV.U32 R8, RZ, RZ, R165 ;  /* 0x000000ffff087224 */ /* 0x002fe200078e00a5 */
[----:B------:R-:W-:-:S02]  /*25c40*/  MOV R9, R164 ;  /* 0x000000a400097202 */ /* 0x000fc40000000f00 */
[----:B------:R-:W-:Y:S02]  /*25c50*/  IADD3 R169, P4, R169, UR4, RZ ;  /* 0x00000004a9a97c10 */ /* 0x000fe4000ff9e0ff */
[----:B------:R-:W-:Y:S01]  /*25c60*/  ISETP.NE.U32.AND P1, PT, R7, RZ, PT ;  /* 0x000000ff0700720c */ /* 0x000fe20003f25070 */
[----:B------:R1:W-:Y:S01]  /*25c70*/  LDGSTS.E [R2+0x8], desc[UR8][R8.64], P2 ;  /* 0x0000800008027fae */ /* 0x0003e20009121848 */
[----:B------:R-:W-:Y:S02]  /*25c80*/  IADD3.X R168, R168, UR6, RZ, P4, !PT ;  /* 0x00000006a8a87c10 */ /* 0x000fe4000a7fe4ff */
[----:B------:R-:W-:Y:S01]  /*25c90*/  IADD3 R171, P3, R171, UR4, RZ ;  /* 0x00000004abab7c10 */ /* 0x000fe2000ff7e0ff */
[----:B-1----:R-:W-:Y:S02]  /*25ca0*/  IMAD.MOV.U32 R8, RZ, RZ, R167 ;  /* 0x000000ffff087224 */ /* 0x002fe400078e00a7 */
        /* <DEDUP_REMOVED lines=15> */
[----:B------:R-:W-:-:S04]  /*25da0*/  SEL R7, R7, RZ, !P0 ;  /* 0x000000ff07077207 */ /* 0x000fc80004000000 */
[----:B------:R-:W-:Y:S02]  /*25db0*/  ISETP.NE.U32.AND P1, PT, R7, RZ, PT ;  /* 0x000000ff0700720c */ /* 0x000fe40003f25070 */
[----:B------:R-:W-:-:S04]  /*25dc0*/  IADD3 R11, P4, R11, UR4, RZ ;  /* 0x000000040b0b7c10 */ /* 0x000fc8000ff9e0ff */
[----:B------:R-:W-:Y:S02]  /*25dd0*/  IADD3.X R151, R151, UR6, RZ, P4, !PT ;  /* 0x0000000697977c10 */ /* 0x000fe4000a7fe4ff */
[----:B---3--:R-:W-:-:S03]  /*25de0*/  IADD3 R5, P3, R5, UR4, RZ ;  /* 0x0000000405057c10 */ /* 0x008fc6000ff7e0ff */
[----:B-1----:R-:W-:Y:S01]  /*25df0*/  IMAD.MOV.U32 R9, RZ, RZ, R151 ;  /* 0x000000ffff097224 */ /* 0x002fe200078e0097 */
[----:B------:R-:W-:Y:S02]  /*25e00*/  MOV R8, R11 ;  /* 0x0000000b00087202 */ /* 0x000fe40000000f00 */
[----:B--2---:R-:W-:Y:S01]  /*25e10*/  IADD3.X R10, R10, UR6, RZ, P3, !PT ;  /* 0x000000060a0a7c10 */ /* 0x004fe20009ffe4ff */
[----:B------:R-:W-:Y:S04]  /*25e20*/  STL [R1+0x680], R11 ;  /* 0x0006800b01007387 */ /* 0x000fe80000100800 */
[----:B------:R1:W-:Y:S04]  /*25e30*/  LDGSTS.E [R2+0x10000], desc[UR8][R8.64], P2 ;  /* 0x1000000008027fae */ /* 0x0003e80009121848 */
[----:B------:R2:W-:Y:S04]  /*25e40*/  STL [R1+0x67c], R151 ;  /* 0x00067c9701007387 */ /* 0x0005e80000100800 */
[----:B------:R-:W3:Y:S01]  /*25e50*/  LDL.LU R252, [R1+0x698] ;  /* 0x0006980001fc7983 */ /* 0x000ee20000300800 */
[----:B----4-:R-:W-:Y:S01]  /*25e60*/  IADD3 R3, P4, R3, UR4, RZ ;  /* 0x0000000403037c10 */ /* 0x010fe2000ff9e0ff */
[----:B-1----:R-:W-:-:S02]  /*25e70*/  IMAD.MOV.U32 R8, RZ, RZ, R5 ;  /* 0x000000ffff087224 */ /* 0x002fc400078e0005 */
[----:B--2---:R-:W2:Y:S01]  /*25e80*/  LDL.LU R151, [R1+0x69c] ;  /* 0x00069c0001977983 */ /* 0x004ea20000300800 */
[----:B------:R-:W-:Y:S01]  /*25e90*/  IMAD.MOV.U32 R9, RZ, RZ, R10 ;  /* 0x000000ffff097224 */ /* 0x000fe200078e000a */
[----:B------:R-:W-:Y:S02]  /*25ea0*/  IADD3.X R4, R4, UR6, RZ, P4, !PT ;  /* 0x0000000604047c10 */ /* 0x000fe4000a7fe4ff */
        /* <DEDUP_REMOVED lines=30> */
[----:B------:R-:W-:Y:S02]  /*26090*/  SEL R7, R7, RZ, !P0 ;  /* 0x000000ff07077207 */ /* 0x000fe40004000000 */
[----:B-1----:R-:W-:Y:S01]  /*260a0*/  MOV R8, R11 ;  /* 0x0000000b00087202 */ /* 0x002fe20000000f00 */
[----:B--2---:R-:W-:Y:S01]  /*260b0*/  IMAD.MOV.U32 R9, RZ, RZ, R151 ;  /* 0x000000ffff097224 */ /* 0x004fe200078e0097 */
[----:B------:R-:W-:Y:S01]  /*260c0*/  IADD3 R3, P4, R3, UR4, RZ ;  /* 0x0000000403037c10 */ /* 0x000fe2000ff9e0ff */
[----:B------:R-:W-:Y:S01]  /*260d0*/  STL [R1+0x6a0], R11 ;  /* 0x0006a00b01007387 */ /* 0x000fe20000100800 */
[----:B------:R-:W-:-:S03]  /*260e0*/  ISETP.NE.U32.AND P1, PT, R7, RZ, PT ;  /* 0x000000ff0700720c */ /* 0x000fc60003f25070 */
[----:B------:R1:W-:Y:S01]  /*260f0*/  LDGSTS.E [R2+0x10008], desc[UR8][R8.64], P2 ;  /* 0x1000800008027fae */ /* 0x0003e20009121848 */
[----:B------:R-:W-:-:S03]  /*26100*/  IADD3.X R4, R4, UR6, RZ, P4, !PT ;  /* 0x0000000604047c10 */ /* 0x000fc6000a7fe4ff */
[----:B------:R2:W-:Y:S04]  /*26110*/  STL [R1+0x69c], R151 ;  /* 0x00069c9701007387 */ /* 0x0005e80000100800 */
[----:B------:R-:W3:Y:S01]  /*26120*/  LDL.LU R252, [R1+0x6b8] ;  /* 0x0006b80001fc7983 */ /* 0x000ee20000300800 */
[----:B-1----:R-:W-:Y:S02]  /*26130*/  IMAD.MOV.U32 R8, RZ, RZ, R5 ;  /* 0x000000ffff087224 */ /* 0x002fe400078e0005 */
[----:B------:R-:W-:Y:S01]  /*26140*/  IMAD.MOV.U32 R9, RZ, RZ, R10 ;  /* 0x000000ffff097224 */ /* 0x000fe200078e000a */
        /* <DEDUP_REMOVED lines=121> */
[----:B------:R-:W-:Y:S01]  /*268e0*/  ISETP.NE.U32.AND P1, PT, R7, RZ, PT ;  /* 0x000000ff0700720c */ /* 0x000fe20003f25070 */
[----:B------:R-:W-:Y:S01]  /*268f0*/  STL [R1+0xa80], R11 ;  /* 0x000a800b01007387 */ /* 0x000fe20000100800 */
[----:B------:R-:W-:-:S03]  /*26900*/  IADD3.X R4, R4, UR6, RZ, P4, !PT ;  /* 0x0000000604047c10 */ /* 0x000fc6000a7fe4ff */
[----:B------:R1:W-:Y:S04]  /*26910*/  LDGSTS.E [R2+0x30000], desc[UR8][R8.64], P2 ;  /* 0x3000000008027fae */ /* 0x0003e80009121848 */
[----:B------:R2:W-:Y:S04]  /*26920*/  STL [R1+0xa7c], R151 ;  /* 0x000a7c9701007387 */ /* 0x0005e80000100800 */
[----:B------:R-:W3:Y:S01]  /*26930*/  LDL.LU R252, [R1+0xaa0] ;  /* 0x000aa00001fc7983 */ /* 0x000ee20000300800 */
[----:B-1----:R-:W-:Y:S02]  /*26940*/  IMAD.MOV.U32 R8, RZ, RZ, R5 ;  /* 0x000000ffff087224 */ /* 0x002fe400078e0005 */
[----:B------:R-:W-:Y:S01]  /*26950*/  IMAD.MOV.U32 R9, RZ, RZ, R10 ;  /* 0x000000ffff097224 */ /* 0x000fe200078e000a */
        /* <DEDUP_REMOVED lines=34> */
[----:B-1----:R-:W-:Y:S01]  /*26b80*/  IMAD.MOV.U32 R8, RZ, RZ, R252 ;  /* 0x000000ffff087224 */ /* 0x002fe200078e00fc */
[----:B------:R-:W-:-:S05]  /*26b90*/  MOV R9, R7 ;  /* 0x0000000700097202 */ /* 0x000fca0000000f00 */
        /* <DEDUP_REMOVED lines=21> */
[----:B--2---:R-:W-:-:S02]  /*26cf0*/  IMAD.MOV.U32 R8, RZ, RZ, R5 ;  /* 0x000000ffff087224 */ /* 0x004fc400078e0005 */
[----:B------:R-:W-:Y:S02]  /*26d00*/  IMAD.MOV.U32 R9, RZ, RZ, R10 ;  /* 0x000000ffff097224 */ /* 0x000fe400078e000a */
        /* <DEDUP_REMOVED lines=18> */
[----:B------:R-:W-:Y:S01]  /*26e30*/  IMAD.MOV.U32 R8, RZ, RZ, R173 ;  /* 0x000000ffff087224 */ /* 0x000fe200078e00ad */
[----:B------:R-:W-:Y:S01]  /*26e40*/  IADD3 R2, R2, UR16, RZ ;  /* 0x0000001002027c10 */ /* 0x000fe2000fffe0ff */
[----:B------:R-:W-:Y:S01]  /*26e50*/  IMAD.MOV.U32 R9, RZ, RZ, R172 ;  /* 0x000000ffff097224 */ /* 0x000fe200078e00ac */
[----:B------:R-:W-:Y:S02]  /*26e60*/  SEL R7, R7, RZ, !P0 ;  /* 0x000000ff07077207 */ /* 0x000fe40004000000 */
[----:B------:R-:W-:-:S02]  /*26e70*/  IADD3.X R174, R174, UR6, RZ, P3, !PT ;  /* 0x00000006aeae7c10 */ /* 0x000fc40009ffe4ff */
[----:B------:R-:W-:Y:S01]  /*26e80*/  IADD3 R177, P4, R177, UR4, RZ ;  /* 0x00000004b1b17c10 */ /* 0x000fe2000ff9e0ff */
[----:B------:R1:W-:Y:S01]  /*26e90*/  LDGSTS.E [R2], desc[UR8][R8.64], P2 ;  /* 0x0000000008027fae */ /* 0x0003e20009121848 */
[----:B------:R-:W-:Y:S02]  /*26ea0*/  ISETP.NE.U32.AND P1, PT, R7, RZ, PT ;  /* 0x000000ff0700720c */ /* 0x000fe40003f25070 */
        /* <DEDUP_REMOVED lines=12> */
[----:B------:R-:W-:Y:S02]  /*26f70*/  IADD3 R181, P4, R181, UR4, RZ ;  /* 0x00000004b5b57c10 */ /* 0x000fe4000ff9e0ff */
[----:B------:R-:W-:Y:S02]  /*26f80*/  ISETP.NE.U32.AND P2, PT, R7, RZ, PT ;  /* 0x000000ff0700720c */ /* 0x000fe40003f45070 */
[----:B-1----:R-:W-:Y:S01]  /*26f90*/  MOV R8, R179 ;  /* 0x000000b300087202 */ /* 0x002fe20000000f00 */
[----:B------:R-:W-:Y:S01]  /*26fa0*/  IMAD.MOV.U32 R9, RZ, RZ, R178 ;  /* 0x000000ffff097224 */ /* 0x000fe200078e00b2 */
[----:B------:R-:W-:-:S04]  /*26fb0*/  IADD3.X R180, R180, UR6, RZ, P4, !PT ;  /* 0x00000006b4b47c10 */ /* 0x000fc8000a7fe4ff */
[----:B------:R1:W-:Y:S01]  /*26fc0*/  LDGSTS.E [R2+0x8004], desc[UR8][R8.64], P1 ;  /* 0x0800400008027fae */ /* 0x0003e20008921848 */
[----:B------:R-:W-:Y:S02]  /*26fd0*/  ISETP.GT.AND P1, PT, R0, 0xb, PT ;  /* 0x0000000b0000780c */ /* 0x000fe40003f24270 */
[----:B------:R-:W-:Y:S02]  /*26fe0*/  IADD3 R183, P3, R183, UR4, RZ ;  /* 0x00000004b7b77c10 */ /* 0x000fe4000ff7e0ff */
[----:B------:R-:W-:Y:S02]  /*26ff0*/  SEL R7, RZ, 0x4, !P1 ;  /* 0x00000004ff077807 */ /* 0x000fe40004800000 */
[----:B------:R-:W-:Y:S02]  /*27000*/  IADD3.X R182, R182, UR6, RZ, P3, !PT ;  /* 0x00000006b6b67c10 */ /* 0x000fe40009ffe4ff */
[----:B------:R-:W-:Y:S01]  /*27010*/  SEL R7, R7, RZ, !P0 ;  /* 0x000000ff07077207 */ /* 0x000fe20004000000 */
[----:B-1----:R-:W-:-:S02]  /*27020*/  IMAD.MOV.U32 R8, RZ, RZ, R181 ;  /* 0x000000ffff087224 */ /* 0x002fc400078e00b5 */
[----:B------:R-:W-:Y:S01]  /*27030*/  IMAD.MOV.U32 R9, RZ, RZ, R180 ;  /* 0x000000ffff097224 */ /* 0x000fe200078e00b4 */
[----:B------:R-:W-:Y:S02]  /*27040*/  ISETP.NE.U32.AND P1, PT, R7, RZ, PT ;  /* 0x000000ff0700720c */ /* 0x000fe40003f25070 */
[----:B------:R-:W-:Y:S02]  /*27050*/  IADD3 R185, P4, R185, UR4, RZ ;  /* 0x00000004b9b97c10 */ /* 0x000fe4000ff9e0ff */
[----:B------:R1:W-:Y:S01]  /*27060*/  LDGSTS.E [R2+0x8], desc[UR8][R8.64], P2 ;  /* 0x0000800008027fae */ /* 0x0003e20009121848 */
[----:B------:R-:W-:Y:S02]  /*27070*/  IADD3 R187, P3, R187, UR4, RZ ;  /* 0x00000004bbbb7c10 */ /* 0x000fe4000ff7e0ff */
[----:B------:R-:W-:Y:S02]  /*27080*/  IADD3.X R184, R184, UR6, RZ, P4, !PT ;  /* 0x00000006b8b87c10 */ /* 0x000fe4000a7fe4ff */
[----:B------:R-:W-:Y:S01]  /*27090*/  IADD3.X R186, R186, UR6, RZ, P3, !PT ;  /* 0x00000006baba7c10 */ /* 0x000fe20009ffe4ff */
        /* <DEDUP_REMOVED lines=18> */
[----:B------:R-:W-:Y:S01]  /*271c0*/  IADD3.X R151, R151, UR6, RZ, P4, !PT ;  /* 0x0000000697977c10 */ /* 0x000fe2000a7fe4ff */
[----:B-1----:R-:W-:Y:S01]  /*271d0*/  IMAD.MOV.U32 R8, RZ, RZ, R11 ;  /* 0x000000ffff087224 */ /* 0x002fe200078e000b */
[----:B---3--:R-:W-:-:S03]  /*271e0*/  IADD3 R5, P3, R5, UR4, RZ ;  /* 0x0000000405057c10 */ /* 0x008fc6000ff7e0ff */
[----:B------:R-:W-:Y:S01]  /*271f0*/  IMAD.MOV.U32 R9, RZ, RZ, R151 ;  /* 0x000000ffff097224 */ /* 0x000fe200078e0097 */
        /* <DEDUP_REMOVED lines=16> */
[----:B-1----:R-:W-:Y:S01]  /*27300*/  MOV R8, R3 ;  /* 0x0000000300087202 */ /* 0x002fe20000000f00 */
[----:B------:R-:W-:Y:S01]  /*27310*/  IMAD.MOV.U32 R9, RZ, RZ, R4 ;  /* 0x000000ffff097224 */ /* 0x000fe200078e0004 */
[----:B------:R-:W2:Y:S04]  /*27320*/  LDL.LU R10, [R1+0x6e4] ;  /* 0x0006e400010a7983 */ /* 0x000ea80000300800 */
        /* <DEDUP_REMOVED lines=168> */
[----:B----4-:R-:W-:Y:S01]  /*27db0*/  MOV R8, R3 ;  /* 0x0000000300087202 */ /* 0x010fe20000000f00 */
[----:B------:R-:W-:-:S02]  /*27dc0*/  IMAD.MOV.U32 R9, RZ, RZ, R4 ;  /* 0x000000ffff097224 */ /* 0x000fc400078e0004 */
[----:B------:R-:W4:Y:S04]  /*27dd0*/  LDL.LU R11, [R1+0xae8] ;  /* 0x000ae800010b7983 */ /* 0x000f280000300800 */
        /* <DEDUP_REMOVED lines=27> */
[----:B------:R1:W-:Y:S04]  /*27f90*/  LDGSTS.E [R2+0x30008], desc[UR8][R8.64], P2 ;  /* 0x3000800008027fae */ /* 0x0003e80009121848 */
[----:B------:R-:W-:Y:S01]  /*27fa0*/  STL [R1+0xae0], R252 ;  /* 0x000ae0fc01007387 */ /* 0x000fe20000100800 */
[----:B-1----:R-:W-:Y:S02]  /*27fb0*/  IMAD.MOV.U32 R8, RZ, RZ, R11 ;  /* 0x000000ffff087224 */ /* 0x002fe400078e000b */
[----:B------:R-:W-:Y:S01]  /*27fc0*/  IMAD.MOV.U32 R9, RZ, RZ, R151 ;  /* 0x000000ffff097224 */ /* 0x000fe200078e0097 */
[----:B------:R1:W-:Y:S01]  /*27fd0*/  STL [R1+0xadc], R7 ;  /* 0x000adc0701007387 */ /* 0x0003e20000100800 */
[----:B------:R-:W-:-:S03]  /*27fe0*/  IADD3 R3, P3, R3, UR4, RZ ;  /* 0x0000000403037c10 */ /* 0x000fc6000ff7e0ff */
[----:B------:R2:W-:Y:S01]  /*27ff0*/  LDGSTS.E [R2+0x38008], desc[UR8][R8.64], P2 ;  /* 0x3800800008027fae */ /* 0x0005e20009121848 */
[----:B------:R-:W-:Y:S02]  /*28000*/  IADD3 R5, P2, R5, UR4, RZ ;  /* 0x0000000405057c10 */ /* 0x000fe4000ff5e0ff */
[----:B-1----:R-:W-:Y:S02]  /*28010*/  SEL R7, RZ, 0x4, !P1 ;  /* 0x00000004ff077807 */ /* 0x002fe40004800000 */
[----:B------:R-:W-:Y:S02]  /*28020*/  IADD3.X R10, R10, UR6, RZ, P2, !PT ;  /* 0x000000060a0a7c10 */ /* 0x000fe400097fe4ff */
[----:B------:R-:W-:Y:S01]  /*28030*/  SEL R7, R7, RZ, !P0 ;  /* 0x000000ff07077207 */ /* 0x000fe20004000000 */
[----:B------:R-:W-:Y:S01]  /*28040*/  STL [R1+0xae8], R11 ;  /* 0x000ae80b01007387 */ /* 0x000fe20000100800 */
[----:B------:R-:W-:Y:S02]  /*28050*/  IADD3.X R4, R4, UR6, RZ, P3, !PT ;  /* 0x0000000604047c10 */ /* 0x000fe40009ffe4ff */
[----:B------:R-:W-:Y:S01]  /*28060*/  ISETP.NE.U32.AND P1, PT, R7, RZ, PT ;  /* 0x000000ff0700720c */ /* 0x000fe20003f25070 */
[----:B------:R1:W-:Y:S04]  /*28070*/  STL [R1+0xae4], R151 ;  /* 0x000ae49701007387 */ /* 0x0003e80000100800 */
[----:B------:R-:W-:Y:S04]  /*28080*/  STL [R1+0xaf0], R5 ;  /* 0x000af00501007387 */ /* 0x000fe80000100800 */
[----:B------:R3:W-:Y:S04]  /*28090*/  STL [R1+0xaec], R10 ;  /* 0x000aec0a01007387 */ /* 0x0007e80000100800 */
[----:B------:R-:W-:Y:S04]  /*280a0*/  STL [R1+0xaf8], R3 ;  /* 0x000af80301007387 */ /* 0x000fe80000100800 */
[----:B------:R4:W-:Y:S04]  /*280b0*/  STL [R1+0xaf4], R4 ;  /* 0x000af40401007387 */ /* 0x0009e80000100800 */
[----:B-1----:R-:W4:Y:S01]  /*280c0*/  LDL.LU R151, [R1+0x6fc] ;  /* 0x0006fc0001977983 */ /* 0x002f220000300800 */
[----:B--2---:R-:W-:-:S03]  /*280d0*/  IMAD.MOV.U32 R8, RZ, RZ, R5 ;  /* 0x000000ffff087224 */ /* 0x004fc600078e0005 */
[----:B------:R-:W2:Y:S01]  /*280e0*/  LDL.LU R11, [R1+0x700] ;  /* 0x00070000010b7983 */ /* 0x000ea20000300800 */
[----:B------:R-:W-:-:S03]  /*280f0*/  MOV R9, R10 ;  /* 0x0000000a00097202 */ /* 0x000fc60000000f00 */
[----:B---3--:R-:W3:Y:S04]  /*28100*/  LDL.LU R10, [R1+0x704] ;  /* 0x00070400010a7983 */ /* 0x008ee80000300800 */
        /* <DEDUP_REMOVED lines=19> */
[----:B------:R-:W-:Y:S02]  /*28240*/  IMAD.MOV.U32 R8, RZ, RZ, R189 ;  /* 0x000000ffff087224 */ /* 0x000fe400078e00bd */
[----:B------:R-:W-:Y:S01]  /*28250*/  IMAD.MOV.U32 R9, RZ, RZ, R188 ;  /* 0x000000ffff097224 */ /* 0x000fe200078e00bc */
[----:B------:R-:W-:-:S02]  /*28260*/  IADD3.X R190, R190, UR6, RZ, P3, !PT ;  /* 0x00000006bebe7c10 */ /* 0x000fc40009ffe4ff */
[----:B------:R-:W-:Y:S02]  /*28270*/  IADD3 R193, P4, R193, UR4, RZ ;  /* 0x00000004c1c17c10 */ /* 0x000fe4000ff9e0ff */
[----:B------:R-:W-:Y:S01]  /*28280*/  ISETP.NE.U32.AND P1, PT, R7, RZ, PT ;  /* 0x000000ff0700720c */ /* 0x000fe20003f25070 */
[----:B------:R1:W-:Y:S01]  /*28290*/  LDGSTS.E [R2], desc[UR8][R8.64], P2 ;  /* 0x0000000008027fae */ /* 0x0003e20009121848 */
[----:B------:R-:W-:Y:S02]  /*282a0*/  IADD3.X R192, R192, UR6, RZ, P4, !PT ;  /* 0x00000006c0c07c10 */ /* 0x000fe4000a7fe4ff */
[----:B------:R-:W-:Y:S01]  /*282b0*/  IADD3 R195, P3, R195, UR4, RZ ;  /* 0x00000004c3c37c10 */ /* 0x000fe2000ff7e0ff */
[----:B-1----:R-:W-:Y:S01]  /*282c0*/  IMAD.MOV.U32 R8, RZ, RZ, R191 ;  /* 0x000000ffff087224 */ /* 0x002fe200078e00bf */
[----:B------:R-:W-:Y:S02]  /*282d0*/  MOV R9, R190 ;  /* 0x000000be00097202 */ /* 0x000fe40000000f00 */
[----:B------:R-:W-:-:S03]  /*282e0*/  IADD3.X R194, R194, UR6, RZ, P3, !PT ;  /* 0x00000006c2c27c10 */ /* 0x000fc60009ffe4ff */
        /* <DEDUP_REMOVED lines=8> */
[----:B------:R-:W-:Y:S01]  /*28370*/  ISETP.NE.U32.AND P2, PT, R7, RZ, PT ;  /* 0x000000ff0700720c */ /* 0x000fe20003f45070 */
[----:B-1----:R-:W-:Y:S02]  /*28380*/  IMAD.MOV.U32 R8, RZ, RZ, R195 ;  /* 0x000000ffff087224 */ /* 0x002fe400078e00c3 */
        /* <DEDUP_REMOVED lines=10> */
[----:B------:R-:W-:Y:S02]  /*28430*/  IADD3 R201, P4, R201, UR4, RZ ;  /* 0x00000004c9c97c10 */ /* 0x000fe4000ff9e0ff */
[----:B------:R-:W-:Y:S02]  /*28440*/  ISETP.NE.U32.AND P1, PT, R7, RZ, PT ;  /* 0x000000ff0700720c */ /* 0x000fe40003f25070 */
[----:B------:R1:W-:Y:S01]  /*28450*/  LDGSTS.E [R2+0x8], desc[UR8][R8.64], P2 ;  /* 0x0000800008027fae */ /* 0x0003e20009121848 */
        /* <DEDUP_REMOVED lines=20> */
[----:B--2---:R-:W-:-:S04]  /*285a0*/  IADD3 R11, P4, R11, UR4, RZ ;  /* 0x000000040b0b7c10 */ /* 0x004fc8000ff9e0ff */
[----:B------:R-:W-:Y:S01]  /*285b0*/  IADD3.X R151, R151, UR6, RZ, P4, !PT ;  /* 0x0000000697977c10 */ /* 0x000fe2000a7fe4ff */
[----:B-1----:R-:W-:Y:S01]  /*285c0*/  IMAD.MOV.U32 R8, RZ, RZ, R11 ;  /* 0x000000ffff087224 */ /* 0x002fe200078e000b */
[----:B---3--:R-:W-:Y:S02]  /*285d0*/  IADD3 R5, P3, R5, UR4, RZ ;  /* 0x0000000405057c10 */ /* 0x008fe4000ff7e0ff */
[----:B------:R-:W-:Y:S02]  /*285e0*/  MOV R9, R151 ;  /* 0x0000009700097202 */ /* 0x000fe40000000f00 */
[----:B------:R-:W-:Y:S01]  /*285f0*/  IADD3.X R10, R10, UR6, RZ, P3, !PT ;  /* 0x000000060a0a7c10 */ /* 0x000fe20009ffe4ff */
        /* <DEDUP_REMOVED lines=29> */
[----:B------:R-:W-:Y:S01]  /*287d0*/  STL [R1+0x718], R252 ;  /* 0x000718fc01007387 */ /* 0x000fe20000100800 */
[----:B----4-:R-:W-:-:S04]  /*287e0*/  IADD3 R11, P4, R11, UR4, RZ ;  /* 0x000000040b0b7c10 */ /* 0x010fc8000ff9e0ff */
        /* <DEDUP_REMOVED lines=10> */
[----:B------:R-:W-:-:S02]  /*28890*/  IADD3 R3, P4, R3, UR4, RZ ;  /* 0x0000000403037c10 */ /* 0x000fc4000ff9e0ff */
[----:B--2---:R-:W-:Y:S01]  /*288a0*/  MOV R9, R151 ;  /* 0x0000009700097202 */ /* 0x004fe20000000f00 */
        /* <DEDUP_REMOVED lines=128> */
[----:B--2---:R-:W-:Y:S01]  /*290b0*/  MOV R9, R151 ;  /* 0x0000009700097202 */ /* 0x004fe20000000f00 */
[----:B------:R-:W-:Y:S01]  /*290c0*/  STL [R1+0xb00], R11 ;  /* 0x000b000b01007387 */ /* 0x000fe20000100800 */
[----:B------:R-:W-:-:S02]  /*290d0*/  ISETP.NE.U32.AND P1, PT, R7, RZ, PT ;  /* 0x000000ff0700720c */ /* 0x000fc40003f25070 */
[----:B------:R-:W-:Y:S01]  /*290e0*/  IADD3.X R4, R4, UR6, RZ, P4, !PT ;  /* 0x0000000604047c10 */ /* 0x000fe2000a7fe4ff */
[----:B------:R1:W-:Y:S04]  /*290f0*/  LDGSTS.E [R2+0x30000], desc[UR8][R8.64], P2 ;  /* 0x3000000008027fae */ /* 0x0003e80009121848 */
[----:B------:R2:W-:Y:S04]  /*29100*/  STL [R1+0xafc], R151 ;  /* 0x000afc9701007387 */ /* 0x0005e80000100800 */
[----:B------:R-:W3:Y:S01]  /*29110*/  LDL.LU R252, [R1+0xb20] ;  /* 0x000b200001fc7983 */ /* 0x000ee20000300800 */
[----:B-1----:R-:W-:-:S02]  /*29120*/  IMAD.MOV.U32 R8, RZ, RZ, R5 ;  /* 0x000000ffff087224 */ /* 0x002fc400078e0005 */
        /* <DEDUP_REMOVED lines=33> */
[----:B------:R-:W-:Y:S01]  /*29340*/  IADD3.X R151, R151, UR6, RZ, P3, !PT ;  /* 0x0000000697977c10 */ /* 0x000fe20009ffe4ff */
[----:B-1----:R-:W-:Y:S02]  /*29350*/  IMAD.MOV.U32 R8, RZ, RZ, R252 ;  /* 0x000000ffff087224 */ /* 0x002fe400078e00fc */
[----:B------:R-:W-:-:S05]  /*29360*/  IMAD.MOV.U32 R9, RZ, RZ, R7 ;  /* 0x000000ffff097224 */ /* 0x000fca00078e0007 */
[----:B------:R1:W-:Y:S01]  /*29370*/  LDGSTS.E [R2+0x30008], desc[UR8][R8.64], P2 ;  /* 0x3000800008027fae */ /* 0x0003e20009121848 */
[----:B------:R-:W-:-:S03]  /*29380*/  ISETP.GT.AND P1, PT, R0, 0x6f, PT ;  /* 0x0000006f0000780c */ /* 0x000fc60003f24270 */
[----:B------:R-:W-:Y:S01]  /*29390*/  STL [R1+0xb20], R252 ;  /* 0x000b20fc01007387 */ /* 0x000fe20000100800 */
[----:B-1----:R-:W-:Y:S01]  /*293a0*/  MOV R8, R11 ;  /* 0x0000000b00087202 */ /* 0x002fe20000000f00 */
[----:B------:R-:W-:Y:S02]  /*293b0*/  IMAD.MOV.U32 R9, RZ, RZ, R151 ;  /* 0x000000ffff097224 */ /* 0x000fe400078e0097 */
[----:B------:R1:W-:Y:S01]  /*293c0*/  STL [R1+0xb1c], R7 ;  /* 0x000b1c0701007387 */ /* 0x0003e20000100800 */
[----:B------:R-:W-:-:S03]  /*293d0*/  IADD3 R3, P3, R3, UR4, RZ ;  /* 0x0000000403037c10 */ /* 0x000fc6000ff7e0ff */
[----:B------:R2:W-:Y:S01]  /*293e0*/  LDGSTS.E [R2+0x38008], desc[UR8][R8.64], P2 ;  /* 0x3800800008027fae */ /* 0x0005e20009121848 */
[----:B------:R-:W-:Y:S02]  /*293f0*/  IADD3 R5, P2, R5, UR4, RZ ;  /* 0x0000000405057c10 */ /* 0x000fe4000ff5e0ff */
[----:B-1----:R-:W-:Y:S02]  /*29400*/  SEL R7, RZ, 0x4, !P1 ;  /* 0x00000004ff077807 */ /* 0x002fe40004800000 */
        /* <DEDUP_REMOVED lines=13> */
[----:B------:R-:W-:Y:S01]  /*294e0*/  IMAD.MOV.U32 R8, RZ, RZ, R5 ;  /* 0x000000ffff087224 */ /* 0x000fe200078e0005 */
        /* <DEDUP_REMOVED lines=19> */
[----:B------:R-:W-:Y:S01]  /*29620*/  MOV R8, R205 ;  /* 0x000000cd00087202 */ /* 0x000fe20000000f00 */
        /* <DEDUP_REMOVED lines=20> */
[----:B-1----:R-:W-:Y:S01]  /*29770*/  IMAD.MOV.U32 R8, RZ, RZ, R211 ;  /* 0x000000ffff087224 */ /* 0x002fe200078e00d3 */
[----:B------:R-:W-:-:S05]  /*29780*/  MOV R9, R210 ;  /* 0x000000d200097202 */ /* 0x000fca0000000f00 */
[----:B------:R1:W-:Y:S01]  /*29790*/  LDGSTS.E [R2+0x8004], desc[UR8][R8.64], P1 ;  /* 0x0800400008027fae */ /* 0x0003e20008921848 */
[----:B------:R-:W-:Y:S02]  /*297a0*/  ISETP.GT.AND P1, PT, R0, 0x13, PT ;  /* 0x000000130000780c */ /* 0x000fe40003f24270 */
[----:B------:R-:W-:Y:S02]  /*297b0*/  IADD3.X R212, R212, UR6, RZ, P4, !PT ;  /* 0x00000006d4d47c10 */ /* 0x000fe4000a7fe4ff */
[----:B------:R-:W-:Y:S02]  /*297c0*/  SEL R7, RZ, 0x4, !P1 ;  /* 0x00000004ff077807 */ /* 0x000fe40004800000 */
[----:B------:R-:W-:Y:S02]  /*297d0*/  IADD3 R215, P3, R215, UR4, RZ ;  /* 0x00000004d7d77c10 */ /* 0x000fe4000ff7e0ff */
[----:B------:R-:W-:Y:S02]  /*297e0*/  SEL R7, R7, RZ, !P0 ;  /* 0x000000ff07077207 */ /* 0x000fe40004000000 */
[----:B------:R-:W-:Y:S01]  /*297f0*/  IADD3.X R214, R214, UR6, RZ, P3, !PT ;  /* 0x00000006d6d67c10 */ /* 0x000fe20009ffe4ff */
[----:B-1----:R-:W-:-:S02]  /*29800*/  IMAD.MOV.U32 R8, RZ, RZ, R213 ;  /* 0x000000ffff087224 */ /* 0x002fc400078e00d5 */
[----:B------:R-:W-:Y:S01]  /*29810*/  IMAD.MOV.U32 R9, RZ, RZ, R212 ;  /* 0x000000ffff097224 */ /* 0x000fe200078e00d4 */
[----:B------:R-:W-:Y:S02]  /*29820*/  IADD3 R217, P4, R217, UR4, RZ ;  /* 0x00000004d9d97c10 */ /* 0x000fe4000ff9e0ff */
[----:B------:R-:W-:Y:S02]  /*29830*/  ISETP.NE.U32.AND P1, PT, R7, RZ, PT ;  /* 0x000000ff0700720c */ /* 0x000fe40003f25070 */
        /* <DEDUP_REMOVED lines=14> */
[----:B-1----:R-:W-:Y:S01]  /*29920*/  MOV R8, R219 ;  /* 0x000000db00087202 */ /* 0x002fe20000000f00 */
        /* <DEDUP_REMOVED lines=16> */
[----:B-1----:R-:W-:Y:S01]  /*29a30*/  IMAD.MOV.U32 R8, RZ, RZ, R5 ;  /* 0x000000ffff087224 */ /* 0x002fe200078e0005 */
[----:B----4-:R-:W-:Y:S01]  /*29a40*/  IADD3 R3, P4, R3, UR4, RZ ;  /* 0x0000000403037c10 */ /* 0x010fe2000ff9e0ff */
[----:B------:R-:W-:Y:S01]  /*29a50*/  IMAD.MOV.U32 R9, RZ, RZ, R10 ;  /* 0x000000ffff097224 */ /* 0x000fe200078e000a */
[----:B--2---:R-:W2:Y:S02]  /*29a60*/  LDL.LU R151, [R1+0x75c] ;  /* 0x00075c0001977983 */ /* 0x004ea40000300800 */
[----:B------:R-:W-:-:S02]  /*29a70*/  IADD3.X R4, R4, UR6, RZ, P4, !PT ;  /* 0x0000000604047c10 */ /* 0x000fc4000a7fe4ff */
[----:B------:R-:W4:Y:S04]  /*29a80*/  LDL.LU R11, [R1+0x760] ;  /* 0x00076000010b7983 */ /* 0x000f280000300800 */
[----:B------:R-:W-:Y:S04]  /*29a90*/  STL [R1+0x748], R5 ;  /* 0x0007480501007387 */ /* 0x000fe80000100800 */
[----:B------:R1:W-:Y:S04]  /*29aa0*/  STL [R1+0x744], R10 ;  /* 0x0007440a01007387 */ /* 0x0003e80000100800 */
[----:B------:R1:W-:Y:S04]  /*29ab0*/  LDGSTS.E [R2+0x18000], desc[UR8][R8.64], P2 ;  /* 0x1800000008027fae */ /* 0x0003e80009121848 */
[----:B------:R-:W-:Y:S04]  /*29ac0*/  STL [R1+0x750], R3 ;  /* 0x0007500301007387 */ /* 0x000fe80000100800 */
[----:B------:R1:W-:Y:S02]  /*29ad0*/  STL [R1+0x74c], R4 ;  /* 0x00074c0401007387 */ /* 0x0003e40000100800 */
[----:B-1----:R-:W-:Y:S01]  /*29ae0*/  IMAD.MOV.U32 R8, RZ, RZ, R3 ;  /* 0x000000ffff087224 */ /* 0x002fe200078e0003 */
[----:B------:R-:W-:Y:S01]  /*29af0*/  MOV R9, R4 ;  /* 0x0000000400097202 */ /* 0x000fe20000000f00 */
        /* <DEDUP_REMOVED lines=27> */
[----:B------:R-:W-:-:S03]  /*29cb0*/  IADD3 R3, P4, R3, UR4, RZ ;  /* 0x0000000403037c10 */ /* 0x000fc6000ff9e0ff */
        /* <DEDUP_REMOVED lines=141> */
[----:B----4-:R-:W-:Y:S01]  /*2a590*/  IMAD.MOV.U32 R8, RZ, RZ, R3 ;  /* 0x000000ffff087224 */ /* 0x010fe200078e0003 */
[----:B------:R-:W-:-:S02]  /*2a5a0*/  MOV R9, R4 ;  /* 0x0000000400097202 */ /* 0x000fc40000000f00 */
        /* <DEDUP_REMOVED lines=54> */
[----:B-1----:R-:W-:Y:S01]  /*2a910*/  IMAD.MOV.U32 R9, RZ, RZ, R4 ;  /* 0x000000ffff097224 */ /* 0x002fe200078e0004 */
[----:B------:R-:W-:Y:S01]  /*2a920*/  MOV R8, R3 ;  /* 0x0000000300087202 */ /* 0x000fe20000000f00 */
        /* <DEDUP_REMOVED lines=22> */
[----:B------:R-:W-:Y:S01]  /*2aa90*/  IADD3 R227, P3, R227, UR4, RZ ;  /* 0x00000004e3e37c10 */ /* 0x000fe2000ff7e0ff */
[----:B-1----:R-:W-:Y:S02]  /*2aaa0*/  IMAD.MOV.U32 R8, RZ, RZ, R223 ;  /* 0x000000ffff087224 */ /* 0x002fe400078e00df */
[----:B------:R-:W-:Y:S01]  /*2aab0*/  IMAD.MOV.U32 R9, RZ, RZ, R222 ;  /* 0x000000ffff097224 */ /* 0x000fe200078e00de */
[----:B------:R-:W-:-:S04]  /*2aac0*/  IADD3.X R226, R226, UR6, RZ, P3, !PT ;  /* 0x00000006e2e27c10 */ /* 0x000fc80009ffe4ff */
[----:B------:R1:W-:Y:S01]  /*2aad0*/  LDGSTS.E [R2+0x8000], desc[UR8][R8.64], P2 ;  /* 0x0800000008027fae */ /* 0x0003e20009121848 */
[----:B------:R-:W-:-:S04]  /*2aae0*/  ISETP.GT.AND P2, PT, R0, 0x16, PT ;  /* 0x000000160000780c */ /* 0x000fc80003f44270 */
[----:B------:R-:W-:Y:S02]  /*2aaf0*/  SEL R7, RZ, 0x4, !P2 ;  /* 0x00000004ff077807 */ /* 0x000fe40005000000 */
[----:B-1----:R-:W-:Y:S01]  /*2ab00*/  MOV R8, R225 ;  /* 0x000000e100087202 */ /* 0x002fe20000000f00 */
        /* <DEDUP_REMOVED lines=20> */
[----:B------:R-:W-:Y:S01]  /*2ac50*/  IADD3 R235, P3, R235, UR4, RZ ;  /* 0x00000004ebeb7c10 */ /* 0x000fe2000ff7e0ff */
[----:B-1----:R-:W-:Y:S01]  /*2ac60*/  IMAD.MOV.U32 R8, RZ, RZ, R231 ;  /* 0x000000ffff087224 */ /* 0x002fe200078e00e7 */
[----:B------:R-:W-:-:S02]  /*2ac70*/  MOV R9, R230 ;  /* 0x000000e600097202 */ /* 0x000fc40000000f00 */
        /* <DEDUP_REMOVED lines=27> */
[----:B-1----:R-:W-:Y:S01]  /*2ae30*/  IMAD.MOV.U32 R9, RZ, RZ, R10 ;  /* 0x000000ffff097224 */ /* 0x002fe200078e000a */
[----:B------:R-:W-:Y:S01]  /*2ae40*/  MOV R8, R5 ;  /* 0x0000000500087202 */ /* 0x000fe20000000f00 */
[----:B--2---:R-:W2:Y:S01]  /*2ae50*/  LDL.LU R151, [R1+0x79c] ;  /* 0x00079c0001977983 */ /* 0x004ea20000300800 */
[----:B------:R-:W-:-:S03]  /*2ae60*/  IADD3.X R4, R4, UR6, RZ, P4, !PT ;  /* 0x0000000604047c10 */ /* 0x000fc6000a7fe4ff */
        /* <DEDUP_REMOVED lines=40> */
[----:B-1----:R-:W-:Y:S01]  /*2b0f0*/  MOV R8, R5 ;  /* 0x0000000500087202 */ /* 0x002fe20000000f00 */
[----:B------:R-:W-:-:S02]  /*2b100*/  IMAD.MOV.U32 R9, RZ, RZ, R10 ;  /* 0x000000ffff097224 */ /* 0x000fc400078e000a */
        /* <DEDUP_REMOVED lines=168> */
[----:B-1----:R-:W-:Y:S01]  /*2bb90*/  IMAD.MOV.U32 R8, RZ, RZ, R11 ;  /* 0x000000ffff087224 */ /* 0x002fe200078e000b */
[----:B------:R-:W-:Y:S02]  /*2bba0*/  MOV R9, R151 ;  /* 0x0000009700097202 */ /* 0x000fe40000000f00 */
        /* <DEDUP_REMOVED lines=10> */
[----:B------:R3:W-:Y:S01]  /*2bc50*/  STL [R1+0xbb0], R5 ;  /* 0x000bb00501007387 */ /* 0x0007e20000100800 */
[----:B--2---:R-:W-:-:S03]  /*2bc60*/  IMAD.MOV.U32 R8, RZ, RZ, R5 ;  /* 0x000000ffff087224 */ /* 0x004fc600078e0005 */
[----:B------:R2:W-:Y:S04]  /*2bc70*/  STL [R1+0xbac], R10 ;  /* 0x000bac0a01007387 */ /* 0x0005e80000100800 */
[----:B------:R-:W-:Y:S04]  /*2bc80*/  STL [R1+0xbb8], R3 ;  /* 0x000bb80301007387 */ /* 0x000fe80000100800 */
[----:B------:R4:W-:Y:S04]  /*2bc90*/  STL [R1+0xbb4], R4 ;  /* 0x000bb40401007387 */ /* 0x0009e80000100800 */
[----:B-1----:R-:W4:Y:S04]  /*2bca0*/  LDL.LU R151, [R1+0x7bc] ;  /* 0x0007bc0001977983 */ /* 0x002f280000300800 */
[----:B---3--:R-:W3:Y:S01]  /*2bcb0*/  LDL.LU R5, [R1+0x7c0] ;  /* 0x0007c00001057983 */ /* 0x008ee20000300800 */
[----:B------:R-:W-:-:S03]  /*2bcc0*/  IMAD.MOV.U32 R9, RZ, RZ, R10 ;  /* 0x000000ffff097224 */ /* 0x000fc600078e000a */
[----:B------:R-:W3:Y:S04]  /*2bcd0*/  LDL.LU R11, [R1+0x7c4] ;  /* 0x0007c400010b7983 */ /* 0x000ee80000300800 */
[----:B--2---:R-:W2:Y:S04]  /*2bce0*/  LDL.LU R10, [R1+0x7c8] ;  /* 0x0007c800010a7983 */ /* 0x004ea80000300800 */
        /* <DEDUP_REMOVED lines=46> */
[----:B------:R-:W-:Y:S02]  /*2bfd0*/  SEL R7, R7, RZ, !P0 ;  /* 0x000000ff07077207 */ /* 0x000fe40004000000 */
[----:B-1----:R-:W-:Y:S01]  /*2bfe0*/  MOV R8, R245 ;  /* 0x000000f500087202 */ /* 0x002fe20000000f00 */
[----:B------:R-:W-:Y:S01]  /*2bff0*/  IMAD.MOV.U32 R9, RZ, RZ, R244 ;  /* 0x000000ffff097224 */ /* 0x000fe200078e00f4 */
[----:B------:R-:W-:-:S02]  /*2c000*/  IADD3 R249, P4, R249, UR4, RZ ;  /* 0x00000004f9f97c10 */ /* 0x000fc4000ff9e0ff */
        /* <DEDUP_REMOVED lines=15> */
[----:B-1----:R-:W-:Y:S01]  /*2c100*/  IMAD.MOV.U32 R8, RZ, RZ, R251 ;  /* 0x000000ffff087224 */ /* 0x002fe200078e00fb */
[----:B------:R-:W-:-:S05]  /*2c110*/  MOV R9, R250 ;  /* 0x000000fa00097202 */ /* 0x000fca0000000f00 */
[----:B------:R1:W-:Y:S01]  /*2c120*/  LDGSTS.E [R2+0x800c], desc[UR8][R8.64], P1 ;  /* 0x0800c00008027fae */ /* 0x0003e20008921848 */
[----:B------:R-:W-:-:S04]  /*2c130*/  ISETP.GT.AND P1, PT, R0, 0x39, PT ;  /* 0x000000390000780c */ /* 0x000fc80003f24270 */
[----:B------:R-:W-:-:S04]  /*2c140*/  SEL R7, RZ, 0x4, !P1 ;  /* 0x00000004ff077807 */ /* 0x000fc80004800000 */
[----:B------:R-:W-:-:S04]  /*2c150*/  SEL R7, R7, RZ, !P0 ;  /* 0x000000ff07077207 */ /* 0x000fc80004000000 */
[----:B------:R-:W-:Y:S02]  /*2c160*/  ISETP.NE.U32.AND P1, PT, R7, RZ, PT ;  /* 0x000000ff0700720c */ /* 0x000fe40003f25070 */
[----:B---3--:R-:W-:-:S04]  /*2c170*/  IADD3 R5, P4, R5, UR4, RZ ;  /* 0x0000000405057c10 */ /* 0x008fc8000ff9e0ff */
[----:B------:R-:W-:Y:S01]  /*2c180*/  IADD3.X R151, R151, UR6, RZ, P4, !PT ;  /* 0x0000000697977c10 */ /* 0x000fe2000a7fe4ff */
[----:B-1----:R-:W-:Y:S01]  /*2c190*/  IMAD.MOV.U32 R8, RZ, RZ, R5 ;  /* 0x000000ffff087224 */ /* 0x002fe200078e0005 */
[----:B--2---:R-:W-:-:S03]  /*2c1a0*/  IADD3 R10, P3, R10, UR4, RZ ;  /* 0x000000040a0a7c10 */ /* 0x004fc6000ff7e0ff */
[----:B------:R-:W-:Y:S01]  /*2c1b0*/  IMAD.MOV.U32 R9, RZ, RZ, R151 ;  /* 0x000000ffff097224 */ /* 0x000fe200078e0097 */
        /* <DEDUP_REMOVED lines=28> */
[----:B---3--:R-:W-:-:S04]  /*2c380*/  IADD3 R252, P3, R252, UR4, RZ ;  /* 0x00000004fcfc7c10 */ /* 0x008fc8000ff7e0ff */
[----:B-1----:R-:W-:Y:S01]  /*2c390*/  MOV R8, R252 ;  /* 0x000000fc00087202 */ /* 0x002fe20000000f00 */
        /* <DEDUP_REMOVED lines=42> */
[----:B-1----:R-:W-:Y:S02]  /*2c640*/  MOV R8, R252 ;  /* 0x000000fc00087202 */ /* 0x002fe40000000f00 */
        /* <DEDUP_REMOVED lines=89> */
[----:B------:R-:W-:Y:S02]  /*2cbe0*/  IADD3.X R9, R9, UR6, RZ, P3, !PT ;  /* 0x0000000609097c10 */ /* 0x000fe40009ffe4ff */
[----:B------:R-:W-:-:S03]  /*2cbf0*/  IADD3 R10, P3, R10, UR4, RZ ;  /* 0x000000040a0a7c10 */ /* 0x000fc6000ff7e0ff */
[----:B------:R1:W-:Y:S01]  /*2cc00*/  STL [R1+0x9f4], R9 ;  /* 0x0009f40901007387 */ /* 0x0003e20000100800 */
[----:B------:R-:W-:-:S03]  /*2cc10*/  IADD3.X R11, R11, UR6, RZ, P3, !PT ;  /* 0x000000060b0b7c10 */ /* 0x000fc60009ffe4ff */
[----:B------:R2:W-:Y:S01]  /*2cc20*/  LDGSTS.E [R2+0x2800c], desc[UR8][R8.64], P1 ;  /* 0x2800c00008027fae */ /* 0x0005e20008921848 */
[----:B------:R-:W-:-:S04]  /*2cc30*/  ISETP.GT.AND P1, PT, R0, 0x79, PT ;  /* 0x000000790000780c */ /* 0x000fc80003f24270 */
[----:B------:R-:W-:Y:S01]  /*2cc40*/  SEL R7, RZ, 0x4, !P1 ;  /* 0x00000004ff077807 */ /* 0x000fe20004800000 */
[----:B--2---:R-:W-:Y:S02]  /*2cc50*/  IMAD.MOV.U32 R8, RZ, RZ, R5 ;  /* 0x000000ffff087224 */ /* 0x004fe400078e0005 */
[----:B-1----:R-:W-:-:S05]  /*2cc60*/  IMAD.MOV.U32 R9, RZ, RZ, R151 ;  /* 0x000000ffff097224 */ /* 0x002fca00078e0097 */
[----:B------:R1:W-:Y:S01]  /*2cc70*/  LDGSTS.E [R2+0x30000], desc[UR8][R8.64], P2 ;  /* 0x3000000008027fae */ /* 0x0003e20009121848 */
[----:B------:R-:W-:Y:S02]  /*2cc80*/  SEL R7, R7, RZ, !P0 ;  /* 0x000000ff07077207 */ /* 0x000fe40004000000 */
[----:B------:R-:W-:Y:S01]  /*2cc90*/  IADD3 R3, P4, R3, UR4, RZ ;  /* 0x0000000403037c10 */ /* 0x000fe2000ff9e0ff */
[----:B------:R2:W-:Y:S01]  /*2cca0*/  STL [R1+0xbc0], R5 ;  /* 0x000bc00501007387 */ /* 0x0005e20000100800 */
[----:B-1----:R-:W-:Y:S02]  /*2ccb0*/  IMAD.MOV.U32 R8, RZ, RZ, R10 ;  /* 0x000000ffff087224 */ /* 0x002fe400078e000a */
[----:B------:R-:W-:Y:S01]  /*2ccc0*/  IMAD.MOV.U32 R9, RZ, RZ, R11 ;  /* 0x000000ffff097224 */ /* 0x000fe200078e000b */
[----:B------:R-:W-:Y:S04]  /*2ccd0*/  STL [R1+0xbbc], R151 ;  /* 0x000bbc9701007387 */ /* 0x000fe80000100800 */
[----:B------:R1:W-:Y:S01]  /*2cce0*/  LDGSTS.E [R2+0x38000], desc[UR8][R8.64], P2 ;  /* 0x3800000008027fae */ /* 0x0003e20009121848 */
[----:B------:R-:W-:-:S02]  /*2ccf0*/  ISETP.GT.AND P2, PT, R0, 0x7a, PT ;  /* 0x0000007a0000780c */ /* 0x000fc40003f44270 */
[----:B------:R-:W-:Y:S01]  /*2cd00*/  ISETP.NE.U32.AND P1, PT, R7, RZ, PT ;  /* 0x000000ff0700720c */ /* 0x000fe20003f25070 */
[----:B--2---:R-:W2:Y:S01]  /*2cd10*/  LDL.LU R5, [R1+0xbd8] ;  /* 0x000bd80001057983 */ /* 0x004ea20000300800 */
[----:B------:R-:W-:Y:S02]  /*2cd20*/  IADD3.X R4, R4, UR6, RZ, P4, !PT ;  /* 0x0000000604047c10 */ /* 0x000fe4000a7fe4ff */
[----:B------:R-:W-:Y:S01]  /*2cd30*/  SEL R7, RZ, 0x4, !P2 ;  /* 0x00000004ff077807 */ /* 0x000fe20005000000 */
[----:B------:R-:W-:Y:S04]  /*2cd40*/  STL [R1+0xbc8], R10 ;  /* 0x000bc80a01007387 */ /* 0x000fe80000100800 */
[----:B------:R3:W-:Y:S01]  /*2cd50*/  STL [R1+0xbc4], R11 ;  /* 0x000bc40b01007387 */ /* 0x0007e20000100800 */
[----:B------:R-:W-:-:S03]  /*2cd60*/  SEL R7, R7, RZ, !P0 ;  /* 0x000000ff07077207 */ /* 0x000fc60004000000 */
[----:B------:R-:W-:Y:S01]  /*2cd70*/  STL [R1+0xbd0], R3 ;  /* 0x000bd00301007387 */ /* 0x000fe20000100800 */
[----:B-1----:R-:W-:-:S03]  /*2cd80*/  IMAD.MOV.U32 R9, RZ, RZ, R4 ;  /* 0x000000ffff097224 */ /* 0x002fc600078e0004 */
[----:B---3--:R-:W3:Y:S04]  /*2cd90*/  LDL.LU R11, [R1+0xbd4] ;  /* 0x000bd400010b7983 */ /* 0x008ee80000300800 */
[----:B------:R1:W-:Y:S01]  /*2cda0*/  STL [R1+0xbcc], R4 ;  /* 0x000bcc0401007387 */ /* 0x0003e20000100800 */
[----:B------:R-:W-:-:S03]  /*2cdb0*/  IMAD.MOV.U32 R8, RZ, RZ, R3 ;  /* 0x000000ffff087224 */ /* 0x000fc600078e0003 */
[----:B------:R-:W4:Y:S01]  /*2cdc0*/  LDL.LU R252, [R1+0xbdc] ;  /* 0x000bdc0001fc7983 */ /* 0x000f220000300800 */
[----:B------:R-:W-:-:S03]  /*2cdd0*/  ISETP.NE.U32.AND P2, PT, R7, RZ, PT ;  /* 0x000000ff0700720c */ /* 0x000fc60003f45070 */
[----:B------:R-:W4:Y:S04]  /*2cde0*/  LDL.LU R151, [R1+0xbe4] ;  /* 0x000be40001977983 */ /* 0x000f280000300800 */
[----:B-1----:R-:W4:Y:S04]  /*2cdf0*/  LDL.LU R4, [R1+0xbe8] ;  /* 0x000be80001047983 */ /* 0x002f280000300800 */
[----:B------:R-:W4:Y:S04]  /*2ce00*/  LDL.LU R10, [R1+0xbf0] ;  /* 0x000bf000010a7983 */ /* 0x000f280000300800 */
[----:B------:R-:W4:Y:S04]  /*2ce10*/  LDL.LU R3, [R1+0xbf8] ;  /* 0x000bf80001037983 */ /* 0x000f280000300800 */
[----:B------:R-:W4:Y:S04]  /*2ce20*/  LDL.LU R7, [R1+0xbe0] ;  /* 0x000be00001077983 */ /* 0x000f280000300800 */
[----:B------:R1:W-:Y:S01]  /*2ce30*/  LDGSTS.E [R2+0x30004], desc[UR8][R8.64], P1 ;  /* 0x3000400008027fae */ /* 0x0003e20008921848 */
[----:B--2---:R-:W-:-:S05]  /*2ce40*/  IADD3 R5, P3, R5, UR4, RZ ;  /* 0x0000000405057c10 */ /* 0x004fca000ff7e0ff */
[----:B------:R-:W-:Y:S01]  /*2ce50*/  STL [R1+0xbd8], R5 ;  /* 0x000bd80501007387 */ /* 0x000fe20000100800 */
[----:B-1----:R-:W-:Y:S02]  /*2ce60*/  MOV R8, R5 ;  /* 0x0000000500087202 */ /* 0x002fe40000000f00 */
[----:B---3--:R-:W-:-:S05]  /*2ce70*/  IADD3.X R11, R11, UR6, RZ, P3, !PT ;  /* 0x000000060b0b7c10 */ /* 0x008fca0009ffe4ff */
[----:B------:R1:W-:Y:S01]  /*2ce80*/  STL [R1+0xbd4], R11 ;  /* 0x000bd40b01007387 */ /* 0x0003e20000100800 */
[----:B------:R-:W-:-:S05]  /*2ce90*/  IMAD.MOV.U32 R9, RZ, RZ, R11 ;  /* 0x000000ffff097224 */ /* 0x000fca00078e000b */
[----:B------:R2:W-:Y:S01]  /*2cea0*/  LDGSTS.E [R2+0x38004], desc[UR8][R8.64], P1 ;  /* 0x3800400008027fae */ /* 0x0005e20008921848 */
[----:B----4-:R-:W-:-:S04]  /*2ceb0*/  IADD3 R7, P4, R7, UR4, RZ ;  /* 0x0000000407077c10 */ /* 0x010fc8000ff9e0ff */
[----:B------:R-:W-:Y:S01]  /*2cec0*/  IADD3.X R252, R252, UR6, RZ, P4, !PT ;  /* 0x00000006fcfc7c10 */ /* 0x000fe2000a7fe4ff */
[----:B------:R-:W-:Y:S04]  /*2ced0*/  STL [R1+0xbe0], R7 ;  /* 0x000be00701007387 */ /* 0x000fe80000100800 */
[----:B-1----:R-:W3:Y:S04]  /*2cee0*/  LDL.LU R11, [R1+0xbec] ;  /* 0x000bec00010b7983 */ /* 0x002ee80000300800 */
[----:B------:R1:W-:Y:S04]  /*2cef0*/  STL [R1+0xbdc], R252 ;  /* 0x000bdcfc01007387 */ /* 0x0003e80000100800 */
[----:B------:R-:W4:Y:S01]  /*2cf00*/  LDL.LU R5, [R1+0xbf4] ;  /* 0x000bf40001057983 */ /* 0x000f220000300800 */
[----:B------:R-:W-:Y:S01]  /*2cf10*/  IADD3 R4, P3, R4, UR4, RZ ;  /* 0x0000000404047c10 */ /* 0x000fe2000ff7e0ff */
[----:B--2---:R-:W-:-:S02]  /*2cf20*/  IMAD.MOV.U32 R8, RZ, RZ, R7 ;  /* 0x000000ffff087224 */ /* 0x004fc400078e0007 */
[----:B------:R-:W-:Y:S01]  /*2cf30*/  IMAD.MOV.U32 R9, RZ, RZ, R252 ;  /* 0x000000ffff097224 */ /* 0x000fe200078e00fc */
[----:B------:R-:W-:Y:S01]  /*2cf40*/  IADD3.X R151, R151, UR6, RZ, P3, !PT ;  /* 0x0000000697977c10 */ /* 0x000fe20009ffe4ff */
[----:B-1----:R-:W2:Y:S04]  /*2cf50*/  LDL.LU R252, [R1+0x1254] ;  /* 0x0012540001fc7983 */ /* 0x002ea80000300800 */
[----:B------:R1:W-:Y:S04]  /*2cf60*/  LDGSTS.E [R2+0x30008], desc[UR8][R8.64], P2 ;  /* 0x3000800008027fae */ /* 0x0003e80009121848 */
[----:B------:R1:W-:Y:S04]  /*2cf70*/  STL [R1+0xbe8], R4 ;  /* 0x000be80401007387 */ /* 0x0003e80000100800 */
[----:B------:R4:W-:Y:S01]  /*2cf80*/  STL [R1+0xbe4], R151 ;  /* 0x000be49701007387 */ /* 0x0009e20000100800 */
[----:B-1----:R-:W-:-:S03]  /*2cf90*/  IMAD.MOV.U32 R8, RZ, RZ, R4 ;  /* 0x000000ffff087224 */ /* 0x002fc600078e0004 */
[----:B------:R-:W2:Y:S01]  /*2cfa0*/  LDL.LU R4, [R1+0x600] ;  /* 0x0006000001047983 */ /* 0x000ea20000300800 */
[----:B------:R-:W-:Y:S01]  /*2cfb0*/  ISETP.GT.AND P1, PT, R0, 0x7b, PT ;  /* 0x0000007b0000780c */ /* 0x000fe20003f24270 */
[----:B------:R-:W-:-:S03]  /*2cfc0*/  IMAD.MOV.U32 R9, RZ, RZ, R151 ;  /* 0x000000ffff097224 */ /* 0x000fc600078e0097 */
[----:B------:R-:W-:Y:S02]  /*2cfd0*/  SEL R7, RZ, 0x4, !P1 ;  /* 0x00000004ff077807 */ /* 0x000fe40004800000 */
[----:B------:R1:W-:Y:S02]  /*2cfe0*/  LDGSTS.E [R2+0x38008], desc[UR8][R8.64], P2 ;  /* 0x3800800008027fae */ /* 0x0003e40009121848 */
[----:B------:R-:W-:Y:S02]  /*2cff0*/  SEL R7, R7, RZ, !P0 ;  /* 0x000000ff07077207 */ /* 0x000fe40004000000 */
[----:B------:R-:W-:Y:S02]  /*2d000*/  IADD3 R10, P2, R10, UR4, RZ ;  /* 0x000000040a0a7c10 */ /* 0x000fe4000ff5e0ff */
[----:B------:R-:W-:Y:S02]  /*2d010*/  ISETP.NE.U32.AND P1, PT, R7, RZ, PT ;  /* 0x000000ff0700720c */ /* 0x000fe40003f25070 */
[----:B------:R-:W-:Y:S01]  /*2d020*/  IADD3 R3, P3, R3, UR4, RZ ;  /* 0x0000000403037c10 */ /* 0x000fe2000ff7e0ff */
[----:B-1----:R-:W-:Y:S01]  /*2d030*/  IMAD.MOV.U32 R8, RZ, RZ, R10 ;  /* 0x000000ffff087224 */ /* 0x002fe200078e000a */
[----:B------:R-:W-:Y:S01]  /*2d040*/  STL [R1+0xbf0], R10 ;  /* 0x000bf00a01007387 */ /* 0x000fe20000100800 */
[----:B---3--:R-:W-:-:S04]  /*2d050*/  IADD3.X R11, R11, UR6, RZ, P2, !PT ;  /* 0x000000060b0b7c10 */ /* 0x008fc800097fe4ff */
[----:B------:R-:W-:Y:S02]  /*2d060*/  MOV R9, R11 ;  /* 0x0000000b00097202 */ /* 0x000fe40000000f00 */
[----:B----4-:R-:W-:Y:S01]  /*2d070*/  IADD3.X R5, R5, UR6, RZ, P3, !PT ;  /* 0x0000000605057c10 */ /* 0x010fe20009ffe4ff */
[----:B------:R1:W-:Y:S04]  /*2d080*/  STL [R1+0xbec], R11 ;  /* 0x000bec0b01007387 */ /* 0x0003e80000100800 */
[----:B------:R3:W-:Y:S04]  /*2d090*/  LDGSTS.E [R2+0x3000c], desc[UR8][R8.64], P1 ;  /* 0x3000c00008027fae */ /* 0x0007e80008921848 */
[----:B------:R4:W-:Y:S04]  /*2d0a0*/  STL [R1+0xbf8], R3 ;  /* 0x000bf80301007387 */ /* 0x0009e80000100800 */
[----:B------:R2:W-:Y:S01]  /*2d0b0*/  STL [R1+0xbf4], R5 ;  /* 0x000bf40501007387 */ /* 0x0005e20000100800 */
[----:B---3--:R-:W-:-:S03]  /*2d0c0*/  IMAD.MOV.U32 R8, RZ, RZ, R3 ;  /* 0x000000ffff087224 */ /* 0x008fc600078e0003 */
[----:B------:R-:W3:Y:S01]  /*2d0d0*/  LDL.LU R151, [R1+0x608] ;  /* 0x0006080001977983 */ /* 0x000ee20000300800 */
[----:B------:R-:W-:-:S03]  /*2d0e0*/  IMAD.MOV.U32 R9, RZ, RZ, R5 ;  /* 0x000000ffff097224 */ /* 0x000fc600078e0005 */
[----:B-1----:R-:W3:Y:S04]  /*2d0f0*/  LDL.LU R11, [R1+0x60c] ;  /* 0x00060c00010b7983 */ /* 0x002ee80000300800 */
[----:B----4-:R-:W4:Y:S04]  /*2d100*/  LDL.LU R3, [R1+0x610] ;  /* 0x0006100001037983 */ /* 0x010f280000300800 */
[----:B------:R1:W-:Y:S01]  /*2d110*/  LDGSTS.E [R2+0x3800c], desc[UR8][R8.64], P1 ;  /* 0x3800c00008027fae */ /* 0x0003e20008921848 */
[----:B------:R-:W-:-:S03]  /*2d120*/  ISETP.GT.AND P1, PT, R0, 0x1c, PT ;  /* 0x0000001c0000780c */ /* 0x000fc60003f24270 */
[----:B------:R-:W4:Y:S01]  /*2d130*/  LDL.LU R8, [R1+0x604] ;  /* 0x0006040001087983 */ /* 0x000f220000300800 */
[----:B-1----:R-:W-:Y:S02]  /*2d140*/  SEL R2, RZ, 0x4, !P1 ;  /* 0x00000004ff027807 */ /* 0x002fe40004800000 */
[----:B--2---:R-:W-:Y:S02]  /*2d150*/  IADD3 R4, P1, R4, UR4, RZ ;  /* 0x0000000404047c10 */ /* 0x004fe4000ff3e0ff */
[----:B------:R-:W-:-:S03]  /*2d160*/  SEL R2, R2, RZ, !P0 ;  /* 0x000000ff02027207 */ /* 0x000fc60004000000 */
[----:B------:R1:W-:Y:S01]  /*2d170*/  STL [R1+0x600], R4 ;  /* 0x0006000401007387 */ /* 0x0003e20000100800 */
[----:B------:R-:W-:-:S03]  /*2d180*/  ISETP.NE.U32.AND P2, PT, R2, RZ, PT ;  /* 0x000000ff0200720c */ /* 0x000fc60003f45070 */
[----:B------:R-:W2:Y:S01]  /*2d190*/  LDL.LU R10, [R1+0x614] ;  /* 0x00061400010a7983 */ /* 0x000ea20000300800 */
[----:B------:R-:W-:-:S03]  /*2d1a0*/  LOP3.LUT R2, R6, 0x70, RZ, 0x3c, !PT ;  /* 0x0000007006027812 */ /* 0x000fc600078e3cff */
[----:B------:R-:W2:Y:S01]  /*2d1b0*/  LDL.LU R9, [R1+0x618] ;  /* 0x0006180001097983 */ /* 0x000ea20000300800 */
[----:B------:R-:W-:-:S03]  /*2d1c0*/  IMAD.MOV.U32 R6, RZ, RZ, R4 ;  /* 0x000000ffff067224 */ /* 0x000fc600078e0004 */
[----:B------:R-:W2:Y:S04]  /*2d1d0*/  LDL.LU R5, [R1+0x61c] ;  /* 0x00061c0001057983 */ /* 0x000ea80000300800 */
[----:B-1----:R-:W2:Y:S01]  /*2d1e0*/  LDL.LU R4, [R1+0x620] ;  /* 0x0006200001047983 */ /* 0x002ea20000300800 */
[----:B------:R-:W-:Y:S01]  /*2d1f0*/  IADD3.X R252, R252, UR6, RZ, P1, !PT ;  /* 0x00000006fcfc7c10 */ /* 0x000fe20008ffe4ff */
[----:B------:R-:W-:Y:S01]  /*2d200*/  VIADD R2, R2, UR16 ;  /* 0x0000001002027c36 */ /* 0x000fe20008000000 */
[----:B------:R-:W-:-:S03]  /*2d210*/  ISETP.GT.AND P1, PT, R0, 0x1d, PT ;  /* 0x0000001d0000780c */ /* 0x000fc60003f24270 */
[----:B------:R-:W-:-:S05]  /*2d220*/  IMAD.MOV.U32 R7, RZ, RZ, R252 ;  /* 0x000000ffff077224 */ /* 0x000fca00078e00fc */
[----:B------:R1:W-:Y:S02]  /*2d230*/  LDGSTS.E [R2], desc[UR8][R6.64], P2 ;  /* 0x0000000006027fae */ /* 0x0003e40009121848 */
[----:B-1----:R-:W-:-:S04]  /*2d240*/  SEL R6, RZ, 0x4, !P1 ;  /* 0x00000004ff067807 */ /* 0x002fc80004800000 */
[----:B------:R-:W-:-:S04]  /*2d250*/  SEL R6, R6, RZ, !P0 ;  /* 0x000000ff06067207 */ /* 0x000fc80004000000 */
[----:B------:R-:W-:Y:S02]  /*2d260*/  ISETP.NE.U32.AND P1, PT, R6, RZ, PT ;  /* 0x000000ff0600720c */ /* 0x000fe40003f25070 */
[----:B---3--:R-:W-:Y:S02]  /*2d270*/  IADD3 R151, P3, R151, UR4, RZ ;  /* 0x0000000497977c10 */ /* 0x008fe4000ff7e0ff */
[----:B----4-:R-:W-:-:S03]  /*2d280*/  IADD3 R3, P4, R3, UR4, RZ ;  /* 0x0000000403037c10 */ /* 0x010fc6000ff9e0ff */
[----:B------:R-:W-:Y:S01]  /*2d290*/  IMAD.MOV.U32 R6, RZ, RZ, R151 ;  /* 0x000000ffff067224 */ /* 0x000fe200078e0097 */
[----:B------:R1:W-:Y:S01]  /*2d2a0*/  STL [R1+0x608], R151 ;  /* 0x0006089701007387 */ /* 0x0003e20000100800 */
[----:B------:R-:W-:Y:S02]  /*2d2b0*/  IADD3.X R11, R11, UR6, RZ, P4, !PT ;  /* 0x000000060b0b7c10 */ /* 0x000fe4000a7fe4ff */
[----:B------:R-:W-:-:S04]  /*2d2c0*/  IADD3.X R8, R8, UR6, RZ, P3, !PT ;  /* 0x0000000608087c10 */ /* 0x000fc80009ffe4ff */
[----:B------:R-:W-:Y:S01]  /*2d2d0*/  MOV R7, R8 ;  /* 0x0000000800077202 */ /* 0x000fe20000000f00 */
[----:B------:R-:W-:Y:S04]  /*2d2e0*/  STL [R1+0x604], R8 ;  /* 0x0006040801007387 */ /* 0x000fe80000100800 */
[----:B------:R-:W-:Y:S04]  /*2d2f0*/  STL [R1+0x610], R3 ;  /* 0x0006100301007387 */ /* 0x000fe80000100800 */
[----:B------:R3:W-:Y:S04]  /*2d300*/  LDGSTS.E [R2+0x8000], desc[UR8][R6.64], P2 ;  /* 0x0800000006027fae */ /* 0x0007e80009121848 */
[----:B------:R4:W-:Y:S01]  /*2d310*/  STL [R1+0x60c], R11 ;  /* 0x00060c0b01007387 */ /* 0x0009e20000100800 */
[----:B------:R-:W-:-:S03]  /*2d320*/  ISETP.GT.AND P2, PT, R0, 0x1e, PT ;  /* 0x0000001e0000780c */ /* 0x000fc60003f44270 */
[----:B-1----:R-:W2:Y:S01]  /*2d330*/  LDL.LU R151, [R1+0x624] ;  /* 0x0006240001977983 */ /* 0x002ea20000300800 */
[----:B---3--:R-:W-:Y:S02]  /*2d340*/  IMAD.MOV.U32 R7, RZ, RZ, R11 ;  /* 0x000000ffff077224 */ /* 0x008fe400078e000b */
[----:B------:R-:W-:Y:S01]  /*2d350*/  IMAD.MOV.U32 R6, RZ, RZ, R3 ;  /* 0x000000ffff067224 */ /* 0x000fe200078e0003 */
[----:B----4-:R-:W3:Y:S04]  /*2d360*/  LDL.LU R11, [R1+0x628] ;  /* 0x00062800010b7983 */ /* 0x010ee80000300800 */
[----:B------:R-:W4:Y:S04]  /*2d370*/  LDL.LU R8, [R1+0x62c] ;  /* 0x00062c0001087983 */ /* 0x000f280000300800 */
[----:B------:R-:W4:Y:S01]  /*2d380*/  LDL.LU R3, [R1+0x630] ;  /* 0x0006300001037983 */ /* 0x000f220000300800 */
[----:B--2---:R-:W-:-:S03]  /*2d390*/  IADD3 R9, P3, R9, UR4, RZ ;  /* 0x0000000409097c10 */ /* 0x004fc6000ff7e0ff */
[----:B------:R1:W-:Y:S01]  /*2d3a0*/  LDGSTS.E [R2+0x4], desc[UR8][R6.64], P1 ;  /* 0x0000400006027fae */ /* 0x0003e20008921848 */
[----:B------:R-:W-:Y:S02]  /*2d3b0*/  IADD3 R4, P4, R4, UR4, RZ ;  /* 0x0000000404047c10 */ /* 0x000fe4000ff9e0ff */
[----:B------:R-:W-:Y:S02]  /*2d3c0*/  IADD3.X R10, R10, UR6, RZ, P3, !PT ;  /* 0x000000060a0a7c10 */ /* 0x000fe40009ffe4ff */
[----:B-1----:R-:W-:-:S04]  /*2d3d0*/  SEL R6, RZ, 0x4, !P2 ;  /* 0x00000004ff067807 */ /* 0x002fc80005000000 */
[----:B------:R-:W-:Y:S01]  /*2d3e0*/  SEL R6, R6, RZ, !P0 ;  /* 0x000000ff06067207 */ /* 0x000fe20004000000 */
[----:B------:R-:W-:Y:S01]  /*2d3f0*/  IMAD.MOV.U32 R7, RZ, RZ, R10 ;  /* 0x000000ffff077224 */ /* 0x000fe200078e000a */
[----:B------:R-:W-:Y:S02]  /*2d400*/  IADD3.X R5, R5, UR6, RZ, P4, !PT ;  /* 0x0000000605057c10 */ /* 0x000fe4000a7fe4ff */
[----:B------:R-:W-:Y:S01]  /*2d410*/  ISETP.NE.U32.AND P2, PT, R6, RZ, PT ;  /* 0x000000ff0600720c */ /* 0x000fe20003f45070 */
[----:B------:R-:W-:Y:S01]  /*2d420*/  IMAD.MOV.U32 R6, RZ, RZ, R9 ;  /* 0x000000ffff067224 */ /* 0x000fe200078e0009 */
[----:B------:R-:W-:Y:S04]  /*2d430*/  STL [R1+0x618], R9 ;  /* 0x0006180901007387 */ /* 0x000fe80000100800 */
[----:B------:R1:W-:Y:S04]  /*2d440*/  STL [R1+0x614], R10 ;  /* 0x0006140a01007387 */ /* 0x0003e80000100800 */
[----:B------:R-:W-:Y:S04]  /*2d450*/  STL [R1+0x620], R4 ;  /* 0x0006200401007387 */ /* 0x000fe80000100800 */
[----:B------:R2:W-:Y:S04]  /*2d460*/  STL [R1+0x61c], R5 ;  /* 0x00061c0501007387 */ /* 0x0005e80000100800 */
[----:B------:R2:W-:Y:S04]  /*2d470*/  LDGSTS.E [R2+0x8004], desc[UR8][R6.64], P1 ;  /* 0x0800400006027fae */ /* 0x0005e80008921848 */
[----:B-1----:R-:W4:Y:S04]  /*2d480*/  LDL.LU R10, [R1+0x634] ;  /* 0x00063400010a7983 */ /* 0x002f280000300800 */
[----:B------:R-:W4:Y:S01]  /*2d490*/  LDL.LU R9, [R1+0x638] ;  /* 0x0006380001097983 */ /* 0x000f220000300800 */
[----:B--2---:R-:W-:-:S02]  /*2d4a0*/  IMAD.MOV.U32 R7, RZ, RZ, R5 ;  /* 0x000000ffff077224 */ /* 0x004fc400078e0005 */
[----:B------:R-:W-:Y:S01]  /*2d4b0*/  IMAD.MOV.U32 R6, RZ, RZ, R4 ;  /* 0x000000ffff067224 */ /* 0x000fe200078e0004 */
[----:B------:R-:W2:Y:S04]  /*2d4c0*/  LDL.LU R5, [R1+0x7fc] ;  /* 0x0007fc0001057983 */ /* 0x000ea80000300800 */
[----:B------:R-:W2:Y:S01]  /*2d4d0*/  LDL.LU R4, [R1+0x800] ;  /* 0x0008000001047983 */ /* 0x000ea20000300800 */
[----:B------:R-:W-:-:S03]  /*2d4e0*/  ISETP.GT.AND P1, PT, R0, 0x1f, PT ;  /* 0x0000001f0000780c */ /* 0x000fc60003f24270 */
[----:B------:R1:W-:Y:S02]  /*2d4f0*/  LDGSTS.E [R2+0x8], desc[UR8][R6.64], P2 ;  /* 0x0000800006027fae */ /* 0x0003e40009121848 */
[----:B-1----:R-:W-:-:S04]  /*2d500*/  SEL R6, RZ, 0x4, !P1 ;  /* 0x00000004ff067807 */ /* 0x002fc80004800000 */
[----:B------:R-:W-:-:S04]  /*2d510*/  SEL R6, R6, RZ, !P0 ;  /* 0x000000ff06067207 */ /* 0x000fc80004000000 */
[----:B------:R-:W-:Y:S02]  /*2d520*/  ISETP.NE.U32.AND P1, PT, R6, RZ, PT ;  /* 0x000000ff0600720c */ /* 0x000fe40003f25070 */
[----:B---3--:R-:W-:-:S04]  /*2d530*/  IADD3 R11, P3, R11, UR4, RZ ;  /* 0x000000040b0b7c10 */ /* 0x008fc8000ff7e0ff */
[----:B------:R-:W-:Y:S02]  /*2d540*/  IADD3.X R151, R151, UR6, RZ, P3, !PT ;  /* 0x0000000697977c10 */ /* 0x000fe40009ffe4ff */
[----:B----4-:R-:W-:Y:S01]  /*2d550*/  IADD3 R3, P4, R3, UR4, RZ ;  /* 0x0000000403037c10 */ /* 0x010fe2000ff9e0ff */
[----:B------:R-:W-:Y:S03]  /*2d560*/  STL [R1+0x628], R11 ;  /* 0x0006280b01007387 */ /* 0x000fe60000100800 */
[----:B------:R-:W-:Y:S01]  /*2d570*/  IADD3.X R8, R8, UR6, RZ, P4, !PT ;  /* 0x0000000608087c10 */ /* 0x000fe2000a7fe4ff */
[----:B------:R1:W-:Y:S01]  /*2d580*/  STL [R1+0x624], R151 ;  /* 0x0006249701007387 */ /* 0x0003e20000100800 */
[----:B------:R-:W-:Y:S01]  /*2d590*/  MOV R6, R11 ;  /* 0x0000000b00067202 */ /* 0x000fe20000000f00 */
[----:B------:R-:W-:Y:S02]  /*2d5a0*/  IMAD.MOV.U32 R7, RZ, RZ, R151 ;  /* 0x000000ffff077224 */ /* 0x000fe400078e0097 */
[----:B------:R-:W-:Y:S04]  /*2d5b0*/  STL [R1+0x630], R3 ;  /* 0x0006300301007387 */ /* 0x000fe80000100800 */
[----:B------:R3:W-:Y:S04]  /*2d5c0*/  STL [R1+0x62c], R8 ;  /* 0x00062c0801007387 */ /* 0x0007e80000100800 */
[----:B-1----:R-:W4:Y:S04]  /*2d5d0*/  LDL.LU R151, [R1+0x804] ;  /* 0x0008040001977983 */ /* 0x002f280000300800 */
[----:B------:R-:W4:Y:S04]  /*2d5e0*/  LDL.LU R11, [R1+0x808] ;  /* 0x00080800010b7983 */ /* 0x000f280000300800 */
[----:B------:R1:W-:Y:S01]  /*2d5f0*/  LDGSTS.E [R2+0x8008], desc[UR8][R6.64], P2 ;  /* 0x0800800006027fae */ /* 0x0003e20009121848 */
[----:B------:R-:W-:Y:S01]  /*2d600*/  ISETP.GT.AND P2, PT, R0, 0x3c, PT ;  /* 0x0000003c0000780c */ /* 0x000fe20003f44270 */
[----:B-1----:R-:W-:-:S02]  /*2d610*/  IMAD.MOV.U32 R6, RZ, RZ, R3 ;  /* 0x000000ffff067224 */ /* 0x002fc400078e0003 */
[----:B------:R-:W-:Y:S02]  /*2d620*/  IMAD.MOV.U32 R7, RZ, RZ, R8 ;  /* 0x000000ffff077224 */ /* 0x000fe400078e0008 */
[----:B---3--:R-:W3:Y:S04]  /*2d630*/  LDL.LU R8, [R1+0x80c] ;  /* 0x00080c0001087983 */ /* 0x008ee80000300800 */
[----:B------:R-:W3:Y:S04]  /*2d640*/  LDL.LU R3, [R1+0x810] ;  /* 0x0008100001037983 */ /* 0x000ee80000300800 */
[----:B------:R1:W-:Y:S01]  /*2d650*/  LDGSTS.E [R2+0xc], desc[UR8][R6.64], P1 ;  /* 0x0000c00006027fae */ /* 0x0003e20008921848 */
[----:B------:R-:W-:-:S04]  /*2d660*/  IADD3 R9, P3, R9, UR4, RZ ;  /* 0x0000000409097c10 */ /* 0x000fc8000ff7e0ff */
[----:B------:R-:W-:Y:S02]  /*2d670*/  IADD3.X R10, R10, UR6, RZ, P3, !PT ;  /* 0x000000060a0a7c10 */ /* 0x000fe40009ffe4ff */
[----:B-1----:R-:W-:Y:S02]  /*2d680*/  SEL R6, RZ, 0x4, !P2 ;  /* 0x00000004ff067807 */ /* 0x002fe40005000000 */
[----:B--2---:R-:W-:Y:S02]  /*2d690*/  IADD3 R4, P4, R4, UR4, RZ ;  /* 0x0000000404047c10 */ /* 0x004fe4000ff9e0ff */
[----:B------:R-:W-:Y:S02]  /*2d6a0*/  SEL R6, R6, RZ, !P0 ;  /* 0x000000ff06067207 */ /* 0x000fe40004000000 */
[----:B------:R-:W-:Y:S01]  /*2d6b0*/  IADD3.X R5, R5, UR6, RZ, P4, !PT ;  /* 0x0000000605057c10 */ /* 0x000fe2000a7fe4ff */
[----:B------:R-:W-:Y:S01]  /*2d6c0*/  STL [R1+0x638], R9 ;  /* 0x0006380901007387 */ /* 0x000fe20000100800 */
[----:B------:R-:W-:Y:S01]  /*2d6d0*/  ISETP.NE.U32.AND P2, PT, R6, RZ, PT ;  /* 0x000000ff0600720c */ /* 0x000fe20003f45070 */
[----:B------:R-:W-:-:S02]  /*2d6e0*/  IMAD.MOV.U32 R6, RZ, RZ, R9 ;  /* 0x000000ffff067224 */ /* 0x000fc400078e0009 */
[----:B------:R1:W-:Y:S01]  /*2d6f0*/  STL [R1+0x634], R10 ;  /* 0x0006340a01007387 */ /* 0x0003e20000100800 */
[----:B------:R-:W-:-:S03]  /*2d700*/  IMAD.MOV.U32 R7, RZ, RZ, R10 ;  /* 0x000000ffff077224 */ /* 0x000fc600078e000a */
[----:B------:R-:W-:Y:S04]  /*2d710*/  STL [R1+0x800], R4 ;  /* 0x0008000401007387 */ /* 0x000fe80000100800 */
[----:B------:R2:W-:Y:S04]  /*2d720*/  STL [R1+0x7fc], R5 ;  /* 0x0007fc0501007387 */ /* 0x0005e80000100800 */
[----:B-1----:R-:W3:Y:S04]  /*2d730*/  LDL.LU R10, [R1+0x814] ;  /* 0x00081400010a7983 */ /* 0x002ee80000300800 */
[----:B------:R-:W3:Y:S04]  /*2d740*/  LDL.LU R9, [R1+0x818] ;  /* 0x0008180001097983 */ /* 0x000ee80000300800 */
[----:B------:R1:W-:Y:S02]  /*2d750*/  LDGSTS.E [R2+0x800c], desc[UR8][R6.64], P1 ;  /* 0x0800c00006027fae */ /* 0x0003e40008921848 */
[----:B-1----:R-:W-:Y:S01]  /*2d760*/  MOV R7, R5 ;  /* 0x0000000500077202 */ /* 0x002fe20000000f00 */
[----:B------:R-:W-:Y:S01]  /*2d770*/  IMAD.MOV.U32 R6, RZ, RZ, R4 ;  /* 0x000000ffff067224 */ /* 0x000fe200078e0004 */
[----:B--2---:R-:W2:Y:S04]  /*2d780*/  LDL.LU R5, [R1+0x81c] ;  /* 0x00081c0001057983 */ /* 0x004ea80000300800 */
[----:B------:R-:W2:Y:S01]  /*2d790*/  LDL.LU R4, [R1+0x820] ;  /* 0x0008200001047983 */ /* 0x000ea20000300800 */
[----:B------:R-:W-:-:S03]  /*2d7a0*/  ISETP.GT.AND P1, PT, R0, 0x3d, PT ;  /* 0x0000003d0000780c */ /* 0x000fc60003f24270 */
[----:B------:R1:W-:Y:S02]  /*2d7b0*/  LDGSTS.E [R2+0x10000], desc[UR8][R6.64], P2 ;  /* 0x1000000006027fae */ /* 0x0003e40009121848 */
[----:B-1----:R-:W-:-:S04]  /*2d7c0*/  SEL R6, RZ, 0x4, !P1 ;  /* 0x00000004ff067807 */ /* 0x002fc80004800000 */
[----:B------:R-:W-:-:S04]  /*2d7d0*/  SEL R6, R6, RZ, !P0 ;  /* 0x000000ff06067207 */ /* 0x000fc80004000000 */
[----:B------:R-:W-:Y:S02]  /*2d7e0*/  ISETP.NE.U32.AND P1, PT, R6, RZ, PT ;  /* 0x000000ff0600720c */ /* 0x000fe40003f25070 */
[----:B----4-:R-:W-:-:S04]  /*2d7f0*/  IADD3 R11, P3, R11, UR4, RZ ;  /* 0x000000040b0b7c10 */ /* 0x010fc8000ff7e0ff */
[----:B------:R-:W-:Y:S01]  /*2d800*/  IADD3.X R151, R151, UR6, RZ, P3, !PT ;  /* 0x0000000697977c10 */ /* 0x000fe20009ffe4ff */
[----:B------:R-:W-:Y:S01]  /*2d810*/  IMAD.MOV.U32 R6, RZ, RZ, R11 ;  /* 0x000000ffff067224 */ /* 0x000fe200078e000b */
[----:B------:R-:W-:Y:S03]  /*2d820*/  STL [R1+0x808], R11 ;  /* 0x0008080b01007387 */ /* 0x000fe60000100800 */
[----:B------:R-:W-:Y:S01]  /*2d830*/  IMAD.MOV.U32 R7, RZ, RZ, R151 ;  /* 0x000000ffff077224 */ /* 0x000fe200078e0097 */
[----:B------:R1:W-:Y:S04]  /*2d840*/  STL [R1+0x804], R151 ;  /* 0x0008049701007387 */ /* 0x0003e80000100800 */
[----:B------:R4:W-:Y:S01]  /*2d850*/  LDGSTS.E [R2+0x18000], desc[UR8][R6.64], P2 ;  /* 0x1800000006027fae */ /* 0x0009e20009121848 */
[----:B---3--:R-:W-:-:S04]  /*2d860*/  IADD3 R3, P4, R3, UR4, RZ ;  /* 0x0000000403037c10 */ /* 0x008fc8000ff9e0ff */
[----:B------:R-:W-:Y:S01]  /*2d870*/  IADD3.X R8, R8, UR6, RZ, P4, !PT ;  /* 0x0000000608087c10 */ /* 0x000fe2000a7fe4ff */
[----:B------:R-:W-:Y:S01]  /*2d880*/  STL [R1+0x810], R3 ;  /* 0x0008100301007387 */ /* 0x000fe20000100800 */
[----:B----4-:R-:W-:-:S03]  /*2d890*/  IMAD.MOV.U32 R6, RZ, RZ, R3 ;  /* 0x000000ffff067224 */ /* 0x010fc600078e0003 */
[----:B------:R3:W-:Y:S01]  /*2d8a0*/  STL [R1+0x80c], R8 ;  /* 0x00080c0801007387 */ /* 0x0007e20000100800 */
[----:B------:R-:W-:-:S03]  /*2d8b0*/  IMAD.MOV.U32 R7, RZ, RZ, R8 ;  /* 0x000000ffff077224 */ /* 0x000fc600078e0008 */
[----:B-1----:R-:W4:Y:S01]  /*2d8c0*/  LDL.LU R151, [R1+0x824] ;  /* 0x0008240001977983 */ /* 0x002f220000300800 */
[----:B------:R-:W-:-:S03]  /*2d8d0*/  ISETP.GT.AND P2, PT, R0, 0x3e, PT ;  /* 0x0000003e0000780c */ /* 0x000fc60003f44270 */
[----:B------:R-:W4:Y:S04]  /*2d8e0*/  LDL.LU R11, [R1+0x828] ;  /* 0x00082800010b7983 */ /* 0x000f280000300800 */
[----:B---3--:R-:W3:Y:S04]  /*2d8f0*/  LDL.LU R8, [R1+0x82c] ;  /* 0x00082c0001087983 */ /* 0x008ee80000300800 */
[----:B------:R-:W3:Y:S04]  /*2d900*/  LDL.LU R3, [R1+0x830] ;  /* 0x0008300001037983 */ /* 0x000ee80000300800 */
[----:B------:R1:W-:Y:S02]  /*2d910*/  LDGSTS.E [R2+0x10004], desc[UR8][R6.64], P1 ;  /* 0x1000400006027fae */ /* 0x0003e40008921848 */
[----:B-1----:R-:W-:-:S02]  /*2d920*/  SEL R6, RZ, 0x4, !P2 ;  /* 0x00000004ff067807 */ /* 0x002fc40005000000 */
[----:B------:R-:W-:Y:S02]  /*2d930*/  IADD3 R9, P3, R9, UR4, RZ ;  /* 0x0000000409097c10 */ /* 0x000fe4000ff7e0ff */
[----:B------:R-:W-:Y:S02]  /*2d940*/  SEL R6, R6, RZ, !P0 ;  /* 0x000000ff06067207 */ /* 0x000fe40004000000 */
[----:B------:R-:W-:Y:S02]  /*2d950*/  IADD3.X R10, R10, UR6, RZ, P3, !PT ;  /* 0x000000060a0a7c10 */ /* 0x000fe40009ffe4ff */
[----:B------:R-:W-:Y:S01]  /*2d960*/  ISETP.NE.U32.AND P2, PT, R6, RZ, PT ;  /* 0x000000ff0600720c */ /* 0x000fe20003f45070 */
[----:B------:R-:W-:Y:S01]  /*2d970*/  IMAD.MOV.U32 R6, RZ, RZ, R9 ;  /* 0x000000ffff067224 */ /* 0x000fe200078e0009 */
[----:B------:R-:W-:Y:S01]  /*2d980*/  STL [R1+0x818], R9 ;  /* 0x0008180901007387 */ /* 0x000fe20000100800 */
[----:B------:R-:W-:-:S03]  /*2d990*/  IMAD.MOV.U32 R7, RZ, RZ, R10 ;  /* 0x000000ffff077224 */ /* 0x000fc600078e000a */
[----:B------:R1:W-:Y:S04]  /*2d9a0*/  STL [R1+0x814], R10 ;  /* 0x0008140a01007387 */ /* 0x0003e80000100800 */
[----:B------:R1:W-:Y:S01]  /*2d9b0*/  LDGSTS.E [R2+0x18004], desc[UR8][R6.64], P1 ;  /* 0x1800400006027fae */ /* 0x0003e20008921848 */
[----:B--2---:R-:W-:-:S04]  /*2d9c0*/  IADD3 R4, P4, R4, UR4, RZ ;  /* 0x0000000404047c10 */ /* 0x004fc8000ff9e0ff */
[----:B------:R-:W-:Y:S01]  /*2d9d0*/  IADD3.X R5, R5, UR6, RZ, P4, !PT ;  /* 0x0000000605057c10 */ /* 0x000fe2000a7fe4ff */
[----:B------:R-:W-:Y:S01]  /*2d9e0*/  STL [R1+0x820], R4 ;  /* 0x0008200401007387 */ /* 0x000fe20000100800 */
[----:B-1----:R-:W-:-:S03]  /*2d9f0*/  MOV R6, R4 ;  /* 0x0000000400067202 */ /* 0x002fc60000000f00 */
[----:B------:R1:W-:Y:S01]  /*2da00*/  STL [R1+0x81c], R5 ;  /* 0x00081c0501007387 */ /* 0x0003e20000100800 */
[----:B------:R-:W-:-:S03]  /*2da10*/  IMAD.MOV.U32 R7, RZ, RZ, R5 ;  /* 0x000000ffff077224 */ /* 0x000fc600078e0005 */
[----:B------:R-:W2:Y:S04]  /*2da20*/  LDL.LU R10, [R1+0x834] ;  /* 0x00083400010a7983 */ /* 0x000ea80000300800 */
[----:B------:R-:W2:Y:S04]  /*2da30*/  LDL.LU R9, [R1+0x838] ;  /* 0x0008380001097983 */ /* 0x000ea80000300800 */
[----:B-1----:R-:W2:Y:S04]  /*2da40*/  LDL.LU R5, [R1+0x9fc] ;  /* 0x0009fc0001057983 */ /* 0x002ea80000300800 */
[----:B------:R-:W2:Y:S01]  /*2da50*/  LDL.LU R4, [R1+0xa00] ;  /* 0x000a000001047983 */ /* 0x000ea20000300800 */
[----:B------:R-:W-:-:S03]  /*2da60*/  ISETP.GT.AND P1, PT, R0, 0x3f, PT ;  /* 0x0000003f0000780c */ /* 0x000fc60003f24270 */
[----:B------:R1:W-:Y:S02]  /*2da70*/  LDGSTS.E [R2+0x10008], desc[UR8][R6.64], P2 ;  /* 0x1000800006027fae */ /* 0x0003e40009121848 */
[----:B-1----:R-:W-:-:S04]  /*2da80*/  SEL R6, RZ, 0x4, !P1 ;  /* 0x00000004ff067807 */ /* 0x002fc80004800000 */
[----:B------:R-:W-:-:S04]  /*2da90*/  SEL R6, R6, RZ, !P0 ;  /* 0x000000ff06067207 */ /* 0x000fc80004000000 */
[----:B------:R-:W-:Y:S02]  /*2daa0*/  ISETP.NE.U32.AND P1, PT, R6, RZ, PT ;  /* 0x000000ff0600720c */ /* 0x000fe40003f25070 */
[----:B----4-:R-:W-:-:S04]  /*2dab0*/  IADD3 R11, P3, R11, UR4, RZ ;  /* 0x000000040b0b7c10 */ /* 0x010fc8000ff7e0ff */
[----:B------:R-:W-:Y:S02]  /*2dac0*/  IADD3.X R151, R151, UR6, RZ, P3, !PT ;  /* 0x0000000697977c10 */ /* 0x000fe40009ffe4ff */
[----:B---3--:R-:W-:Y:S01]  /*2dad0*/  IADD3 R3, P4, R3, UR4, RZ ;  /* 0x0000000403037c10 */ /* 0x008fe2000ff9e0ff */
[----:B------:R-:W-:Y:S03]  /*2dae0*/  STL [R1+0x828], R11 ;  /* 0x0008280b01007387 */ /* 0x000fe60000100800 */
[----:B------:R-:W-:Y:S01]  /*2daf0*/  IADD3.X R8, R8, UR6, RZ, P4, !PT ;  /* 0x0000000608087c10 */ /* 0x000fe2000a7fe4ff */
[----:B------:R1:W-:Y:S01]  /*2db00*/  STL [R1+0x824], R151 ;  /* 0x0008249701007387 */ /* 0x0003e20000100800 */
[----:B------:R-:W-:Y:S02]  /*2db10*/  IMAD.MOV.U32 R6, RZ, RZ, R11 ;  /* 0x000000ffff067224 */ /* 0x000fe400078e000b */
[----:B------:R-:W-:Y:S01]  /*2db20*/  IMAD.MOV.U32 R7, RZ, RZ, R151 ;  /* 0x000000ffff077224 */ /* 0x000fe200078e0097 */
        /* <DEDUP_REMOVED lines=11> */
[----:B--2---:R-:W-:-:S02]  /*2dbe0*/  IADD3 R9, P3, R9, UR4, RZ ;  /* 0x0000000409097c10 */ /* 0x004fc4000ff7e0ff */
[----:B-1----:R-:W-:Y:S02]  /*2dbf0*/  SEL R6, RZ, 0x4, !P2 ;  /* 0x00000004ff067807 */ /* 0x002fe40005000000 */
[----:B------:R-:W-:Y:S02]  /*2dc00*/  IADD3.X R10, R10, UR6, RZ, P3, !PT ;  /* 0x000000060a0a7c10 */ /* 0x000fe40009ffe4ff */
[----:B------:R-:W-:Y:S02]  /*2dc10*/  IADD3 R4, P4, R4, UR4, RZ ;  /* 0x0000000404047c10 */ /* 0x000fe4000ff9e0ff */
[----:B------:R-:W-:Y:S02]  /*2dc20*/  SEL R6, R6, RZ, !P0 ;  /* 0x000000ff06067207 */ /* 0x000fe40004000000 */
[----:B------:R-:W-:Y:S01]  /*2dc30*/  IADD3.X R5, R5, UR6, RZ, P4, !PT ;  /* 0x0000000605057c10 */ /* 0x000fe2000a7fe4ff */
[----:B------:R-:W-:Y:S01]  /*2dc40*/  STL [R1+0x838], R9 ;  /* 0x0008380901007387 */ /* 0x000fe20000100800 */
[----:B------:R-:W-:Y:S01]  /*2dc50*/  ISETP.NE.U32.AND P2, PT, R6, RZ, PT ;  /* 0x000000ff0600720c */ /* 0x000fe20003f45070 */
[----:B------:R-:W-:Y:S01]  /*2dc60*/  IMAD.MOV.U32 R6, RZ, RZ, R9 ;  /* 0x000000ffff067224 */ /* 0x000fe200078e0009 */
[----:B------:R-:W-:Y:S01]  /*2dc70*/  MOV R7, R10 ;  /* 0x0000000a00077202 */ /* 0x000fe20000000f00 */
[----:B------:R1:W-:Y:S04]  /*2dc80*/  STL [R1+0x834], R10 ;  /* 0x0008340a01007387 */ /* 0x0003e80000100800 */
[----:B------:R-:W-:Y:S04]  /*2dc90*/  STL [R1+0xa00], R4 ;  /* 0x000a000401007387 */ /* 0x000fe80000100800 */
[----:B------:R2:W-:Y:S04]  /*2dca0*/  STL [R1+0x9fc], R5 ;  /* 0x0009fc0501007387 */ /* 0x0005e80000100800 */
[----:B-1----:R-:W3:Y:S04]  /*2dcb0*/  LDL.LU R10, [R1+0xa14] ;  /* 0x000a1400010a7983 */ /* 0x002ee80000300800 */
[----:B------:R-:W3:Y:S04]  /*2dcc0*/  LDL.LU R9, [R1+0xa18] ;  /* 0x000a180001097983 */ /* 0x000ee80000300800 */
[----:B------:R1:W-:Y:S02]  /*2dcd0*/  LDGSTS.E [R2+0x1800c], desc[UR8][R6.64], P1 ;  /* 0x1800c00006027fae */ /* 0x0003e40008921848 */
[----:B-1----:R-:W-:-:S02]  /*2dce0*/  IMAD.MOV.U32 R7, RZ, RZ, R5 ;  /* 0x000000ffff077224 */ /* 0x002fc400078e0005 */
        /* <DEDUP_REMOVED lines=20> */
[----:B------:R-:W-:Y:S01]  /*2de30*/  IMAD.MOV.U32 R7, RZ, RZ, R8 ;  /* 0x000000ffff077224 */ /* 0x000fe200078e0008 */
[----:B------:R-:W-:Y:S02]  /*2de40*/  ISETP.GT.AND P2, PT, R0, 0x5e, PT ;  /* 0x0000005e0000780c */ /* 0x000fe40003f44270 */
[----:B-1----:R-:W4:Y:S04]  /*2de50*/  LDL.LU R151, [R1+0xa24] ;  /* 0x000a240001977983 */ /* 0x002f280000300800 */
        /* <DEDUP_REMOVED lines=8> */
[----:B------:R-:W-:Y:S02]  /*2dee0*/  ISETP.NE.U32.AND P2, PT, R6, RZ, PT ;  /* 0x000000ff0600720c */ /* 0x000fe40003f45070 */
[----:B------:R-:W-:Y:S01]  /*2def0*/  MOV R6, R9 ;  /* 0x0000000900067202 */ /* 0x000fe20000000f00 */
[----:B------:R-:W-:Y:S01]  /*2df00*/  IMAD.MOV.U32 R7, RZ, RZ, R10 ;  /* 0x000000ffff077224 */ /* 0x000fe200078e000a */
[----:B------:R1:W-:Y:S04]  /*2df10*/  STL [R1+0xa18], R9 ;  /* 0x000a180901007387 */ /* 0x0003e80000100800 */
[----:B------:R-:W-:Y:S04]  /*2df20*/  STL [R1+0xa14], R10 ;  /* 0x000a140a01007387 */ /* 0x000fe80000100800 */
[----:B------:R1:W-:Y:S01]  /*2df30*/  LDGSTS.E [R2+0x28004], desc[UR8][R6.64], P1 ;  /* 0x2800400006027fae */ /* 0x0003e20008921848 */
[----:B--2---:R-:W-:-:S04]  /*2df40*/  IADD3 R4, P4, R4, UR4, RZ ;  /* 0x0000000404047c10 */ /* 0x004fc8000ff9e0ff */
[----:B------:R-:W-:Y:S01]  /*2df50*/  IADD3.X R5, R5, UR6, RZ, P4, !PT ;  /* 0x0000000605057c10 */ /* 0x000fe2000a7fe4ff */
[----:B------:R2:W-:Y:S01]  /*2df60*/  STL [R1+0xa20], R4 ;  /* 0x000a200401007387 */ /* 0x0005e20000100800 */
[----:B-1----:R-:W-:-:S03]  /*2df70*/  IMAD.MOV.U32 R6, RZ, RZ, R4 ;  /* 0x000000ffff067224 */ /* 0x002fc600078e0004 */
[----:B------:R1:W-:Y:S04]  /*2df80*/  STL [R1+0xa1c], R5 ;  /* 0x000a1c0501007387 */ /* 0x0003e80000100800 */
[----:B------:R-:W3:Y:S01]  /*2df90*/  LDL.LU R9, [R1+0xa34] ;  /* 0x000a340001097983 */ /* 0x000ee20000300800 */
[----:B------:R-:W-:-:S03]  /*2dfa0*/  IMAD.MOV.U32 R7, RZ, RZ, R5 ;  /* 0x000000ffff077224 */ /* 0x000fc600078e0005 */
[----:B--2---:R-:W2:Y:S04]  /*2dfb0*/  LDL.LU R4, [R1+0xa38] ;  /* 0x000a380001047983 */ /* 0x004ea80000300800 */
        /* <DEDUP_REMOVED lines=13> */
[----:B------:R-:W-:-:S03]  /*2e090*/  IMAD.MOV.U32 R7, RZ, RZ, R151 ;  /* 0x000000ffff077224 */ /* 0x000fc600078e0097 */
[----:B------:R-:W-:Y:S01]  /*2e0a0*/  STL [R1+0xa30], R3 ;  /* 0x000a300301007387 */ /* 0x000fe20000100800 */
[----:B------:R-:W-:-:S03]  /*2e0b0*/  IMAD.MOV.U32 R6, RZ, RZ, R11 ;  /* 0x000000ffff067224 */ /* 0x000fc600078e000b */
[----:B------:R3:W-:Y:S04]  /*2e0c0*/  STL [R1+0xa2c], R8 ;  /* 0x000a2c0801007387 */ /* 0x0007e80000100800 */
[----:B-1----:R-:W4:Y:S04]  /*2e0d0*/  LDL.LU R151, [R1+0xc04] ;  /* 0x000c040001977983 */ /* 0x002f280000300800 */
[----:B------:R-:W4:Y:S04]  /*2e0e0*/  LDL.LU R11, [R1+0xc08] ;  /* 0x000c0800010b7983 */ /* 0x000f280000300800 */
[----:B------:R1:W-:Y:S01]  /*2e0f0*/  LDGSTS.E [R2+0x28008], desc[UR8][R6.64], P2 ;  /* 0x2800800006027fae */ /* 0x0003e20009121848 */
[----:B------:R-:W-:Y:S01]  /*2e100*/  ISETP.GT.AND P2, PT, R0, 0x7c, PT ;  /* 0x0000007c0000780c */ /* 0x000fe20003f44270 */
[----:B-1----:R-:W-:Y:S01]  /*2e110*/  IMAD.MOV.U32 R6, RZ, RZ, R3 ;  /* 0x000000ffff067224 */ /* 0x002fe200078e0003 */
[----:B------:R-:W-:-:S02]  /*2e120*/  MOV R7, R8 ;  /* 0x0000000800077202 */ /* 0x000fc40000000f00 */
[----:B---3--:R-:W3:Y:S04]  /*2e130*/  LDL.LU R8, [R1+0xc10] ;  /* 0x000c100001087983 */ /* 0x008ee80000300800 */
[----:B------:R1:W-:Y:S04]  /*2e140*/  LDGSTS.E [R2+0x2000c], desc[UR8][R6.64], P1 ;  /* 0x2000c00006027fae */ /* 0x0003e80008921848 */
[----:B------:R-:W3:Y:S01]  /*2e150*/  LDL.LU R3, [R1+0xc18] ;  /* 0x000c180001037983 */ /* 0x000ee20000300800 */
[----:B--2---:R-:W-:-:S04]  /*2e160*/  IADD3 R4, P3, R4, UR4, RZ ;  /* 0x0000000404047c10 */ /* 0x004fc8000ff7e0ff */
[----:B------:R-:W-:Y:S01]  /*2e170*/  IADD3.X R9, R9, UR6, RZ, P3, !PT ;  /* 0x0000000609097c10 */ /* 0x000fe20009ffe4ff */
[----:B------:R-:W-:Y:S01]  /*2e180*/  STL [R1+0xa38], R4 ;  /* 0x000a380401007387 */ /* 0x000fe20000100800 */
[----:B-1----:R-:W-:Y:S02]  /*2e190*/  SEL R6, RZ, 0x4, !P2 ;  /* 0x00000004ff067807 */ /* 0x002fe40005000000 */
[----:B------:R-:W-:Y:S01]  /*2e1a0*/  IADD3 R10, P4, R10, UR4, RZ ;  /* 0x000000040a0a7c10 */ /* 0x000fe2000ff9e0ff */
[----:B------:R1:W-:Y:S01]  /*2e1b0*/  STL [R1+0xa34], R9 ;  /* 0x000a340901007387 */ /* 0x0003e20000100800 */
[----:B------:R-:W-:Y:S01]  /*2e1c0*/  IMAD.MOV.U32 R7, RZ, RZ, R9 ;  /* 0x000000ffff077224 */ /* 0x000fe200078e0009 */
[----:B------:R-:W-:Y:S02]  /*2e1d0*/  SEL R6, R6, RZ, !P0 ;  /* 0x000000ff06067207 */ /* 0x000fe40004000000 */
[----:B------:R-:W-:Y:S01]  /*2e1e0*/  STL [R1+0xc00], R10 ;  /* 0x000c000a01007387 */ /* 0x000fe20000100800 */
[----:B------:R-:W-:-:S03]  /*2e1f0*/  IADD3.X R5, R5, UR6, RZ, P4, !PT ;  /* 0x0000000605057c10 */ /* 0x000fc6000a7fe4ff */
[----:B-1----:R-:W2:Y:S01]  /*2e200*/  LDL.LU R9, [R1+0xc0c] ;  /* 0x000c0c0001097983 */ /* 0x002ea20000300800 */
[----:B------:R-:W-:Y:S01]  /*2e210*/  ISETP.NE.U32.AND P2, PT, R6, RZ, PT ;  /* 0x000000ff0600720c */ /* 0x000fe20003f45070 */
[----:B------:R-:W-:Y:S02]  /*2e220*/  IMAD.MOV.U32 R6, RZ, RZ, R4 ;  /* 0x000000ffff067224 */ /* 0x000fe400078e0004 */
[----:B------:R1:W-:Y:S04]  /*2e230*/  STL [R1+0xbfc], R5 ;  /* 0x000bfc0501007387 */ /* 0x0003e80000100800 */
[----:B------:R-:W2:Y:S04]  /*2e240*/  LDL.LU R4, [R1+0xc14] ;  /* 0x000c140001047983 */ /* 0x000ea80000300800 */
[----:B------:R1:W-:Y:S01]  /*2e250*/  LDGSTS.E [R2+0x2800c], desc[UR8][R6.64], P1 ;  /* 0x2800c00006027fae */ /* 0x0003e20008921848 */
[----:B------:R-:W-:Y:S01]  /*2e260*/  ISETP.GT.AND P1, PT, R0, 0x7d, PT ;  /* 0x0000007d0000780c */ /* 0x000fe20003f24270 */
[----:B-1----:R-:W-:-:S02]  /*2e270*/  IMAD.MOV.U32 R6, RZ, RZ, R10 ;  /* 0x000000ffff067224 */ /* 0x002fc400078e000a */
[----:B------:R-:W-:Y:S02]  /*2e280*/  IMAD.MOV.U32 R7, RZ, RZ, R5 ;  /* 0x000000ffff077224 */ /* 0x000fe400078e0005 */
[----:B------:R-:W2:Y:S04]  /*2e290*/  LDL.LU R5, [R1+0x1250] ;  /* 0x0012500001057983 */ /* 0x000ea80000300800 */
[----:B------:R1:W-:Y:S04]  /*2e2a0*/  LDGSTS.E [R2+0x30000], desc[UR8][R6.64], P2 ;  /* 0x3000000006027fae */ /* 0x0003e80009121848 */
[----:B------:R-:W2:Y:S01]  /*2e2b0*/  LDL.LU R10, [R1+0x124c] ;  /* 0x00124c00010a7983 */ /* 0x000ea20000300800 */
[----:B-1----:R-:W-:-:S04]  /*2e2c0*/  SEL R6, RZ, 0x4, !P1 ;  /* 0x00000004ff067807 */ /* 0x002fc80004800000 */
[----:B------:R-:W-:-:S04]  /*2e2d0*/  SEL R6, R6, RZ, !P0 ;  /* 0x000000ff06067207 */ /* 0x000fc80004000000 */
[----:B------:R-:W-:Y:S02]  /*2e2e0*/  ISETP.NE.U32.AND P1, PT, R6, RZ, PT ;  /* 0x000000ff0600720c */ /* 0x000fe40003f25070 */
[----:B----4-:R-:W-:-:S04]  /*2e2f0*/  IADD3 R11, P3, R11, UR4, RZ ;  /* 0x000000040b0b7c10 */ /* 0x010fc8000ff7e0ff */
[----:B------:R-:W-:Y:S01]  /*2e300*/  IADD3.X R151, R151, UR6, RZ, P3, !PT ;  /* 0x0000000697977c10 */ /* 0x000fe20009ffe4ff */
[----:B------:R-:W-:-:S04]  /*2e310*/  IMAD.MOV.U32 R6, RZ, RZ, R11 ;  /* 0x000000ffff067224 */ /* 0x000fc800078e000b */
[----:B------:R-:W-:-:S05]  /*2e320*/  IMAD.MOV.U32 R7, RZ, RZ, R151 ;  /* 0x000000ffff077224 */ /* 0x000fca00078e0097 */
[----:B------:R1:W-:Y:S01]  /*2e330*/  LDGSTS.E [R2+0x38000], desc[UR8][R6.64], P2 ;  /* 0x3800000006027fae */ /* 0x0003e20009121848 */
[----:B---3--:R-:W-:-:S03]  /*2e340*/  IADD3 R8, P2, R8, UR4, RZ ;  /* 0x0000000408087c10 */ /* 0x008fc6000ff5e0ff */
[----:B------:R-:W-:Y:S01]  /*2e350*/  STL [R1+0xc08], R11 ;  /* 0x000c080b01007387 */ /* 0x000fe20000100800 */
[----:B------:R-:W-:Y:S02]  /*2e360*/  IADD3 R3, P3, R3, UR4, RZ ;  /* 0x0000000403037c10 */ /* 0x000fe4000ff7e0ff */
[----:B-1----:R-:W-:Y:S01]  /*2e370*/  MOV R6, R8 ;  /* 0x0000000800067202 */ /* 0x002fe20000000f00 */
[----:B------:R1:W-:Y:S04]  /*2e380*/  STL [R1+0xc04], R151 ;  /* 0x000c049701007387 */ /* 0x0003e80000100800 */
[----:B-1----:R-:W3:Y:S04]  /*2e390*/  LDL.LU R151, [R1+0xc20] ;  /* 0x000c200001977983 */ /* 0x002ee80000300800 */
[----:B------:R-:W-:Y:S01]  /*2e3a0*/  STL [R1+0xc10], R8 ;  /* 0x000c100801007387 */ /* 0x000fe20000100800 */
[----:B--2---:R-:W-:-:S05]  /*2e3b0*/  IADD3.X R9, R9, UR6, RZ, P2, !PT ;  /* 0x0000000609097c10 */ /* 0x004fca00097fe4ff */
[----:B------:R-:W-:Y:S01]  /*2e3c0*/  IMAD.MOV.U32 R7, RZ, RZ, R9 ;  /* 0x000000ffff077224 */ /* 0x000fe200078e0009 */
[----:B------:R-:W-:Y:S01]  /*2e3d0*/  IADD3.X R4, R4, UR6, RZ, P3, !PT ;  /* 0x0000000604047c10 */ /* 0x000fe20009ffe4ff */
[----:B------:R1:W-:Y:S04]  /*2e3e0*/  STL [R1+0xc0c], R9 ;  /* 0x000c0c0901007387 */ /* 0x0003e80000100800 */
[----:B------:R2:W-:Y:S04]  /*2e3f0*/  LDGSTS.E [R2+0x30004], desc[UR8][R6.64], P1 ;  /* 0x3000400006027fae */ /* 0x0005e80008921848 */
[----:B------:R4:W-:Y:S04]  /*2e400*/  STL [R1+0xc18], R3 ;  /* 0x000c180301007387 */ /* 0x0009e80000100800 */
[----:B------:R4:W-:Y:S01]  /*2e410*/  STL [R1+0xc14], R4 ;  /* 0x000c140401007387 */ /* 0x0009e20000100800 */
[----:B--2---:R-:W-:-:S03]  /*2e420*/  IMAD.MOV.U32 R6, RZ, RZ, R3 ;  /* 0x000000ffff067224 */ /* 0x004fc600078e0003 */
[----:B-1----:R-:W2:Y:S01]  /*2e430*/  LDL.LU R9, [R1+0xc24] ;  /* 0x000c240001097983 */ /* 0x002ea20000300800 */
[----:B------:R-:W-:-:S03]  /*2e440*/  IMAD.MOV.U32 R7, RZ, RZ, R4 ;  /* 0x000000ffff077224 */ /* 0x000fc600078e0004 */
[----:B----4-:R-:W4:Y:S04]  /*2e450*/  LDL.LU R3, [R1+0xc28] ;  /* 0x000c280001037983 */ /* 0x010f280000300800 */
[----:B------:R-:W2:Y:S04]  /*2e460*/  LDL.LU R8, [R1+0xc30] ;  /* 0x000c300001087983 */ /* 0x000ea80000300800 */
[----:B------:R-:W2:Y:S04]  /*2e470*/  LDL.LU R4, [R1+0xc38] ;  /* 0x000c380001047983 */ /* 0x000ea80000300800 */
[----:B------:R1:W-:Y:S04]  /*2e480*/  LDGSTS.E [R2+0x38004], desc[UR8][R6.64], P1 ;  /* 0x3800400006027fae */ /* 0x0003e80008921848 */
[----:B------:R-:W4:Y:S01]  /*2e490*/  LDL.LU R7, [R1+0xc1c] ;  /* 0x000c1c0001077983 */ /* 0x000f220000300800 */
[----:B------:R-:W-:-:S03]  /*2e4a0*/  ISETP.GT.AND P1, PT, R0, 0x7e, PT ;  /* 0x0000007e0000780c */ /* 0x000fc60003f24270 */
[----:B------:R-:W2:Y:S01]  /*2e4b0*/  LDL.LU R11, [R1+0xc2c] ;  /* 0x000c2c00010b7983 */ /* 0x000ea20000300800 */
[----:B-1----:R-:W-:-:S04]  /*2e4c0*/  SEL R6, RZ, 0x4, !P1 ;  /* 0x00000004ff067807 */ /* 0x002fc80004800000 */
[----:B------:R-:W-:-:S04]  /*2e4d0*/  SEL R6, R6, RZ, !P0 ;  /* 0x000000ff06067207 */ /* 0x000fc80004000000 */
[----:B------:R-:W-:Y:S02]  /*2e4e0*/  ISETP.NE.U32.AND P3, PT, R6, RZ, PT ;  /* 0x000000ff0600720c */ /* 0x000fe40003f65070 */
[----:B------:R-:W-:Y:S02]  /*2e4f0*/  LOP3.LUT R6, R5, 0x7f, RZ, 0xc0, !PT ;  /* 0x0000007f05067812 */ /* 0x000fe400078ec0ff */
[----:B---3--:R-:W-:-:S05]  /*2e500*/  IADD3 R151, P1, R151, UR4, RZ ;  /* 0x0000000497977c10 */ /* 0x008fca000ff3e0ff */
[----:B------:R-:W-:Y:S01]  /*2e510*/  STL [R1+0xc20], R151 ;  /* 0x000c209701007387 */ /* 0x000fe20000100800 */
[----:B----4-:R-:W-:-:S05]  /*2e520*/  IADD3.X R7, R7, UR6, RZ, P1, !PT ;  /* 0x0000000607077c10 */ /* 0x010fca0008ffe4ff */
[----:B------:R1:W-:Y:S04]  /*2e530*/  STL [R1+0xc1c], R7 ;  /* 0x000c1c0701007387 */ /* 0x0003e80000100800 */
[----:B------:R-:W3:Y:S01]  /*2e540*/  LDL.LU R5, [R1+0xc34] ;  /* 0x000c340001057983 */ /* 0x000ee20000300800 */
[----:B------:R-:W-:Y:S02]  /*2e550*/  IADD3 R3, P4, R3, UR4, RZ ;  /* 0x0000000403037c10 */ /* 0x000fe4000ff9e0ff */
[----:B------:R-:W-:Y:S01]  /*2e560*/  ISETP.GE.AND P1, PT, R6, R0, PT ;  /* 0x000000000600720c */ /* 0x000fe20003f26270 */
[----:B------:R-:W-:Y:S01]  /*2e570*/  IMAD.MOV.U32 R6, RZ, RZ, R151 ;  /* 0x000000ffff067224 */ /* 0x000fe200078e0097 */
[----:B--2---:R-:W-:Y:S02]  /*2e580*/  IADD3.X R9, R9, UR6, RZ, P4, !PT ;  /* 0x0000000609097c10 */ /* 0x004fe4000a7fe4ff */
[----:B------:R-:W-:-:S02]  /*2e590*/  ISETP.GT.AND P2, PT, R0, 0x7f, PT ;  /* 0x0000007f0000780c */ /* 0x000fc40003f44270 */
[----:B------:R2:W-:Y:S02]  /*2e5a0*/  LDGSTS.E [R2+0x30008], desc[UR8][R6.64], P3 ;  /* 0x3000800006027fae */ /* 0x0005e40009921848 */
[----:B------:R-:W-:-:S04]  /*2e5b0*/  SEL R0, RZ, 0x4, !P2 ;  /* 0x00000004ff007807 */ /* 0x000fc80005000000 */
[----:B------:R-:W-:Y:S01]  /*2e5c0*/  SEL R0, R0, RZ, !P0 ;  /* 0x000000ff00007207 */ /* 0x000fe20004000000 */
[----:B--2---:R-:W-:Y:S02]  /*2e5d0*/  IMAD.MOV.U32 R6, RZ, RZ, R3 ;  /* 0x000000ffff067224 */ /* 0x004fe400078e0003 */
[----:B-1----:R-:W-:Y:S01]  /*2e5e0*/  IMAD.MOV.U32 R7, RZ, RZ, R9 ;  /* 0x000000ffff077224 */ /* 0x002fe200078e0009 */
[----:B------:R-:W-:-:S04]  /*2e5f0*/  ISETP.NE.U32.AND P2, PT, R0, RZ, PT ;  /* 0x000000ff0000720c */ /* 0x000fc80003f45070 */
[----:B------:R1:W-:Y:S01]  /*2e600*/  LDGSTS.E [R2+0x38008], desc[UR8][R6.64], P3 ;  /* 0x3800800006027fae */ /* 0x0003e20009921848 */
[----:B------:R-:W-:Y:S02]  /*2e610*/  IADD3 R8, P3, R8, UR4, RZ ;  /* 0x0000000408087c10 */ /* 0x000fe4000ff7e0ff */
[----:B------:R-:W-:Y:S01]  /*2e620*/  IADD3 R4, P4, R4, UR4, RZ ;  /* 0x0000000404047c10 */ /* 0x000fe2000ff9e0ff */
[----:B------:R2:W-:Y:S01]  /*2e630*/  STL [R1+0xc28], R3 ;  /* 0x000c280301007387 */ /* 0x0005e20000100800 */
[----:B------:R-:W-:-:S03]  /*2e640*/  IADD3.X R11, R11, UR6, RZ, P3, !PT ;  /* 0x000000060b0b7c10 */ /* 0x000fc60009ffe4ff */
[----:B------:R4:W-:Y:S04]  /*2e650*/  STL [R1+0xc24], R9 ;  /* 0x000c240901007387 */ /* 0x0009e80000100800 */
[----:B--2---:R-:W2:Y:S01]  /*2e660*/  LDL.LU R3, [R1+0xc40] ;  /* 0x000c400001037983 */ /* 0x004ea20000300800 */
[----:B-1----:R-:W-:-:S03]  /*2e670*/  IMAD.MOV.U32 R7, RZ, RZ, R11 ;  /* 0x000000ffff077224 */ /* 0x002fc600078e000b */
[----:B----4-:R-:W4:Y:S01]  /*2e680*/  LDL.LU R9, [R1+0xc60] ;  /* 0x000c600001097983 */ /* 0x010f220000300800 */
[----:B------:R-:W-:-:S03]  /*2e690*/  MOV R6, R8 ;  /* 0x0000000800067202 */ /* 0x000fc60000000f00 */
[----:B------:R-:W-:Y:S04]  /*2e6a0*/  STL [R1+0xc30], R8 ;  /* 0x000c300801007387 */ /* 0x000fe80000100800 */
[----:B------:R1:W-:Y:S04]  /*2e6b0*/  STL [R1+0xc2c], R11 ;  /* 0x000c2c0b01007387 */ /* 0x0003e80000100800 */
[----:B------:R-:W-:Y:S04]  /*2e6c0*/  STL [R1+0xc38], R4 ;  /* 0x000c380401007387 */ /* 0x000fe80000100800 */
[----:B------:R1:W-:Y:S04]  /*2e6d0*/  LDGSTS.E [R2+0x3000c], desc[UR8][R6.64], P2 ;  /* 0x3000c00006027fae */ /* 0x0003e80009121848 */
[----:B-1----:R-:W4:Y:S01]  /*2e6e0*/  LDL.LU R11, [R1+0xc3c] ;  /* 0x000c3c00010b7983 */ /* 0x002f220000300800 */
[----:B------:R-:W-:Y:S01]  /*2e6f0*/  IMAD.MOV.U32 R6, RZ, RZ, R4 ;  /* 0x000000ffff067224 */ /* 0x000fe200078e0004 */
[----:B---3--:R-:W-:-:S05]  /*2e700*/  IADD3.X R5, R5, UR6, RZ, P4, !PT ;  /* 0x0000000605057c10 */ /* 0x008fca000a7fe4ff */
[----:B------:R1:W-:Y:S01]  /*2e710*/  STL [R1+0xc34], R5 ;  /* 0x000c340501007387 */ /* 0x0003e20000100800 */
[----:B------:R-:W-:-:S03]  /*2e720*/  IMAD.MOV.U32 R7, RZ, RZ, R5 ;  /* 0x000000ffff077224 */ /* 0x000fc600078e0005 */
[----:B------:R-:W3:Y:S04]  /*2e730*/  LDL.LU R151, [R1+0xc5c] ;  /* 0x000c5c0001977983 */ /* 0x000ee80000300800 */
[----:B------:R4:W-:Y:S04]  /*2e740*/  LDGSTS.E [R2+0x3800c], desc[UR8][R6.64], P2 ;  /* 0x3800c00006027fae */ /* 0x0009e80009121848 */
[----:B-1----:R-:W3:Y:S04]  /*2e750*/  LDL.LU R5, [R1+0xc80] ;  /* 0x000c800001057983 */ /* 0x002ee80000300800 */
[----:B------:R-:W3:Y:S04]  /*2e760*/  LDL.LU R8, [R1+0xc9c] ;  /* 0x000c9c0001087983 */ /* 0x000ee80000300800 */
[----:B------:R-:W3:Y:S04]  /*2e770*/  LDL.LU R4, [R1+0xca0] ;  /* 0x000ca00001047983 */ /* 0x000ee80000300800 */
[----:B------:R-:W3:Y:S01]  /*2e780*/  LDL.LU R2, [R1+0xc7c] ;  /* 0x000c7c0001027983 */ /* 0x000ee20000300800 */
[----:B------:R-:W-:Y:S01]  /*2e790*/  SEL R0, RZ, 0x4, P1 ;  /* 0x00000004ff007807 */ /* 0x000fe20000800000 */
[----:B------:R-:W-:-:S02]  /*2e7a0*/  ULEA UR12, UR10, UR11, 0x11 ;  /* 0x0000000b0a0c7291 */ /* 0x000fc4000f8e883f */
[----:B------:R-:W0:Y:S01]  /*2e7b0*/  LDGDEPBAR ;  /* 0x00000000000079af */ /* 0x000e220000000000 */
[----:B------:R-:W-:-:S04]  /*2e7c0*/  SEL R0, R0, RZ, !P0 ;  /* 0x000000ff00007207 */ /* 0x000fc80004000000 */
[----:B------:R-:W-:Y:S02]  /*2e7d0*/  ISETP.NE.U32.AND P0, PT, R0, RZ, PT ;  /* 0x000000ff0000720c */ /* 0x000fe40003f05070 */
[----:B--2---:R-:W-:Y:S01]  /*2e7e0*/  IADD3 R3, P1, R3, UR5, RZ ;  /* 0x0000000503037c10 */ /* 0x004fe2000ff3e0ff */
[----:B------:R-:W-:Y:S01]  /*2e7f0*/  IMAD.U32 R0, RZ, RZ, UR12 ;  /* 0x0000000cff007e24 */ /* 0x000fe2000f8e00ff */
[----:B----4-:R-:W-:-:S03]  /*2e800*/  IADD3 R9, P2, R9, UR5, RZ ;  /* 0x0000000509097c10 */ /* 0x010fc6000ff5e0ff */
[----:B------:R1:W-:Y:S01]  /*2e810*/  STL [R1+0xc40], R3 ;  /* 0x000c400301007387 */ /* 0x0003e20000100800 */
[----:B------:R-:W-:Y:S01]  /*2e820*/  IADD3 R0, R10, 0x100000, R0 ;  /* 0x001000000a007810 */ /* 0x000fe20007ffe000 */
[----:B------:R-:W-:Y:S02]  /*2e830*/  IMAD.MOV.U32 R6, RZ, RZ, R3 ;  /* 0x000000ffff067224 */ /* 0x000fe400078e0003 */
[----:B------:R-:W-:Y:S01]  /*2e840*/  STL [R1+0xc60], R9 ;  /* 0x000c600901007387 */ /* 0x000fe20000100800 */
[----:B------:R-:W-:-:S05]  /*2e850*/  IADD3.X R11, R11, UR7, RZ, P1, !PT ;  /* 0x000000070b0b7c10 */ /* 0x000fca0008ffe4ff */
[----:B------:R-:W-:Y:S01]  /*2e860*/  IMAD.MOV.U32 R7, RZ, RZ, R11 ;  /* 0x000000ffff077224 */ /* 0x000fe200078e000b */
[----:B------:R2:W-:Y:S04]  /*2e870*/  STL [R1+0xc3c], R11 ;  /* 0x000c3c0b01007387 */ /* 0x0005e80000100800 */
[----:B-1----:R-:W4:Y:S04]  /*2e880*/  LDL.LU R3, [R1+0xcc0] ;  /* 0x000cc00001037983 */ /* 0x002f280000300800 */
[----:B------:R1:W-:Y:S02]  /*2e890*/  LDGSTS.E [R0+-0x40000], desc[UR8][R6.64], P0 ;  /* 0xc000000006007fae */ /* 0x0003e40008121848 */
[----:B-1----:R-:W-:-:S02]  /*2e8a0*/  MOV R6, R9 ;  /* 0x0000000900067202 */ /* 0x002fc40000000f00 */
[----:B---3--:R-:W-:-:S05]  /*2e8b0*/  IADD3.X R151, R151, UR7, RZ, P2, !PT ;  /* 0x0000000797977c10 */ /* 0x008fca00097fe4ff */
[----:B------:R1:W-:Y:S01]  /*2e8c0*/  STL [R1+0xc5c], R151 ;  /* 0x000c5c9701007387 */ /* 0x0003e20000100800 */
[----:B------:R-:W-:-:S03]  /*2e8d0*/  IADD3 R5, P1, R5, UR5, RZ ;  /* 0x0000000505057c10 */ /* 0x000fc6000ff3e0ff */
[----:B--2---:R-:W2:Y:S01]  /*2e8e0*/  LDL.LU R11, [R1+0xce0] ;  /* 0x000ce000010b7983 */ /* 0x004ea20000300800 */
[----:B------:R-:W-:-:S03]  /*2e8f0*/  IMAD.MOV.U32 R7, RZ, RZ, R151 ;  /* 0x000000ffff077224 */ /* 0x000fc600078e0097 */
[----:B------:R-:W3:Y:S01]  /*2e900*/  LDL.LU R9, [R1+0xcbc] ;  /* 0x000cbc0001097983 */ /* 0x000ee20000300800 */
[----:B------:R-:W-:-:S03]  /*2e910*/  IADD3 R4, P2, R4, UR5, RZ ;  /* 0x0000000504047c10 */ /* 0x000fc6000ff5e0ff */
[----:B-1----:R-:W3:Y:S01]  /*2e920*/  LDL.LU R151, [R1+0xcdc] ;  /* 0x000cdc0001977983 */ /* 0x002ee20000300800 */
[----:B------:R-:W-:-:S03]  /*2e930*/  IADD3.X R2, R2, UR7, RZ, P1, !PT ;  /* 0x0000000702027c10 */ /* 0x000fc60008ffe4ff */
[----:B------:R1:W-:Y:S01]  /*2e940*/  LDGSTS.E [R0+-0x3fc00], desc[UR8][R6.64], P0 ;  /* 0xc040000006007fae */ /* 0x0003e20008121848 */
[----:B------:R-:W-:-:S03]  /*2e950*/  IADD3.X R8, R8, UR7, RZ, P2, !PT ;  /* 0x0000000708087c10 */ /* 0x000fc600097fe4ff */
[----:B------:R-:W-:Y:S04]  /*2e960*/  STL [R1+0xc80], R5 ;  /* 0x000c800501007387 */ /* 0x000fe80000100800 */
[----:B------:R1:W-:Y:S02]  /*2e970*/  STL [R1+0xc7c], R2 ;  /* 0x000c7c0201007387 */ /* 0x0003e40000100800 */
[----:B-1----:R-:W-:Y:S02]  /*2e980*/  IMAD.MOV.U32 R6, RZ, RZ, R5 ;  /* 0x000000ffff067224 */ /* 0x002fe400078e0005 */
[----:B------:R-:W-:Y:S01]  /*2e990*/  IMAD.MOV.U32 R7, RZ, RZ, R2 ;  /* 0x000000ffff077224 */ /* 0x000fe200078e0002 */
[----:B------:R1:W-:Y:S04]  /*2e9a0*/  STL [R1+0xca0], R4 ;  /* 0x000ca00401007387 */ /* 0x0003e80000100800 */
[----:B------:R-:W3:Y:S04]  /*2e9b0*/  LDL.LU R2, [R1+0xd00] ;  /* 0x000d000001027983 */ /* 0x000ee80000300800 */
[----:B------:R1:W-:Y:S04]  /*2e9c0*/  STL [R1+0xc9c], R8 ;  /* 0x000c9c0801007387 */ /* 0x0003e80000100800 */
[----:B------:R1:W-:Y:S04]  /*2e9d0*/  LDGSTS.E [R0+-0x3f800], desc[UR8][R6.64], P0 ;  /* 0xc080000006007fae */ /* 0x0003e80008121848 */
[----:B------:R-:W3:Y:S01]  /*2e9e0*/  LDL.LU R5, [R1+0xd20] ;  /* 0x000d200001057983 */ /* 0x000ee20000300800 */
[----:B-1----:R-:W-:-:S03]  /*2e9f0*/  IMAD.MOV.U32 R6, RZ, RZ, R4 ;  /* 0x000000ffff067224 */ /* 0x002fc600078e0004 */
[----:B------:R-:W3:Y:S01]  /*2ea00*/  LDL.LU R4, [R1+0xcfc] ;  /* 0x000cfc0001047983 */ /* 0x000ee20000300800 */
[----:B------:R-:W-:-:S03]  /*2ea10*/  IMAD.MOV.U32 R7, RZ, RZ, R8 ;  /* 0x000000ffff077224 */ /* 0x000fc600078e0008 */
[----:B------:R-:W3:Y:S01]  /*2ea20*/  LDL.LU R8, [R1+0xd1c] ;  /* 0x000d1c0001087983 */ /* 0x000ee20000300800 */
[----:B----4-:R-:W-:-:S03]  /*2ea30*/  IADD3 R3, P1, R3, UR5, RZ ;  /* 0x0000000503037c10 */ /* 0x010fc6000ff3e0ff */
[----:B------:R1:W-:Y:S04]  /*2ea40*/  LDGSTS.E [R0+-0x3f400], desc[UR8][R6.64], P0 ;  /* 0xc0c0000006007fae */ /* 0x0003e80008121848 */
[----:B------:R4:W-:Y:S01]  /*2ea50*/  STL [R1+0xcc0], R3 ;  /* 0x000cc00301007387 */ /* 0x0009e20000100800 */
[----:B-1----:R-:W-:Y:S01]  /*2ea60*/  IMAD.MOV.U32 R6, RZ, RZ, R3 ;  /* 0x000000ffff067224 */ /* 0x002fe200078e0003 */
[----:B--2---:R-:W-:Y:S02]  /*2ea70*/  IADD3 R11, P2, R11, UR5, RZ ;  /* 0x000000050b0b7c10 */ /* 0x004fe4000ff5e0ff */
[----:B---3--:R-:W-:Y:S02]  /*2ea80*/  IADD3.X R9, R9, UR7, RZ, P1, !PT ;  /* 0x0000000709097c10 */ /* 0x008fe40008ffe4ff */
[----:B------:R-:W-:-:S03]  /*2ea90*/  IADD3.X R151, R151, UR7, RZ, P2, !PT ;  /* 0x0000000797977c10 */ /* 0x000fc600097fe4ff */
[----:B------:R1:W-:Y:S01]  /*2eaa0*/  STL [R1+0xcbc], R9 ;  /* 0x000cbc0901007387 */ /* 0x0003e20000100800 */
[----:B------:R-:W-:-:S03]  /*2eab0*/  MOV R7, R9 ;  /* 0x0000000900077202 */ /* 0x000fc60000000f00 */
[----:B------:R2:W-:Y:S04]  /*2eac0*/  STL [R1+0xce0], R11 ;  /* 0x000ce00b01007387 */ /* 0x0005e80000100800 */
[----:B----4-:R-:W3:Y:S04]  /*2ead0*/  LDL.LU R3, [R1+0xd40] ;  /* 0x000d400001037983 */ /* 0x010ee80000300800 */
[----:B------:R4:W-:Y:S04]  /*2eae0*/  STL [R1+0xcdc], R151 ;  /* 0x000cdc9701007387 */ /* 0x0009e80000100800 */
[----:B------:R2:W-:Y:S04]  /*2eaf0*/  LDGSTS.E [R0+-0x3f000], desc[UR8][R6.64], P0 ;  /* 0xc100000006007fae */ /* 0x0005e80008121848 */
[----:B-1----:R-:W3:Y:S01]  /*2eb00*/  LDL.LU R9, [R1+0xd60] ;  /* 0x000d600001097983 */ /* 0x002ee20000300800 */
[----:B------:R-:W-:Y:S01]  /*2eb10*/  IADD3 R2, P1, R2, UR5, RZ ;  /* 0x0000000502027c10 */ /* 0x000fe2000ff3e0ff */
[----:B--2---:R-:W-:-:S02]  /*2eb20*/  IMAD.MOV.U32 R6, RZ, RZ, R11 ;  /* 0x000000ffff067224 */ /* 0x004fc400078e000b */
[----:B------:R-:W-:Y:S01]  /*2eb30*/  IMAD.MOV.U32 R7, RZ, RZ, R151 ;  /* 0x000000ffff077224 */ /* 0x000fe200078e0097 */
[----:B------:R-:W2:Y:S01]  /*2eb40*/  LDL.LU R11, [R1+0xd3c] ;  /* 0x000d3c00010b7983 */ /* 0x000ea20000300800 */
[----:B------:R-:W-:-:S03]  /*2eb50*/  IADD3 R5, P2, R5, UR5, RZ ;  /* 0x0000000505057c10 */ /* 0x000fc6000ff5e0ff */
[----:B----4-:R-:W4:Y:S04]  /*2eb60*/  LDL.LU R151, [R1+0xd5c] ;  /* 0x000d5c0001977983 */ /* 0x010f280000300800 */
[----:B------:R1:W-:Y:S01]  /*2eb70*/  LDGSTS.E [R0+-0x3ec00], desc[UR8][R6.64], P0 ;  /* 0xc140000006007fae */ /* 0x0003e20008121848 */
[----:B------:R-:W-:-:S03]  /*2eb80*/  IADD3.X R4, R4, UR7, RZ, P1, !PT ;  /* 0x0000000704047c10 */ /* 0x000fc60008ffe4ff */
[----:B------:R1:W-:Y:S01]  /*2eb90*/  STL [R1+0xd00], R2 ;  /* 0x000d000201007387 */ /* 0x0003e20000100800 */
[----:B------:R-:W-:-:S03]  /*2eba0*/  IADD3.X R8, R8, UR7, RZ, P2, !PT ;  /* 0x0000000708087c10 */ /* 0x000fc600097fe4ff */
[----:B------:R1:W-:Y:S02]  /*2ebb0*/  STL [R1+0xcfc], R4 ;  /* 0x000cfc0401007387 */ /* 0x0003e40000100800 */
[----:B-1----:R-:W-:Y:S02]  /*2ebc0*/  IMAD.MOV.U32 R6, RZ, RZ, R2 ;  /* 0x000000ffff067224 */ /* 0x002fe400078e0002 */
[----:B------:R-:W-:Y:S01]  /*2ebd0*/  IMAD.MOV.U32 R7, RZ, RZ, R4 ;  /* 0x000000ffff077224 */ /* 0x000fe200078e0004 */
[----:B------:R1:W-:Y:S04]  /*2ebe0*/  STL [R1+0xd20], R5 ;  /* 0x000d200501007387 */ /* 0x0003e80000100800 */
[----:B------:R-:W4:Y:S04]  /*2ebf0*/  LDL.LU R2, [R1+0xd80] ;  /* 0x000d800001027983 */ /* 0x000f280000300800 */
[----:B------:R1:W-:Y:S04]  /*2ec00*/  STL [R1+0xd1c], R8 ;  /* 0x000d1c0801007387 */ /* 0x0003e80000100800 */
[----:B------:R1:W-:Y:S04]  /*2ec10*/  LDGSTS.E [R0+-0x3e800], desc[UR8][R6.64], P0 ;  /* 0xc180000006007fae */ /* 0x0003e80008121848 */
[----:B------:R-:W4:Y:S01]  /*2ec20*/  LDL.LU R4, [R1+0xda0] ;  /* 0x000da00001047983 */ /* 0x000f220000300800 */
[----:B-1----:R-:W-:-:S03]  /*2ec30*/  IMAD.MOV.U32 R6, RZ, RZ, R5 ;  /* 0x000000ffff067224 */ /* 0x002fc600078e0005 */
[----:B------:R-:W4:Y:S01]  /*2ec40*/  LDL.LU R5, [R1+0xd7c] ;  /* 0x000d7c0001057983 */ /* 0x000f220000300800 */
[----:B------:R-:W-:-:S03]  /*2ec50*/  IMAD.MOV.U32 R7, RZ, RZ, R8 ;  /* 0x000000ffff077224 */ /* 0x000fc600078e0008 */
[----:B------:R-:W4:Y:S04]  /*2ec60*/  LDL.LU R8, [R1+0xd9c] ;  /* 0x000d9c0001087983 */ /* 0x000f280000300800 */
[----:B------:R1:W-:Y:S01]  /*2ec70*/  LDGSTS.E [R0+-0x3e400], desc[UR8][R6.64], P0 ;  /* 0xc1c0000006007fae */ /* 0x0003e20008121848 */
[----:B---3--:R-:W-:-:S04]  /*2ec80*/  IADD3 R3, P1, R3, UR5, RZ ;  /* 0x0000000503037c10 */ /* 0x008fc8000ff3e0ff */
[----:B-1----:R-:W-:Y:S01]  /*2ec90*/  MOV R6, R3 ;  /* 0x0000000300067202 */ /* 0x002fe20000000f00 */
[----:B------:R1:W-:Y:S01]  /*2eca0*/  STL [R1+0xd40], R3 ;  /* 0x000d400301007387 */ /* 0x0003e20000100800 */
[----:B------:R-:W-:Y:S02]  /*2ecb0*/  IADD3 R9, P2, R9, UR5, RZ ;  /* 0x0000000509097c10 */ /* 0x000fe4000ff5e0ff */
[----:B--2---:R-:W-:Y:S02]  /*2ecc0*/  IADD3.X R11, R11, UR7, RZ, P1, !PT ;  /* 0x000000070b0b7c10 */ /* 0x004fe40008ffe4ff */
[----:B----4-:R-:W-:-:S03]  /*2ecd0*/  IADD3.X R151, R151, UR7, RZ, P2, !PT ;  /* 0x0000000797977c10 */ /* 0x010fc600097fe4ff */
[----:B------:R-:W-:Y:S01]  /*2ece0*/  IMAD.MOV.U32 R7, RZ, RZ, R11 ;  /* 0x000000ffff077224 */ /* 0x000fe200078e000b */
[----:B------:R2:W-:Y:S04]  /*2ecf0*/  STL [R1+0xd3c], R11 ;  /* 0x000d3c0b01007387 */ /* 0x0005e80000100800 */
[----:B------:R3:W-:Y:S04]  /*2ed00*/  STL [R1+0xd60], R9 ;  /* 0x000d600901007387 */ /* 0x0007e80000100800 */
[----:B-1----:R-:W4:Y:S04]  /*2ed10*/  LDL.LU R3, [R1+0xdc0] ;  /* 0x000dc00001037983 */ /* 0x002f280000300800 */
[----:B------:R1:W-:Y:S04]  /*2ed20*/  STL [R1+0xd5c], R151 ;  /* 0x000d5c9701007387 */ /* 0x0003e80000100800 */
[----:B------:R3:W-:Y:S04]  /*2ed30*/  LDGSTS.E [R0+-0x3e000], desc[UR8][R6.64], P0 ;  /* 0xc200000006007fae */ /* 0x0007e80008121848 */
[----:B--2---:R-:W2:Y:S01]  /*2ed40*/  LDL.LU R11, [R1+0xde0] ;  /* 0x000de000010b7983 */ /* 0x004ea20000300800 */
[----:B------:R-:W-:Y:S01]  /*2ed50*/  IADD3 R2, P1, R2, UR5, RZ ;  /* 0x0000000502027c10 */ /* 0x000fe2000ff3e0ff */
[----:B---3--:R-:W-:-:S02]  /*2ed60*/  IMAD.MOV.U32 R6, RZ, RZ, R9 ;  /* 0x000000ffff067224 */ /* 0x008fc400078e0009 */
[----:B------:R-:W-:Y:S01]  /*2ed70*/  IMAD.MOV.U32 R7, RZ, RZ, R151 ;  /* 0x000000ffff077224 */ /* 0x000fe200078e0097 */
[----:B------:R-:W3:Y:S01]  /*2ed80*/  LDL.LU R9, [R1+0xdbc] ;  /* 0x000dbc0001097983 */ /* 0x000ee20000300800 */
[----:B------:R-:W-:-:S03]  /*2ed90*/  IADD3 R4, P2, R4, UR5, RZ ;  /* 0x0000000504047c10 */ /* 0x000fc6000ff5e0ff */
[----:B-1----:R-:W3:Y:S04]  /*2eda0*/  LDL.LU R151, [R1+0xddc] ;  /* 0x000ddc0001977983 */ /* 0x002ee80000300800 */
        /* <DEDUP_REMOVED lines=14> */
[----:B------:R-:W-:-:S03]  /*2ee90*/  MOV R7, R8 ;  /* 0x0000000800077202 */ /* 0x000fc60000000f00 */
[----:B------:R-:W3:Y:S04]  /*2eea0*/  LDL.LU R8, [R1+0xe1c] ;  /* 0x000e1c0001087983 */ /* 0x000ee80000300800 */
[----:B------:R1:W-:Y:S01]  /*2eeb0*/  LDGSTS.E [R0+-0x3d400], desc[UR8][R6.64], P0 ;  /* 0xc2c0000006007fae */ /* 0x0003e20008121848 */
[----:B----4-:R-:W-:-:S05]  /*2eec0*/  IADD3 R3, P1, R3, UR5, RZ ;  /* 0x0000000503037c10 */ /* 0x010fca000ff3e0ff */
[----:B------:R4:W-:Y:S01]  /*2eed0*/  STL [R1+0xdc0], R3 ;  /* 0x000dc00301007387 */ /* 0x0009e20000100800 */
[----:B-1----:R-:W-:Y:S01]  /*2eee0*/  IMAD.MOV.U32 R6, RZ, RZ, R3 ;  /* 0x000000ffff067224 */ /* 0x002fe200078e0003 */
[----:B--2---:R-:W-:Y:S02]  /*2eef0*/  IADD3 R11, P2, R11, UR5, RZ ;  /* 0x000000050b0b7c10 */ /* 0x004fe4000ff5e0ff */
[----:B---3--:R-:W-:Y:S02]  /*2ef00*/  IADD3.X R9, R9, UR7, RZ, P1, !PT ;  /* 0x0000000709097c10 */ /* 0x008fe40008ffe4ff */
[----:B------:R-:W-:-:S03]  /*2ef10*/  IADD3.X R151, R151, UR7, RZ, P2, !PT ;  /* 0x0000000797977c10 */ /* 0x000fc600097fe4ff */
[----:B------:R-:W-:Y:S01]  /*2ef20*/  IMAD.MOV.U32 R7, RZ, RZ, R9 ;  /* 0x000000ffff077224 */ /* 0x000fe200078e0009 */
[----:B------:R1:W-:Y:S04]  /*2ef30*/  STL [R1+0xdbc], R9 ;  /* 0x000dbc0901007387 */ /* 0x0003e80000100800 */
        /* <DEDUP_REMOVED lines=23> */
[----:B-1----:R-:W-:-:S03]  /*2f0b0*/  MOV R6, R5 ;  /* 0x0000000500067202 */ /* 0x002fc60000000f00 */
[----:B------:R-:W4:Y:S01]  /*2f0c0*/  LDL.LU R5, [R1+0xe7c] ;  /* 0x000e7c0001057983 */ /* 0x000f220000300800 */
[----:B------:R-:W-:-:S03]  /*2f0d0*/  IMAD.MOV.U32 R7, RZ, RZ, R8 ;  /* 0x000000ffff077224 */ /* 0x000fc600078e0008 */
[----:B------:R-:W4:Y:S04]  /*2f0e0*/  LDL.LU R8, [R1+0xe9c] ;  /* 0x000e9c0001087983 */ /* 0x000f280000300800 */
[----:B------:R1:W-:Y:S01]  /*2f0f0*/  LDGSTS.E [R0+-0x3c400], desc[UR8][R6.64], P0 ;  /* 0xc3c0000006007fae */ /* 0x0003e20008121848 */
[----:B---3--:R-:W-:-:S05]  /*2f100*/  IADD3 R3, P1, R3, UR5, RZ ;  /* 0x0000000503037c10 */ /* 0x008fca000ff3e0ff */
[----:B------:R3:W-:Y:S01]  /*2f110*/  STL [R1+0xe40], R3 ;  /* 0x000e400301007387 */ /* 0x0007e20000100800 */
[----:B-1----:R-:W-:Y:S01]  /*2f120*/  IMAD.MOV.U32 R6, RZ, RZ, R3 ;  /* 0x000000ffff067224 */ /* 0x002fe200078e0003 */
[----:B------:R-:W-:Y:S02]  /*2f130*/  IADD3 R9, P2, R9, UR5, RZ ;  /* 0x0000000509097c10 */ /* 0x000fe4000ff5e0ff */
[----:B--2---:R-:W-:Y:S02]  /*2f140*/  IADD3.X R11, R11, UR7, RZ, P1, !PT ;  /* 0x000000070b0b7c10 */ /* 0x004fe40008ffe4ff */
[----:B----4-:R-:W-:-:S03]  /*2f150*/  IADD3.X R151, R151, UR7, RZ, P2, !PT ;  /* 0x0000000797977c10 */ /* 0x010fc600097fe4ff */
[----:B------:R-:W-:Y:S01]  /*2f160*/  IMAD.MOV.U32 R7, RZ, RZ, R11 ;  /* 0x000000ffff077224 */ /* 0x000fe200078e000b */
[----:B------:R1:W-:Y:S04]  /*2f170*/  STL [R1+0xe3c], R11 ;  /* 0x000e3c0b01007387 */ /* 0x0003e80000100800 */
[----:B------:R2:W-:Y:S04]  /*2f180*/  STL [R1+0xe60], R9 ;  /* 0x000e600901007387 */ /* 0x0005e80000100800 */
[----:B---3--:R-:W3:Y:S04]  /*2f190*/  LDL.LU R3, [R1+0xec0] ;  /* 0x000ec00001037983 */ /* 0x008ee80000300800 */
        /* <DEDUP_REMOVED lines=14> */
[----:B-1----:R-:W-:Y:S01]  /*2f280*/  IMAD.MOV.U32 R6, RZ, RZ, R2 ;  /* 0x000000ffff067224 */ /* 0x002fe200078e0002 */
[----:B------:R-:W-:Y:S01]  /*2f290*/  MOV R7, R5 ;  /* 0x0000000500077202 */ /* 0x000fe20000000f00 */
        /* <DEDUP_REMOVED lines=21> */
[----:B------:R2:W-:Y:S01]  /*2f3f0*/  LDGSTS.E [R0+-0x3b000], desc[UR8][R6.64], P0 ;  /* 0xc500000006007fae */ /* 0x0005e20008121848 */
[----:B------:R-:W-:-:S03]  /*2f400*/  IADD3 R2, P1, R2, UR5, RZ ;  /* 0x0000000502027c10 */ /* 0x000fc6000ff3e0ff */
[----:B-1----:R-:W3:Y:S01]  /*2f410*/  LDL.LU R9, [R1+0xf60] ;  /* 0x000f600001097983 */ /* 0x002ee20000300800 */
[----:B--2---:R-:W-:Y:S02]  /*2f420*/  IMAD.MOV.U32 R6, RZ, RZ, R11 ;  /* 0x000000ffff067224 */ /* 0x004fe400078e000b */
        /* <DEDUP_REMOVED lines=9> */
[----:B-1----:R-:W-:Y:S01]  /*2f4c0*/  MOV R6, R2 ;  /* 0x0000000200067202 */ /* 0x002fe20000000f00 */
        /* <DEDUP_REMOVED lines=12> */
[----:B------:R-:W-:Y:S01]  /*2f590*/  STL [R1+0xf40], R3 ;  /* 0x000f400301007387 */ /* 0x000fe20000100800 */
[----:B-1----:R-:W-:Y:S01]  /*2f5a0*/  IMAD.MOV.U32 R6, RZ, RZ, R3 ;  /* 0x000000ffff067224 */ /* 0x002fe200078e0003 */
[----:B------:R-:W-:Y:S02]  /*2f5b0*/  IADD3 R9, P2, R9, UR5, RZ ;  /* 0x0000000509097c10 */ /* 0x000fe4000ff5e0ff */
[----:B--2---:R-:W-:Y:S02]  /*2f5c0*/  IADD3.X R11, R11, UR7, RZ, P1, !PT ;  /* 0x000000070b0b7c10 */ /* 0x004fe40008ffe4ff */
[----:B----4-:R-:W-:-:S03]  /*2f5d0*/  IADD3.X R151, R151, UR7, RZ, P2, !PT ;  /* 0x0000000797977c10 */ /* 0x010fc600097fe4ff */
[----:B------:R-:W-:Y:S01]  /*2f5e0*/  IMAD.MOV.U32 R7, RZ, RZ, R11 ;  /* 0x000000ffff077224 */ /* 0x000fe200078e000b */
[----:B------:R1:W-:Y:S04]  /*2f5f0*/  STL [R1+0xf3c], R11 ;  /* 0x000f3c0b01007387 */ /* 0x0003e80000100800 */
[----:B------:R-:W-:Y:S04]  /*2f600*/  STL [R1+0xf60], R9 ;  /* 0x000f600901007387 */ /* 0x000fe80000100800 */
[----:B------:R2:W-:Y:S04]  /*2f610*/  LDGSTS.E [R0+-0x3a000], desc[UR8][R6.64], P0 ;  /* 0xc600000006007fae */ /* 0x0005e80008121848 */
[----:B-1----:R-:W3:Y:S04]  /*2f620*/  LDL.LU R11, [R1+0xfc0] ;  /* 0x000fc000010b7983 */ /* 0x002ee80000300800 */
[----:B------:R1:W-:Y:S01]  /*2f630*/  STL [R1+0xf5c], R151 ;  /* 0x000f5c9701007387 */ /* 0x0003e20000100800 */
[----:B------:R-:W-:-:S03]  /*2f640*/  IADD3 R2, P1, R2, UR5, RZ ;  /* 0x0000000502027c10 */ /* 0x000fc6000ff3e0ff */
[----:B------:R-:W4:Y:S01]  /*2f650*/  LDL.LU R3, [R1+0xfe0] ;  /* 0x000fe00001037983 */ /* 0x000f220000300800 */
[----:B--2---:R-:W-:Y:S01]  /*2f660*/  IMAD.MOV.U32 R6, RZ, RZ, R9 ;  /* 0x000000ffff067224 */ /* 0x004fe200078e0009 */
[----:B------:R-:W-:Y:S02]  /*2f670*/  MOV R7, R151 ;  /* 0x0000009700077202 */ /* 0x000fe40000000f00 */
[----:B-1----:R-:W2:Y:S04]  /*2f680*/  LDL.LU R151, [R1+0xfbc] ;  /* 0x000fbc0001977983 */ /* 0x002ea80000300800 */
[----:B------:R-:W2:Y:S01]  /*2f690*/  LDL.LU R9, [R1+0xfdc] ;  /* 0x000fdc0001097983 */ /* 0x000ea20000300800 */
[----:B------:R-:W-:-:S03]  /*2f6a0*/  IADD3 R4, P2, R4, UR5, RZ ;  /* 0x0000000504047c10 */ /* 0x000fc6000ff5e0ff */
[----:B------:R1:W-:Y:S01]  /*2f6b0*/  LDGSTS.E [R0+-0x39c00], desc[UR8][R6.64], P0 ;  /* 0xc640000006007fae */ /* 0x0003e20008121848 */
[----:B------:R-:W-:-:S03]  /*2f6c0*/  IADD3.X R5, R5, UR7, RZ, P1, !PT ;  /* 0x0000000705057c10 */ /* 0x000fc60008ffe4ff */
[----:B------:R-:W-:Y:S01]  /*2f6d0*/  STL [R1+0xf80], R2 ;  /* 0x000f800201007387 */ /* 0x000fe20000100800 */
[----:B------:R-:W-:Y:S01]  /*2f6e0*/  IADD3.X R8, R8, UR7, RZ, P2, !PT ;  /* 0x0000000708087c10 */ /* 0x000fe200097fe4ff */
[----:B-1----:R-:W-:Y:S02]  /*2f6f0*/  IMAD.MOV.U32 R6, RZ, RZ, R2 ;  /* 0x000000ffff067224 */ /* 0x002fe400078e0002 */
[----:B------:R1:W-:Y:S01]  /*2f700*/  STL [R1+0xf7c], R5 ;  /* 0x000f7c0501007387 */ /* 0x0003e20000100800 */
[----:B------:R-:W-:-:S03]  /*2f710*/  IMAD.MOV.U32 R7, RZ, RZ, R5 ;  /* 0x000000ffff077224 */ /* 0x000fc600078e0005 */
[----:B------:R-:W-:Y:S04]  /*2f720*/  STL [R1+0xfa0], R4 ;  /* 0x000fa00401007387 */ /* 0x000fe80000100800 */
[----:B------:R1:W-:Y:S04]  /*2f730*/  LDGSTS.E [R0+-0x39800], desc[UR8][R6.64], P0 ;  /* 0xc680000006007fae */ /* 0x0003e80008121848 */
[----:B-1----:R-:W2:Y:S04]  /*2f740*/  LDL.LU R5, [R1+0x1000] ;  /* 0x0010000001057983 */ /* 0x002ea80000300800 */
[----:B------:R1:W-:Y:S04]  /*2f750*/  STL [R1+0xf9c], R8 ;  /* 0x000f9c0801007387 */ /* 0x0003e80000100800 */
[----:B------:R-:W2:Y:S01]  /*2f760*/  LDL.LU R2, [R1+0x1020] ;  /* 0x0010200001027983 */ /* 0x000ea20000300800 */
[----:B------:R-:W-:-:S03]  /*2f770*/  IMAD.MOV.U32 R7, RZ, RZ, R8 ;  /* 0x000000ffff077224 */ /* 0x000fc600078e0008 */
[----:B-1----:R-:W2:Y:S01]  /*2f780*/  LDL.LU R8, [R1+0xffc] ;  /* 0x000ffc0001087983 */ /* 0x002ea20000300800 */
[----:B------:R-:W-:-:S03]  /*2f790*/  IMAD.MOV.U32 R6, RZ, RZ, R4 ;  /* 0x000000ffff067224 */ /* 0x000fc600078e0004 */
[----:B------:R-:W2:Y:S04]  /*2f7a0*/  LDL.LU R4, [R1+0x101c] ;  /* 0x00101c0001047983 */ /* 0x000ea80000300800 */
[----:B------:R1:W-:Y:S01]  /*2f7b0*/  LDGSTS.E [R0+-0x39400], desc[UR8][R6.64], P0 ;  /* 0xc6c0000006007fae */ /* 0x0003e20008121848 */
[----:B---3--:R-:W-:-:S05]  /*2f7c0*/  IADD3 R11, P1, R11, UR5, RZ ;  /* 0x000000050b0b7c10 */ /* 0x008fca000ff3e0ff */
[----:B-1----:R-:W-:Y:S01]  /*2f7d0*/  IMAD.MOV.U32 R6, RZ, RZ, R11 ;  /* 0x000000ffff067224 */ /* 0x002fe200078e000b */
[----:B----4-:R-:W-:Y:S02]  /*2f7e0*/  IADD3 R3, P2, R3, UR5, RZ ;  /* 0x0000000503037c10 */ /* 0x010fe4000ff5e0ff */
[----:B--2---:R-:W-:Y:S02]  /*2f7f0*/  IADD3.X R151, R151, UR7, RZ, P1, !PT ;  /* 0x0000000797977c10 */ /* 0x004fe40008ffe4ff */
[----:B------:R-:W-:-:S03]  /*2f800*/  IADD3.X R9, R9, UR7, RZ, P2, !PT ;  /* 0x0000000709097c10 */ /* 0x000fc600097fe4ff */
[----:B------:R-:W-:Y:S01]  /*2f810*/  IMAD.MOV.U32 R7, RZ, RZ, R151 ;  /* 0x000000ffff077224 */ /* 0x000fe200078e0097 */
[----:B------:R1:W-:Y:S04]  /*2f820*/  STL [R1+0xfc0], R11 ;  /* 0x000fc00b01007387 */ /* 0x0003e80000100800 */
[----:B------:R2:W-:Y:S04]  /*2f830*/  LDGSTS.E [R0+-0x39000], desc[UR8][R6.64], P0 ;  /* 0xc700000006007fae */ /* 0x0005e80008121848 */
[----:B------:R-:W-:Y:S04]  /*2f840*/  STL [R1+0xfbc], R151 ;  /* 0x000fbc9701007387 */ /* 0x000fe80000100800 */
[----:B------:R3:W-:Y:S01]  /*2f850*/  STL [R1+0xfe0], R3 ;  /* 0x000fe00301007387 */ /* 0x0007e20000100800 */
[----:B--2---:R-:W-:Y:S01]  /*2f860*/  MOV R6, R3 ;  /* 0x0000000300067202 */ /* 0x004fe20000000f00 */
[----:B------:R-:W-:-:S02]  /*2f870*/  IMAD.MOV.U32 R7, RZ, RZ, R9 ;  /* 0x000000ffff077224 */ /* 0x000fc400078e0009 */
[----:B------:R2:W-:Y:S04]  /*2f880*/  STL [R1+0xfdc], R9 ;  /* 0x000fdc0901007387 */ /* 0x0005e80000100800 */
[----:B------:R4:W-:Y:S04]  /*2f890*/  LDGSTS.E [R0+-0x38c00], desc[UR8][R6.64], P0 ;  /* 0xc740000006007fae */ /* 0x0009e80008121848 */
[----:B-1----:R-:W2:Y:S01]  /*2f8a0*/  LDL.LU R11, [R1+0xc44] ;  /* 0x000c4400010b7983 */ /* 0x002ea20000300800 */
[----:B------:R-:W-:-:S03]  /*2f8b0*/  IADD3 R5, P1, R5, UR5, RZ ;  /* 0x0000000505057c10 */ /* 0x000fc6000ff3e0ff */
[----:B---3--:R-:W3:Y:S01]  /*2f8c0*/  LDL.LU R3, [R1+0xc48] ;  /* 0x000c480001037983 */ /* 0x008ee20000300800 */
[----:B------:R-:W-:Y:S01]  /*2f8d0*/  IADD3 R2, P2, R2, UR5, RZ ;  /* 0x0000000502027c10 */ /* 0x000fe2000ff5e0ff */
[----:B----4-:R-:W-:Y:S02]  /*2f8e0*/  IMAD.MOV.U32 R6, RZ, RZ, R5 ;  /* 0x000000ffff067224 */ /* 0x010fe400078e0005 */
[----:B------:R-:W4:Y:S01]  /*2f8f0*/  LDL.LU R151, [R1+0xc64] ;  /* 0x000c640001977983 */ /* 0x000f220000300800 */
[----:B------:R-:W-:-:S03]  /*2f900*/  IADD3.X R8, R8, UR7, RZ, P1, !PT ;  /* 0x0000000708087c10 */ /* 0x000fc60008ffe4ff */
[----:B--2---:R-:W2:Y:S01]  /*2f910*/  LDL.LU R9, [R1+0xc68] ;  /* 0x000c680001097983 */ /* 0x004ea20000300800 */
[----:B------:R-:W-:Y:S01]  /*2f920*/  IADD3.X R4, R4, UR7, RZ, P2, !PT ;  /* 0x0000000704047c10 */ /* 0x000fe200097fe4ff */
[----:B------:R-:W-:Y:S02]  /*2f930*/  IMAD.MOV.U32 R7, RZ, RZ, R8 ;  /* 0x000000ffff077224 */ /* 0x000fe400078e0008 */
[----:B------:R-:W-:Y:S04]  /*2f940*/  STL [R1+0x1000], R5 ;  /* 0x0010000501007387 */ /* 0x000fe80000100800 */
[----:B------:R1:W-:Y:S04]  /*2f950*/  LDGSTS.E [R0+-0x38800], desc[UR8][R6.64], P0 ;  /* 0xc780000006007fae */ /* 0x0003e80008121848 */
[----:B------:R-:W-:Y:S01]  /*2f960*/  STL [R1+0xffc], R8 ;  /* 0x000ffc0801007387 */ /* 0x000fe20000100800 */
[----:B-1----:R-:W-:-:S02]  /*2f970*/  IMAD.MOV.U32 R6, RZ, RZ, R2 ;  /* 0x000000ffff067224 */ /* 0x002fc400078e0002 */
[----:B------:R-:W-:Y:S01]  /*2f980*/  IMAD.MOV.U32 R7, RZ, RZ, R4 ;  /* 0x000000ffff077224 */ /* 0x000fe200078e0004 */
[----:B------:R1:W-:Y:S04]  /*2f990*/  STL [R1+0x1020], R2 ;  /* 0x0010200201007387 */ /* 0x0003e80000100800 */
[----:B------:R1:W-:Y:S04]  /*2f9a0*/  LDGSTS.E [R0+-0x38400], desc[UR8][R6.64], P0 ;  /* 0xc7c0000006007fae */ /* 0x0003e80008121848 */
[----:B------:R1:W-:Y:S02]  /*2f9b0*/  STL [R1+0x101c], R4 ;  /* 0x00101c0401007387 */ /* 0x0003e40000100800 */
[----:B-1----:R-:W-:-:S02]  /*2f9c0*/  LOP3.LUT R2, R10, 0x20, RZ, 0x3c, !PT ;  /* 0x000000200a027812 */ /* 0x002fc400078e3cff */
[----:B------:R-:W4:Y:S01]  /*2f9d0*/  LDL.LU R5, [R1+0xc88] ;  /* 0x000c880001057983 */ /* 0x000f220000300800 */
[----:B------:R-:W-:-:S03]  /*2f9e0*/  IMAD.U32 R0, RZ, RZ, UR12 ;  /* 0x0000000cff007e24 */ /* 0x000fc6000f8e00ff */
[----:B------:R-:W4:Y:S04]  /*2f9f0*/  LDL.LU R8, [R1+0xca4] ;  /* 0x000ca40001087983 */ /* 0x000f280000300800 */
[----:B------:R-:W4:Y:S01]  /*2fa00*/  LDL.LU R4, [R1+0xca8] ;  /* 0x000ca80001047983 */ /* 0x000f220000300800 */
[----:B------:R-:W-:-:S03]  /*2fa10*/  IADD3 R0, R2, 0x100000, R0 ;  /* 0x0010000002007810 */ /* 0x000fc60007ffe000 */
[----:B------:R-:W4:Y:S01]  /*2fa20*/  LDL.LU R2, [R1+0xc84] ;  /* 0x000c840001027983 */ /* 0x000f220000300800 */
[----:B---3--:R-:W-:-:S04]  /*2fa30*/  IADD3 R3, P1, R3, UR5, RZ ;  /* 0x0000000503037c10 */ /* 0x008fc8000ff3e0ff */
[----:B------:R-:W-:Y:S01]  /*2fa40*/  IADD3.X R11, R11, UR7, RZ, P1, !PT ;  /* 0x000000070b0b7c10 */ /* 0x000fe20008ffe4ff */
[----:B------:R1:W-:Y:S01]  /*2fa50*/  STL [R1+0xc48], R3 ;  /* 0x000c480301007387 */ /* 0x0003e20000100800 */
[----:B------:R-:W-:-:S03]  /*2fa60*/  MOV R6, R3 ;  /* 0x0000000300067202 */ /* 0x000fc60000000f00 */
[----:B------:R-:W-:Y:S01]  /*2fa70*/  IMAD.MOV.U32 R7, RZ, RZ, R11 ;  /* 0x000000ffff077224 */ /* 0x000fe200078e000b */
[----:B--2---:R-:W-:Y:S01]  /*2fa80*/  IADD3 R9, P2, R9, UR5, RZ ;  /* 0x0000000509097c10 */ /* 0x004fe2000ff5e0ff */
[----:B------:R2:W-:Y:S03]  /*2fa90*/  STL [R1+0xc44], R11 ;  /* 0x000c440b01007387 */ /* 0x0005e60000100800 */
[----:B----4-:R-:W-:Y:S01]  /*2faa0*/  IADD3.X R151, R151, UR7, RZ, P2, !PT ;  /* 0x0000000797977c10 */ /* 0x010fe200097fe4ff */
[----:B------:R3:W-:Y:S04]  /*2fab0*/  STL [R1+0xc68], R9 ;  /* 0x000c680901007387 */ /* 0x0007e80000100800 */
[----:B-1----:R-:W4:Y:S04]  /*2fac0*/  LDL.LU R3, [R1+0xcc8] ;  /* 0x000cc80001037983 */ /* 0x002f280000300800 */
[----:B------:R1:W-:Y:S04]  /*2fad0*/  STL [R1+0xc64], R151 ;  /* 0x000c649701007387 */ /* 0x0003e80000100800 */
[----:B------:R3:W-:Y:S04]  /*2fae0*/  LDGSTS.E [R0+-0x3ff00], desc[UR8][R6.64], P0 ;  /* 0xc010000006007fae */ /* 0x0007e80008121848 */
[----:B--2---:R-:W2:Y:S01]  /*2faf0*/  LDL.LU R11, [R1+0xce8] ;  /* 0x000ce800010b7983 */ /* 0x004ea20000300800 */
[----:B---3--:R-:W-:-:S02]  /*2fb00*/  IMAD.MOV.U32 R6, RZ, RZ, R9 ;  /* 0x000000ffff067224 */ /* 0x008fc400078e0009 */
[----:B------:R-:W-:Y:S01]  /*2fb10*/  IMAD.MOV.U32 R7, RZ, RZ, R151 ;  /* 0x000000ffff077224 */ /* 0x000fe200078e0097 */
[----:B------:R-:W3:Y:S01]  /*2fb20*/  LDL.LU R9, [R1+0xcc4] ;  /* 0x000cc40001097983 */ /* 0x000ee20000300800 */
[----:B------:R-:W-:-:S03]  /*2fb30*/  IADD3 R5, P1, R5, UR5, RZ ;  /* 0x0000000505057c10 */ /* 0x000fc6000ff3e0ff */
[----:B-1----:R-:W3:Y:S04]  /*2fb40*/  LDL.LU R151, [R1+0xce4] ;  /* 0x000ce40001977983 */ /* 0x002ee80000300800 */
[----:B------:R1:W-:Y:S01]  /*2fb50*/  LDGSTS.E [R0+-0x3fb00], desc[UR8][R6.64], P0 ;  /* 0xc050000006007fae */ /* 0x0003e20008121848 */
[----:B------:R-:W-:Y:S02]  /*2fb60*/  IADD3 R4, P2, R4, UR5, RZ ;  /* 0x0000000504047c10 */ /* 0x000fe4000ff5e0ff */
[----:B------:R-:W-:Y:S01]  /*2fb70*/  IADD3.X R2, R2, UR7, RZ, P1, !PT ;  /* 0x0000000702027c10 */ /* 0x000fe20008ffe4ff */
[----:B------:R-:W-:Y:S01]  /*2fb80*/  STL [R1+0xc88], R5 ;  /* 0x000c880501007387 */ /* 0x000fe20000100800 */
[----:B------:R-:W-:Y:S01]  /*2fb90*/  IADD3.X R8, R8, UR7, RZ, P2, !PT ;  /* 0x0000000708087c10 */ /* 0x000fe200097fe4ff */
[----:B-1----:R-:W-:-:S02]  /*2fba0*/  IMAD.MOV.U32 R6, RZ, RZ, R5 ;  /* 0x000000ffff067224 */ /* 0x002fc400078e0005 */
[----:B------:R1:W-:Y:S01]  /*2fbb0*/  STL [R1+0xc84], R2 ;  /* 0x000c840201007387 */ /* 0x0003e20000100800 */
[----:B------:R-:W-:-:S03]  /*2fbc0*/  IMAD.MOV.U32 R7, RZ, RZ, R2 ;  /* 0x000000ffff077224 */ /* 0x000fc600078e0002 */
[----:B------:R1:W-:Y:S04]  /*2fbd0*/  STL [R1+0xca8], R4 ;  /* 0x000ca80401007387 */ /* 0x0003e80000100800 */
[----:B------:R1:W-:Y:S04]  /*2fbe0*/  LDGSTS.E [R0+-0x3f700], desc[UR8][R6.64], P0 ;  /* 0xc090000006007fae */ /* 0x0003e80008121848 */
[----:B-1----:R-:W3:Y:S04]  /*2fbf0*/  LDL.LU R2, [R1+0xd08] ;  /* 0x000d080001027983 */ /* 0x002ee80000300800 */
[----:B------:R1:W-:Y:S04]  /*2fc00*/  STL [R1+0xca4], R8 ;  /* 0x000ca40801007387 */ /* 0x0003e80000100800 */
[----:B------:R-:W3:Y:S01]  /*2fc10*/  LDL.LU R5, [R1+0xd28] ;  /* 0x000d280001057983 */ /* 0x000ee20000300800 */
[----:B------:R-:W-:-:S03]  /*2fc20*/  IMAD.MOV.U32 R6, RZ, RZ, R4 ;  /* 0x000000ffff067224 */ /* 0x000fc600078e0004 */
[----:B------:R-:W3:Y:S01]  /*2fc30*/  LDL.LU R4, [R1+0xd04] ;  /* 0x000d040001047983 */ /* 0x000ee20000300800 */
[----:B------:R-:W-:-:S03]  /*2fc40*/  MOV R7, R8 ;  /* 0x0000000800077202 */ /* 0x000fc60000000f00 */
[----:B-1----:R-:W3:Y:S04]  /*2fc50*/  LDL.LU R8, [R1+0xd24] ;  /* 0x000d240001087983 */ /* 0x002ee80000300800 */
        /* <DEDUP_REMOVED lines=19> */
[----:B----4-:R-:W4:Y:S01]  /*2fd90*/  LDL.LU R151, [R1+0xd64] ;  /* 0x000d640001977983 */ /* 0x010f220000300800 */
[----:B------:R-:W-:-:S03]  /*2fda0*/  IADD3.X R4, R4, UR7, RZ, P1, !PT ;  /* 0x0000000704047c10 */ /* 0x000fc60008ffe4ff */
[----:B------:R1:W-:Y:S01]  /*2fdb0*/  LDGSTS.E [R0+-0x3eb00], desc[UR8][R6.64], P0 ;  /* 0xc150000006007fae */ /* 0x0003e20008121848 */
[----:B------:R-:W-:-:S03]  /*2fdc0*/  IADD3.X R8, R8, UR7, RZ, P2, !PT ;  /* 0x0000000708087c10 */ /* 0x000fc600097fe4ff */
[----:B------:R1:W-:Y:S04]  /*2fdd0*/  STL [R1+0xd08], R2 ;  /* 0x000d080201007387 */ /* 0x0003e80000100800 */
        /* <DEDUP_REMOVED lines=99> */
[----:B--2---:R-:W-:Y:S01]  /*30410*/  IMAD.MOV.U32 R6, RZ, RZ, R9 ;  /* 0x000000ffff067224 */ /* 0x004fe200078e0009 */
[----:B------:R-:W-:Y:S02]  /*30420*/  MOV R7, R151 ;  /* 0x0000009700077202 */ /* 0x000fe40000000f00 */
        /* <DEDUP_REMOVED lines=21> */
[----:B-1----:R-:W-:Y:S01]  /*30580*/  IMAD.MOV.U32 R6, RZ, RZ, R3 ;  /* 0x000000ffff067224 */ /* 0x002fe200078e0003 */
        /* <DEDUP_REMOVED lines=8> */
[----:B------:R1:W-:Y:S04]  /*30610*/  LDGSTS.E [R0+-0x3af00], desc[UR8][R6.64], P0 ;  /* 0xc510000006007fae */ /* 0x0003e80008121848 */
[----:B------:R3:W-:Y:S04]  /*30620*/  STL [R1+0xee4], R151 ;  /* 0x000ee49701007387 */ /* 0x0007e80000100800 */
[----:B--2---:R-:W2:Y:S01]  /*30630*/  LDL.LU R9, [R1+0xf68] ;  /* 0x000f680001097983 */ /* 0x004ea20000300800 */
[----:B------:R-:W-:-:S02]  /*30640*/  IADD3 R2, P1, R2, UR5, RZ ;  /* 0x0000000502027c10 */ /* 0x000fc4000ff3e0ff */
[----:B-1----:R-:W-:Y:S01]  /*30650*/  MOV R6, R11 ;  /* 0x0000000b00067202 */ /* 0x002fe20000000f00 */
[----:B------:R-:W-:Y:S01]  /*30660*/  IMAD.MOV.U32 R7, RZ, RZ, R151 ;  /* 0x000000ffff077224 */ /* 0x000fe200078e0097 */
[----:B---3--:R-:W3:Y:S04]  /*30670*/  LDL.LU R11, [R1+0xf44] ;  /* 0x000f4400010b7983 */ /* 0x008ee80000300800 */
[----:B------:R-:W3:Y:S01]  /*30680*/  LDL.LU R151, [R1+0xf64] ;  /* 0x000f640001977983 */ /* 0x000ee20000300800 */
[----:B------:R-:W-:-:S03]  /*30690*/  IADD3 R5, P2, R5, UR5, RZ ;  /* 0x0000000505057c10 */ /* 0x000fc6000ff5e0ff */
[----:B------:R1:W-:Y:S04]  /*306a0*/  LDGSTS.E [R0+-0x3ab00], desc[UR8][R6.64], P0 ;  /* 0xc550000006007fae */ /* 0x0003e80008121848 */
[----:B------:R1:W-:Y:S01]  /*306b0*/  STL [R1+0xf08], R2 ;  /* 0x000f080201007387 */ /* 0x0003e20000100800 */
[----:B------:R-:W-:Y:S01]  /*306c0*/  IADD3.X R4, R4, UR7, RZ, P1, !PT ;  /* 0x0000000704047c10 */ /* 0x000fe20008ffe4ff */
[----:B-1----:R-:W-:Y:S01]  /*306d0*/  IMAD.MOV.U32 R6, RZ, RZ, R2 ;  /* 0x000000ffff067224 */ /* 0x002fe200078e0002 */
[----:B------:R-:W-:-:S03]  /*306e0*/  IADD3.X R8, R8, UR7, RZ, P2, !PT ;  /* 0x0000000708087c10 */ /* 0x000fc600097fe4ff */
[----:B------:R-:W-:Y:S01]  /*306f0*/  IMAD.MOV.U32 R7, RZ, RZ, R4 ;  /* 0x000000ffff077224 */ /* 0x000fe200078e0004 */
[----:B------:R1:W-:Y:S04]  /*30700*/  STL [R1+0xf04], R4 ;  /* 0x000f040401007387 */ /* 0x0003e80000100800 */
[----:B------:R1:W-:Y:S04]  /*30710*/  STL [R1+0xf28], R5 ;  /* 0x000f280501007387 */ /* 0x0003e80000100800 */
[----:B------:R-:W3:Y:S04]  /*30720*/  LDL.LU R2, [R1+0xf88] ;  /* 0x000f880001027983 */ /* 0x000ee80000300800 */
[----:B------:R1:W-:Y:S04]  /*30730*/  STL [R1+0xf24], R8 ;  /* 0x000f240801007387 */ /* 0x0003e80000100800 */
[----:B------:R1:W-:Y:S04]  /*30740*/  LDGSTS.E [R0+-0x3a700], desc[UR8][R6.64], P0 ;  /* 0xc590000006007fae */ /* 0x0003e80008121848 */
[----:B-1----:R-:W3:Y:S01]  /*30750*/  LDL.LU R4, [R1+0xfa8] ;  /* 0x000fa80001047983 */ /* 0x002ee20000300800 */
[----:B------:R-:W-:-:S03]  /*30760*/  IMAD.MOV.U32 R6, RZ, RZ, R5 ;  /* 0x000000ffff067224 */ /* 0x000fc600078e0005 */
[----:B------:R-:W3:Y:S01]  /*30770*/  LDL.LU R5, [R1+0xf84] ;  /* 0x000f840001057983 */ /* 0x000ee20000300800 */
[----:B------:R-:W-:-:S03]  /*30780*/  IMAD.MOV.U32 R7, RZ, RZ, R8 ;  /* 0x000000ffff077224 */ /* 0x000fc600078e0008 */
[----:B------:R-:W3:Y:S04]  /*30790*/  LDL.LU R8, [R1+0xfa4] ;  /* 0x000fa40001087983 */ /* 0x000ee80000300800 */
[----:B------:R1:W-:Y:S01]  /*307a0*/  LDGSTS.E [R0+-0x3a300], desc[UR8][R6.64], P0 ;  /* 0xc5d0000006007fae */ /* 0x0003e20008121848 */
[----:B----4-:R-:W-:-:S05]  /*307b0*/  IADD3 R3, P1, R3, UR5, RZ ;  /* 0x0000000503037c10 */ /* 0x010fca000ff3e0ff */
[----:B------:R-:W-:Y:S01]  /*307c0*/  STL [R1+0xf48], R3 ;  /* 0x000f480301007387 */ /* 0x000fe20000100800 */
[----:B-1----:R-:W-:Y:S01]  /*307d0*/  IMAD.MOV.U32 R6, RZ, RZ, R3 ;  /* 0x000000ffff067224 */ /* 0x002fe200078e0003 */
[----:B--2---:R-:W-:Y:S02]  /*307e0*/  IADD3 R9, P2, R9, UR5, RZ ;  /* 0x0000000509097c10 */ /* 0x004fe4000ff5e0ff */
[----:B---3--:R-:W-:Y:S02]  /*307f0*/  IADD3.X R11, R11, UR7, RZ, P1, !PT ;  /* 0x000000070b0b7c10 */ /* 0x008fe40008ffe4ff */
[----:B------:R-:W-:-:S03]  /*30800*/  IADD3.X R151, R151, UR7, RZ, P2, !PT ;  /* 0x0000000797977c10 */ /* 0x000fc600097fe4ff */
[----:B------:R1:W-:Y:S01]  /*30810*/  STL [R1+0xf44], R11 ;  /* 0x000f440b01007387 */ /* 0x0003e20000100800 */
[----:B------:R-:W-:-:S03]  /*30820*/  MOV R7, R11 ;  /* 0x0000000b00077202 */ /* 0x000fc60000000f00 */
[----:B------:R-:W-:Y:S04]  /*30830*/  STL [R1+0xf68], R9 ;  /* 0x000f680901007387 */ /* 0x000fe80000100800 */
[----:B------:R2:W-:Y:S04]  /*30840*/  LDGSTS.E [R0+-0x39f00], desc[UR8][R6.64], P0 ;  /* 0xc610000006007fae */ /* 0x0005e80008121848 */
[----:B-1----:R-:W3:Y:S04]  /*30850*/  LDL.LU R11, [R1+0xfc8] ;  /* 0x000fc800010b7983 */ /* 0x002ee80000300800 */
[----:B------:R1:W-:Y:S04]  /*30860*/  STL [R1+0xf64], R151 ;  /* 0x000f649701007387 */ /* 0x0003e80000100800 */
[----:B------:R-:W4:Y:S01]  /*30870*/  LDL.LU R3, [R1+0xfe8] ;  /* 0x000fe80001037983 */ /* 0x000f220000300800 */
[----:B--2---:R-:W-:-:S02]  /*30880*/  IMAD.MOV.U32 R6, RZ, RZ, R9 ;  /* 0x000000ffff067224 */ /* 0x004fc400078e0009 */
[----:B------:R-:W-:Y:S01]  /*30890*/  IMAD.MOV.U32 R7, RZ, RZ, R151 ;  /* 0x000000ffff077224 */ /* 0x000fe200078e0097 */
[----:B------:R-:W-:Y:S01]  /*308a0*/  IADD3 R2, P1, R2, UR5, RZ ;  /* 0x0000000502027c10 */ /* 0x000fe2000ff3e0ff */
[----:B-1----:R-:W2:Y:S04]  /*308b0*/  LDL.LU R151, [R1+0xfc4] ;  /* 0x000fc40001977983 */ /* 0x002ea80000300800 */
[----:B------:R-:W2:Y:S04]  /*308c0*/  LDL.LU R9, [R1+0xfe4] ;  /* 0x000fe40001097983 */ /* 0x000ea80000300800 */
[----:B------:R1:W-:Y:S01]  /*308d0*/  LDGSTS.E [R0+-0x39b00], desc[UR8][R6.64], P0 ;  /* 0xc650000006007fae */ /* 0x0003e20008121848 */
[----:B------:R-:W-:-:S03]  /*308e0*/  IADD3 R4, P2, R4, UR5, RZ ;  /* 0x0000000504047c10 */ /* 0x000fc6000ff5e0ff */
[----:B------:R-:W-:Y:S01]  /*308f0*/  STL [R1+0xf88], R2 ;  /* 0x000f880201007387 */ /* 0x000fe20000100800 */
[----:B------:R-:W-:Y:S01]  /*30900*/  IADD3.X R5, R5, UR7, RZ, P1, !PT ;  /* 0x0000000705057c10 */ /* 0x000fe20008ffe4ff */
[----:B-1----:R-:W-:Y:S01]  /*30910*/  IMAD.MOV.U32 R6, RZ, RZ, R2 ;  /* 0x000000ffff067224 */ /* 0x002fe200078e0002 */
[----:B------:R-:W-:-:S03]  /*30920*/  IADD3.X R8, R8, UR7, RZ, P2, !PT ;  /* 0x0000000708087c10 */ /* 0x000fc600097fe4ff */
[----:B------:R-:W-:Y:S01]  /*30930*/  IMAD.MOV.U32 R7, RZ, RZ, R5 ;  /* 0x000000ffff077224 */ /* 0x000fe200078e0005 */
[----:B------:R1:W-:Y:S04]  /*30940*/  STL [R1+0xf84], R5 ;  /* 0x000f840501007387 */ /* 0x0003e80000100800 */
        /* <DEDUP_REMOVED lines=10> */
[----:B---3--:R-:W-:-:S04]  /*309f0*/  IADD3 R11, P1, R11, UR5, RZ ;  /* 0x000000050b0b7c10 */ /* 0x008fc8000ff3e0ff */
[----:B-1----:R-:W-:Y:S02]  /*30a00*/  MOV R6, R11 ;  /* 0x0000000b00067202 */ /* 0x002fe40000000f00 */
        /* <DEDUP_REMOVED lines=8> */
[----:B--2---:R-:W-:-:S02]  /*30a90*/  IMAD.MOV.U32 R6, RZ, RZ, R3 ;  /* 0x000000ffff067224 */ /* 0x004fc400078e0003 */
[----:B------:R-:W-:Y:S01]  /*30aa0*/  IMAD.MOV.U32 R7, RZ, RZ, R9 ;  /* 0x000000ffff077224 */ /* 0x000fe200078e0009 */
[----:B------:R2:W-:Y:S04]  /*30ab0*/  STL [R1+0xfe4], R9 ;  /* 0x000fe40901007387 */ /* 0x0005e80000100800 */
[----:B------:R4:W-:Y:S04]  /*30ac0*/  LDGSTS.E [R0+-0x38b00], desc[UR8][R6.64], P0 ;  /* 0xc750000006007fae */ /* 0x0009e80008121848 */
[----:B-1----:R-:W2:Y:S04]  /*30ad0*/  LDL.LU R11, [R1+0xc4c] ;  /* 0x000c4c00010b7983 */ /* 0x002ea80000300800 */
[----:B---3--:R-:W3:Y:S01]  /*30ae0*/  LDL.LU R3, [R1+0xc50] ;  /* 0x000c500001037983 */ /* 0x008ee20000300800 */
[----:B------:R-:W-:-:S03]  /*30af0*/  IADD3 R5, P1, R5, UR5, RZ ;  /* 0x0000000505057c10 */ /* 0x000fc6000ff3e0ff */
[----:B------:R-:W3:Y:S02]  /*30b00*/  LDL.LU R151, [R1+0xc6c] ;  /* 0x000c6c0001977983 */ /* 0x000ee40000300800 */
[----:B----4-:R-:W-:Y:S02]  /*30b10*/  IMAD.MOV.U32 R6, RZ, RZ, R5 ;  /* 0x000000ffff067224 */ /* 0x010fe400078e0005 */
[----:B--2---:R-:W2:Y:S01]  /*30b20*/  LDL.LU R9, [R1+0xc70] ;  /* 0x000c700001097983 */ /* 0x004ea20000300800 */
[----:B------:R-:W-:Y:S02]  /*30b30*/  IADD3 R2, P2, R2, UR5, RZ ;  /* 0x0000000502027c10 */ /* 0x000fe4000ff5e0ff */
[----:B------:R-:W-:-:S05]  /*30b40*/  IADD3.X R8, R8, UR7, RZ, P1, !PT ;  /* 0x0000000708087c10 */ /* 0x000fca0008ffe4ff */
[----:B------:R-:W-:Y:S01]  /*30b50*/  IMAD.MOV.U32 R7, RZ, RZ, R8 ;  /* 0x000000ffff077224 */ /* 0x000fe200078e0008 */
[----:B------:R-:W-:-:S04]  /*30b60*/  IADD3.X R4, R4, UR7, RZ, P2, !PT ;  /* 0x0000000704047c10 */ /* 0x000fc800097fe4ff */
[----:B------:R1:W-:Y:S04]  /*30b70*/  LDGSTS.E [R0+-0x38700], desc[UR8][R6.64], P0 ;  /* 0xc790000006007fae */ /* 0x0003e80008121848 */
[----:B------:R-:W-:Y:S04]  /*30b80*/  STL [R1+0x1008], R5 ;  /* 0x0010080501007387 */ /* 0x000fe80000100800 */
[----:B------:R-:W-:Y:S01]  /*30b90*/  STL [R1+0x1004], R8 ;  /* 0x0010040801007387 */ /* 0x000fe20000100800 */
[----:B-1----:R-:W-:Y:S01]  /*30ba0*/  IMAD.MOV.U32 R6, RZ, RZ, R2 ;  /* 0x000000ffff067224 */ /* 0x002fe200078e0002 */
[----:B------:R-:W-:-:S02]  /*30bb0*/  MOV R7, R4 ;  /* 0x0000000400077202 */ /* 0x000fc40000000f00 */
[----:B------:R1:W-:Y:S04]  /*30bc0*/  STL [R1+0x1028], R2 ;  /* 0x0010280201007387 */ /* 0x0003e80000100800 */
[----:B------:R4:W-:Y:S04]  /*30bd0*/  LDGSTS.E [R0+-0x38300], desc[UR8][R6.64], P0 ;  /* 0xc7d0000006007fae */ /* 0x0009e80008121848 */
[----:B------:R4:W-:Y:S01]  /*30be0*/  STL [R1+0x1024], R4 ;  /* 0x0010240401007387 */ /* 0x0009e20000100800 */
[----:B-1----:R-:W-:-:S03]  /*30bf0*/  LOP3.LUT R2, R10, 0x40, RZ, 0x3c, !PT ;  /* 0x000000400a027812 */ /* 0x002fc600078e3cff */
[----:B------:R-:W2:Y:S01]  /*30c00*/  LDL.LU R5, [R1+0xc90] ;  /* 0x000c900001057983 */ /* 0x000ea20000300800 */
[----:B----4-:R-:W-:-:S03]  /*30c10*/  IMAD.U32 R0, RZ, RZ, UR12 ;  /* 0x0000000cff007e24 */ /* 0x010fc6000f8e00ff */
[----:B------:R-:W4:Y:S04]  /*30c20*/  LDL.LU R8, [R1+0xcac] ;  /* 0x000cac0001087983 */ /* 0x000f280000300800 */
[----:B------:R-:W4:Y:S01]  /*30c30*/  LDL.LU R4, [R1+0xcb0] ;  /* 0x000cb00001047983 */ /* 0x000f220000300800 */
[----:B------:R-:W-:-:S03]  /*30c40*/  IADD3 R0, R2, 0x100000, R0 ;  /* 0x0010000002007810 */ /* 0x000fc60007ffe000 */
[----:B------:R-:W4:Y:S01]  /*30c50*/  LDL.LU R2, [R1+0xc8c] ;  /* 0x000c8c0001027983 */ /* 0x000f220000300800 */
[----:B---3--:R-:W-:-:S04]  /*30c60*/  IADD3 R3, P1, R3, UR5, RZ ;  /* 0x0000000503037c10 */ /* 0x008fc8000ff3e0ff */
[----:B------:R-:W-:Y:S02]  /*30c70*/  IADD3.X R11, R11, UR7, RZ, P1, !PT ;  /* 0x000000070b0b7c10 */ /* 0x000fe40008ffe4ff */
[----:B--2---:R-:W-:Y:S01]  /*30c80*/  IADD3 R9, P2, R9, UR5, RZ ;  /* 0x0000000509097c10 */ /* 0x004fe2000ff5e0ff */
[----:B------:R1:W-:Y:S01]  /*30c90*/  STL [R1+0xc50], R3 ;  /* 0x000c500301007387 */ /* 0x0003e20000100800 */
[----:B------:R-:W-:Y:S02]  /*30ca0*/  IMAD.MOV.U32 R6, RZ, RZ, R3 ;  /* 0x000000ffff067224 */ /* 0x000fe400078e0003 */
[----:B------:R-:W-:Y:S01]  /*30cb0*/  IADD3.X R151, R151, UR7, RZ, P2, !PT ;  /* 0x0000000797977c10 */ /* 0x000fe200097fe4ff */
[----:B------:R-:W-:Y:S01]  /*30cc0*/  IMAD.MOV.U32 R7, RZ, RZ, R11 ;  /* 0x000000ffff077224 */ /* 0x000fe200078e000b */
[----:B------:R2:W-:Y:S04]  /*30cd0*/  STL [R1+0xc4c], R11 ;  /* 0x000c4c0b01007387 */ /* 0x0005e80000100800 */
[----:B------:R3:W-:Y:S04]  /*30ce0*/  STL [R1+0xc70], R9 ;  /* 0x000c700901007387 */ /* 0x0007e80000100800 */
[----:B-1----:R-:W4:Y:S04]  /*30cf0*/  LDL.LU R3, [R1+0xcd0] ;  /* 0x000cd00001037983 */ /* 0x002f280000300800 */
[----:B------:R1:W-:Y:S04]  /*30d00*/  STL [R1+0xc6c], R151 ;  /* 0x000c6c9701007387 */ /* 0x0003e80000100800 */
[----:B------:R3:W-:Y:S04]  /*30d10*/  LDGSTS.E [R0+-0x3fe00], desc[UR8][R6.64], P0 ;  /* 0xc020000006007fae */ /* 0x0007e80008121848 */
[----:B--2---:R-:W2:Y:S01]  /*30d20*/  LDL.LU R11, [R1+0xcf0] ;  /* 0x000cf000010b7983 */ /* 0x004ea20000300800 */
[----:B---3--:R-:W-:-:S02]  /*30d30*/  IMAD.MOV.U32 R6, RZ, RZ, R9 ;  /* 0x000000ffff067224 */ /* 0x008fc400078e0009 */
[----:B------:R-:W-:Y:S01]  /*30d40*/  IMAD.MOV.U32 R7, RZ, RZ, R151 ;  /* 0x000000ffff077224 */ /* 0x000fe200078e0097 */
[----:B------:R-:W3:Y:S04]  /*30d50*/  LDL.LU R9, [R1+0xccc] ;  /* 0x000ccc0001097983 */ /* 0x000ee80000300800 */
[----:B-1----:R-:W3:Y:S01]  /*30d60*/  LDL.LU R151, [R1+0xcec] ;  /* 0x000cec0001977983 */ /* 0x002ee20000300800 */
[----:B------:R-:W-:-:S03]  /*30d70*/  IADD3 R5, P1, R5, UR5, RZ ;  /* 0x0000000505057c10 */ /* 0x000fc6000ff3e0ff */
[----:B------:R1:W-:Y:S04]  /*30d80*/  LDGSTS.E [R0+-0x3fa00], desc[UR8][R6.64], P0 ;  /* 0xc060000006007fae */ /* 0x0003e80008121848 */
[----:B------:R-:W-:Y:S01]  /*30d90*/  STL [R1+0xc90], R5 ;  /* 0x000c900501007387 */ /* 0x000fe20000100800 */
[----:B----4-:R-:W-:Y:S02]  /*30da0*/  IADD3 R4, P2, R4, UR5, RZ ;  /* 0x0000000504047c10 */ /* 0x010fe4000ff5e0ff */
[----:B------:R-:W-:Y:S01]  /*30db0*/  IADD3.X R2, R2, UR7, RZ, P1, !PT ;  /* 0x0000000702027c10 */ /* 0x000fe20008ffe4ff */
[----:B-1----:R-:W-:Y:S01]  /*30dc0*/  IMAD.MOV.U32 R6, RZ, RZ, R5 ;  /* 0x000000ffff067224 */ /* 0x002fe200078e0005 */
[----:B------:R-:W-:Y:S02]  /*30dd0*/  IADD3.X R8, R8, UR7, RZ, P2, !PT ;  /* 0x0000000708087c10 */ /* 0x000fe400097fe4ff */
[----:B------:R-:W-:Y:S01]  /*30de0*/  MOV R7, R2 ;  /* 0x0000000200077202 */ /* 0x000fe20000000f00 */
[----:B------:R1:W-:Y:S04]  /*30df0*/  STL [R1+0xc8c], R2 ;  /* 0x000c8c0201007387 */ /* 0x0003e80000100800 */
[----:B------:R4:W-:Y:S04]  /*30e00*/  STL [R1+0xcb0], R4 ;  /* 0x000cb00401007387 */ /* 0x0009e80000100800 */
[----:B------:R4:W-:Y:S04]  /*30e10*/  LDGSTS.E [R0+-0x3f600], desc[UR8][R6.64], P0 ;  /* 0xc0a0000006007fae */ /* 0x0009e80008121848 */
[----:B-1----:R-:W3:Y:S04]  /*30e20*/  LDL.LU R2, [R1+0xd10] ;  /* 0x000d100001027983 */ /* 0x002ee80000300800 */
[----:B------:R1:W-:Y:S04]  /*30e30*/  STL [R1+0xcac], R8 ;  /* 0x000cac0801007387 */ /* 0x0003e80000100800 */
[----:B------:R-:W3:Y:S01]  /*30e40*/  LDL.LU R5, [R1+0xd30] ;  /* 0x000d300001057983 */ /* 0x000ee20000300800 */
[----:B----4-:R-:W-:-:S03]  /*30e50*/  IMAD.MOV.U32 R6, RZ, RZ, R4 ;  /* 0x000000ffff067224 */ /* 0x010fc600078e0004 */
[----:B------:R-:W4:Y:S01]  /*30e60*/  LDL.LU R4, [R1+0xd0c] ;  /* 0x000d0c0001047983 */ /* 0x000f220000300800 */
[----:B------:R-:W-:-:S03]  /*30e70*/  IMAD.MOV.U32 R7, RZ, RZ, R8 ;  /* 0x000000ffff077224 */ /* 0x000fc600078e0008 */
[----:B-1----:R-:W4:Y:S04]  /*30e80*/  LDL.LU R8, [R1+0xd2c] ;  /* 0x000d2c0001087983 */ /* 0x002f280000300800 */
[----:B------:R1:W-:Y:S01]  /*30e90*/  LDGSTS.E [R0+-0x3f200], desc[UR8][R6.64], P0 ;  /* 0xc0e0000006007fae */ /* 0x0003e20008121848 */
[----:B------:R-:W-:-:S05]  /*30ea0*/  IADD3 R3, P1, R3, UR5, RZ ;  /* 0x0000000503037c10 */ /* 0x000fca000ff3e0ff */
        /* <DEDUP_REMOVED lines=12> */
[----:B--2---:R-:W-:Y:S01]  /*30f70*/  IMAD.MOV.U32 R6, RZ, RZ, R11 ;  /* 0x000000ffff067224 */ /* 0x004fe200078e000b */
[----:B------:R-:W-:Y:S01]  /*30f80*/  IADD3 R2, P1, R2, UR5, RZ ;  /* 0x0000000502027c10 */ /* 0x000fe2000ff3e0ff */
[----:B------:R-:W-:Y:S01]  /*30f90*/  IMAD.MOV.U32 R7, RZ, RZ, R151 ;  /* 0x000000ffff077224 */ /* 0x000fe200078e0097 */
[----:B------:R-:W2:Y:S04]  /*30fa0*/  LDL.LU R11, [R1+0xd4c] ;  /* 0x000d4c00010b7983 */ /* 0x000ea80000300800 */
[----:B------:R-:W2:Y:S01]  /*30fb0*/  LDL.LU R151, [R1+0xd6c] ;  /* 0x000d6c0001977983 */ /* 0x000ea20000300800 */
[----:B------:R-:W-:-:S03]  /*30fc0*/  IADD3 R5, P2, R5, UR5, RZ ;  /* 0x0000000505057c10 */ /* 0x000fc6000ff5e0ff */
[----:B------:R1:W-:Y:S01]  /*30fd0*/  LDGSTS.E [R0+-0x3ea00], desc[UR8][R6.64], P0 ;  /* 0xc160000006007fae */ /* 0x0003e20008121848 */
[----:B----4-:R-:W-:-:S03]  /*30fe0*/  IADD3.X R4, R4, UR7, RZ, P1, !PT ;  /* 0x0000000704047c10 */ /* 0x010fc60008ffe4ff */
[----:B------:R4:W-:Y:S01]  /*30ff0*/  STL [R1+0xd10], R2 ;  /* 0x000d100201007387 */ /* 0x0009e20000100800 */
[----:B------:R-:W-:-:S03]  /*31000*/  IADD3.X R8, R8, UR7, RZ, P2, !PT ;  /* 0x0000000708087c10 */ /* 0x000fc600097fe4ff */
[----:B------:R4:W-:Y:S01]  /*31010*/  STL [R1+0xd0c], R4 ;  /* 0x000d0c0401007387 */ /* 0x0009e20000100800 */
[----:B-1----:R-:W-:Y:S01]  /*31020*/  MOV R6, R2 ;  /* 0x0000000200067202 */ /* 0x002fe20000000f00 */
[----:B------:R-:W-:Y:S02]  /*31030*/  IMAD.MOV.U32 R7, RZ, RZ, R4 ;  /* 0x000000ffff077224 */ /* 0x000fe400078e0004 */
[----:B------:R1:W-:Y:S04]  /*31040*/  STL [R1+0xd30], R5 ;  /* 0x000d300501007387 */ /* 0x0003e80000100800 */
[----:B----4-:R-:W4:Y:S04]  /*31050*/  LDL.LU R2, [R1+0xd90] ;  /* 0x000d900001027983 */ /* 0x010f280000300800 */
        /* <DEDUP_REMOVED lines=13> */
[----:B------:R-:W-:-:S03]  /*31130*/  IADD3.X R151, R151, UR7, RZ, P2, !PT ;  /* 0x0000000797977c10 */ /* 0x000fc600097fe4ff */
[----:B------:R-:W-:Y:S01]  /*31140*/  IMAD.MOV.U32 R7, RZ, RZ, R11 ;  /* 0x000000ffff077224 */ /* 0x000fe200078e000b */
[----:B------:R1:W-:Y:S04]  /*31150*/  STL [R1+0xd4c], R11 ;  /* 0x000d4c0b01007387 */ /* 0x0003e80000100800 */
[----:B------:R2:W-:Y:S04]  /*31160*/  STL [R1+0xd70], R9 ;  /* 0x000d700901007387 */ /* 0x0005e80000100800 */
[----:B---3--:R-:W3:Y:S04]  /*31170*/  LDL.LU R3, [R1+0xdd0] ;  /* 0x000dd00001037983 */ /* 0x008ee80000300800 */
[----:B------:R2:W-:Y:S04]  /*31180*/  STL [R1+0xd6c], R151 ;  /* 0x000d6c9701007387 */ /* 0x0005e80000100800 */
[----:B------:R2:W-:Y:S01]  /*31190*/  LDGSTS.E [R0+-0x3de00], desc[UR8][R6.64], P0 ;  /* 0xc220000006007fae */ /* 0x0005e20008121848 */
[----:B----4-:R-:W-:-:S03]  /*311a0*/  IADD3 R2, P1, R2, UR5, RZ ;  /* 0x0000000502027c10 */ /* 0x010fc6000ff3e0ff */
[----:B-1----:R-:W4:Y:S01]  /*311b0*/  LDL.LU R11, [R1+0xdf0] ;  /* 0x000df000010b7983 */ /* 0x002f220000300800 */
[----:B--2---:R-:W-:Y:S01]  /*311c0*/  IMAD.MOV.U32 R6, RZ, RZ, R9 ;  /* 0x000000ffff067224 */ /* 0x004fe200078e0009 */
[----:B------:R-:W-:Y:S02]  /*311d0*/  MOV R7, R151 ;  /* 0x0000009700077202 */ /* 0x000fe40000000f00 */
[----:B------:R-:W2:Y:S01]  /*311e0*/  LDL.LU R9, [R1+0xdcc] ;  /* 0x000dcc0001097983 */ /* 0x000ea20000300800 */
[----:B------:R-:W-:-:S03]  /*311f0*/  IADD3 R4, P2, R4, UR5, RZ ;  /* 0x0000000504047c10 */ /* 0x000fc6000ff5e0ff */
[----:B------:R-:W2:Y:S04]  /*31200*/  LDL.LU R151, [R1+0xdec] ;  /* 0x000dec0001977983 */ /* 0x000ea80000300800 */
        /* <DEDUP_REMOVED lines=8> */
[----:B------:R-:W2:Y:S04]  /*31290*/  LDL.LU R2, [R1+0xe10] ;  /* 0x000e100001027983 */ /* 0x000ea80000300800 */
[----:B------:R1:W-:Y:S04]  /*312a0*/  STL [R1+0xdac], R8 ;  /* 0x000dac0801007387 */ /* 0x0003e80000100800 */
[----:B------:R1:W-:Y:S04]  /*312b0*/  LDGSTS.E [R0+-0x3d600], desc[UR8][R6.64], P0 ;  /* 0xc2a0000006007fae */ /* 0x0003e80008121848 */
[----:B------:R-:W2:Y:S01]  /*312c0*/  LDL.LU R5, [R1+0xe30] ;  /* 0x000e300001057983 */ /* 0x000ea20000300800 */
[----:B-1----:R-:W-:-:S03]  /*312d0*/  IMAD.MOV.U32 R6, RZ, RZ, R4 ;  /* 0x000000ffff067224 */ /* 0x002fc600078e0004 */
[----:B------:R-:W2:Y:S01]  /*312e0*/  LDL.LU R4, [R1+0xe0c] ;  /* 0x000e0c0001047983 */ /* 0x000ea20000300800 */
[----:B------:R-:W-:-:S03]  /*312f0*/  IMAD.MOV.U32 R7, RZ, RZ, R8 ;  /* 0x000000ffff077224 */ /* 0x000fc600078e0008 */
[----:B------:R-:W2:Y:S04]  /*31300*/  LDL.LU R8, [R1+0xe2c] ;  /* 0x000e2c0001087983 */ /* 0x000ea80000300800 */
[----:B------:R1:W-:Y:S01]  /*31310*/  LDGSTS.E [R0+-0x3d200], desc[UR8][R6.64], P0 ;  /* 0xc2e0000006007fae */ /* 0x0003e20008121848 */
[----:B---3--:R-:W-:-:S05]  /*31320*/  IADD3 R3, P1, R3, UR5, RZ ;  /* 0x0000000503037c10 */ /* 0x008fca000ff3e0ff */
[----:B------:R3:W-:Y:S01]  /*31330*/  STL [R1+0xdd0], R3 ;  /* 0x000dd00301007387 */ /* 0x0007e20000100800 */
[----:B-1----:R-:W-:Y:S01]  /*31340*/  IMAD.MOV.U32 R6, RZ, RZ, R3 ;  /* 0x000000ffff067224 */ /* 0x002fe200078e0003 */
[----:B----4-:R-:W-:Y:S02]  /*31350*/  IADD3 R11, P2, R11, UR5, RZ ;  /* 0x000000050b0b7c10 */ /* 0x010fe4000ff5e0ff */
[----:B--2---:R-:W-:Y:S02]  /*31360*/  IADD3.X R9, R9, UR7, RZ, P1, !PT ;  /* 0x0000000709097c10 */ /* 0x004fe40008ffe4ff */
[----:B------:R-:W-:-:S03]  /*31370*/  IADD3.X R151, R151, UR7, RZ, P2, !PT ;  /* 0x0000000797977c10 */ /* 0x000fc600097fe4ff */
[----:B------:R-:W-:Y:S01]  /*31380*/  IMAD.MOV.U32 R7, RZ, RZ, R9 ;  /* 0x000000ffff077224 */ /* 0x000fe200078e0009 */
[----:B------:R1:W-:Y:S04]  /*31390*/  STL [R1+0xdcc], R9 ;  /* 0x000dcc0901007387 */ /* 0x0003e80000100800 */
[----:B------:R2:W-:Y:S04]  /*313a0*/  STL [R1+0xdf0], R11 ;  /* 0x000df00b01007387 */ /* 0x0005e80000100800 */
[----:B---3--:R-:W3:Y:S04]  /*313b0*/  LDL.LU R3, [R1+0xe50] ;  /* 0x000e500001037983 */ /* 0x008ee80000300800 */
[----:B------:R4:W-:Y:S04]  /*313c0*/  STL [R1+0xdec], R151 ;  /* 0x000dec9701007387 */ /* 0x0009e80000100800 */
[----:B------:R4:W-:Y:S04]  /*313d0*/  LDGSTS.E [R0+-0x3ce00], desc[UR8][R6.64], P0 ;  /* 0xc320000006007fae */ /* 0x0009e80008121848 */
[----:B-1----:R-:W3:Y:S01]  /*313e0*/  LDL.LU R9, [R1+0xe70] ;  /* 0x000e700001097983 */ /* 0x002ee20000300800 */
[----:B------:R-:W-:-:S02]  /*313f0*/  IADD3 R2, P1, R2, UR5, RZ ;  /* 0x0000000502027c10 */ /* 0x000fc4000ff3e0ff */
[----:B----4-:R-:W-:Y:S01]  /*31400*/  MOV R6, R11 ;  /* 0x0000000b00067202 */ /* 0x010fe20000000f00 */
[----:B------:R-:W-:Y:S01]  /*31410*/  IMAD.MOV.U32 R7, RZ, RZ, R151 ;  /* 0x000000ffff077224 */ /* 0x000fe200078e0097 */
[----:B--2---:R-:W2:Y:S01]  /*31420*/  LDL.LU R11, [R1+0xe4c] ;  /* 0x000e4c00010b7983 */ /* 0x004ea20000300800 */
[----:B------:R-:W-:-:S03]  /*31430*/  IADD3 R5, P2, R5, UR5, RZ ;  /* 0x0000000505057c10 */ /* 0x000fc6000ff5e0ff */
[----:B------:R-:W4:Y:S04]  /*31440*/  LDL.LU R151, [R1+0xe6c] ;  /* 0x000e6c0001977983 */ /* 0x000f280000300800 */
        /* <DEDUP_REMOVED lines=23> */
[----:B------:R1:W-:Y:S01]  /*315c0*/  STL [R1+0xe4c], R11 ;  /* 0x000e4c0b01007387 */ /* 0x0003e20000100800 */
[----:B------:R-:W-:-:S03]  /*315d0*/  MOV R7, R11 ;  /* 0x0000000b00077202 */ /* 0x000fc60000000f00 */
        /* <DEDUP_REMOVED lines=70> */
[----:B------:R-:W-:Y:S01]  /*31a40*/  IMAD.MOV.U32 R7, RZ, RZ, R11 ;  /* 0x000000ffff077224 */ /* 0x000fe200078e000b */
[----:B------:R1:W-:Y:S04]  /*31a50*/  STL [R1+0xf4c], R11 ;  /* 0x000f4c0b01007387 */ /* 0x0003e80000100800 */
[----:B------:R-:W-:Y:S04]  /*31a60*/  STL [R1+0xf70], R9 ;  /* 0x000f700901007387 */ /* 0x000fe80000100800 */
[----:B------:R2:W-:Y:S04]  /*31a70*/  LDGSTS.E [R0+-0x39e00], desc[UR8][R6.64], P0 ;  /* 0xc620000006007fae */ /* 0x0005e80008121848 */
[----:B-1----:R-:W3:Y:S04]  /*31a80*/  LDL.LU R11, [R1+0xfd0] ;  /* 0x000fd000010b7983 */ /* 0x002ee80000300800 */
[----:B------:R1:W-:Y:S04]  /*31a90*/  STL [R1+0xf6c], R151 ;  /* 0x000f6c9701007387 */ /* 0x0003e80000100800 */
[----:B------:R-:W4:Y:S01]  /*31aa0*/  LDL.LU R3, [R1+0xff0] ;  /* 0x000ff00001037983 */ /* 0x000f220000300800 */
[----:B------:R-:W-:Y:S01]  /*31ab0*/  IADD3 R2, P1, R2, UR5, RZ ;  /* 0x0000000502027c10 */ /* 0x000fe2000ff3e0ff */
[----:B--2---:R-:W-:-:S02]  /*31ac0*/  IMAD.MOV.U32 R7, RZ, RZ, R151 ;  /* 0x000000ffff077224 */ /* 0x004fc400078e0097 */
[----:B------:R-:W-:Y:S01]  /*31ad0*/  IMAD.MOV.U32 R6, RZ, RZ, R9 ;  /* 0x000000ffff067224 */ /* 0x000fe200078e0009 */
[----:B-1----:R-:W2:Y:S04]  /*31ae0*/  LDL.LU R151, [R1+0xfcc] ;  /* 0x000fcc0001977983 */ /* 0x002ea80000300800 */
[----:B------:R-:W2:Y:S01]  /*31af0*/  LDL.LU R9, [R1+0xfec] ;  /* 0x000fec0001097983 */ /* 0x000ea20000300800 */
[----:B------:R-:W-:-:S03]  /*31b00*/  IADD3 R4, P2, R4, UR5, RZ ;  /* 0x0000000504047c10 */ /* 0x000fc6000ff5e0ff */
[----:B------:R1:W-:Y:S04]  /*31b10*/  LDGSTS.E [R0+-0x39a00], desc[UR8][R6.64], P0 ;  /* 0xc660000006007fae */ /* 0x0003e80008121848 */
        /* <DEDUP_REMOVED lines=11> */
[----:B------:R-:W-:Y:S01]  /*31bd0*/  IMAD.MOV.U32 R7, RZ, RZ, R8 ;  /* 0x000000ffff077224 */ /* 0x000fe200078e0008 */
[----:B------:R-:W-:-:S02]  /*31be0*/  MOV R6, R4 ;  /* 0x0000000400067202 */ /* 0x000fc40000000f00 */
[----:B-1----:R-:W2:Y:S04]  /*31bf0*/  LDL.LU R8, [R1+0x100c] ;  /* 0x00100c0001087983 */ /* 0x002ea80000300800 */
        /* <DEDUP_REMOVED lines=8> */
[----:B------:R-:W-:Y:S04]  /*31c80*/  STL [R1+0xfd0], R11 ;  /* 0x000fd00b01007387 */ /* 0x000fe80000100800 */
[----:B------:R1:W-:Y:S04]  /*31c90*/  LDGSTS.E [R0+-0x38e00], desc[UR8][R6.64], P0 ;  /* 0xc720000006007fae */ /* 0x0003e80008121848 */
[----:B------:R-:W-:Y:S01]  /*31ca0*/  STL [R1+0xfcc], R151 ;  /* 0x000fcc9701007387 */ /* 0x000fe20000100800 */
[----:B-1----:R-:W-:-:S02]  /*31cb0*/  IMAD.MOV.U32 R6, RZ, RZ, R3 ;  /* 0x000000ffff067224 */ /* 0x002fc400078e0003 */
[----:B------:R-:W-:Y:S01]  /*31cc0*/  IMAD.MOV.U32 R7, RZ, RZ, R9 ;  /* 0x000000ffff077224 */ /* 0x000fe200078e0009 */
[----:B------:R-:W-:Y:S04]  /*31cd0*/  STL [R1+0xff0], R3 ;  /* 0x000ff00301007387 */ /* 0x000fe80000100800 */
[----:B------:R1:W-:Y:S01]  /*31ce0*/  LDGSTS.E [R0+-0x38a00], desc[UR8][R6.64], P0 ;  /* 0xc760000006007fae */ /* 0x0003e20008121848 */
[----:B------:R-:W-:-:S03]  /*31cf0*/  IADD3 R5, P1, R5, UR5, RZ ;  /* 0x0000000505057c10 */ /* 0x000fc6000ff3e0ff */
[----:B------:R2:W-:Y:S01]  /*31d00*/  STL [R1+0xfec], R9 ;  /* 0x000fec0901007387 */ /* 0x0005e20000100800 */
[----:B------:R-:W-:Y:S01]  /*31d10*/  IADD3 R2, P2, R2, UR5, RZ ;  /* 0x0000000502027c10 */ /* 0x000fe2000ff5e0ff */
[----:B-1----:R-:W-:Y:S02]  /*31d20*/  IMAD.MOV.U32 R6, RZ, RZ, R5 ;  /* 0x000000ffff067224 */ /* 0x002fe400078e0005 */
[----:B--2---:R-:W2:Y:S01]  /*31d30*/  LDL.LU R9, [R1+0xc58] ;  /* 0x000c580001097983 */ /* 0x004ea20000300800 */
[----:B------:R-:W-:-:S03]  /*31d40*/  IADD3.X R8, R8, UR7, RZ, P1, !PT ;  /* 0x0000000708087c10 */ /* 0x000fc60008ffe4ff */
[----:B------:R-:W3:Y:S01]  /*31d50*/  LDL.LU R11, [R1+0xc74] ;  /* 0x000c7400010b7983 */ /* 0x000ee20000300800 */
[----:B------:R-:W-:-:S03]  /*31d60*/  MOV R7, R8 ;  /* 0x0000000800077202 */ /* 0x000fc60000000f00 */
[----:B------:R-:W4:Y:S01]  /*31d70*/  LDL.LU R3, [R1+0xc78] ;  /* 0x000c780001037983 */ /* 0x000f220000300800 */
[----:B------:R-:W-:-:S03]  /*31d80*/  IADD3.X R4, R4, UR7, RZ, P2, !PT ;  /* 0x0000000704047c10 */ /* 0x000fc600097fe4ff */
[----:B------:R1:W-:Y:S04]  /*31d90*/  STL [R1+0x1010], R5 ;  /* 0x0010100501007387 */ /* 0x0003e80000100800 */
[----:B------:R-:W-:Y:S04]  /*31da0*/  STL [R1+0x100c], R8 ;  /* 0x00100c0801007387 */ /* 0x000fe80000100800 */
[----:B------:R1:W-:Y:S04]  /*31db0*/  LDGSTS.E [R0+-0x38600], desc[UR8][R6.64], P0 ;  /* 0xc7a0000006007fae */ /* 0x0003e80008121848 */
[----:B------:R-:W-:Y:S04]  /*31dc0*/  STL [R1+0x1030], R2 ;  /* 0x0010300201007387 */ /* 0x000fe80000100800 */
[----:B------:R1:W-:Y:S02]  /*31dd0*/  STL [R1+0x102c], R4 ;  /* 0x00102c0401007387 */ /* 0x0003e40000100800 */
[----:B-1----:R-:W-:-:S02]  /*31de0*/  IMAD.MOV.U32 R6, RZ, RZ, R2 ;  /* 0x000000ffff067224 */ /* 0x002fc400078e0002 */
[----:B------:R-:W3:Y:S01]  /*31df0*/  LDL.LU R5, [R1+0xc94] ;  /* 0x000c940001057983 */ /* 0x000ee20000300800 */
[----:B------:R-:W-:-:S03]  /*31e00*/  IMAD.MOV.U32 R7, RZ, RZ, R4 ;  /* 0x000000ffff077224 */ /* 0x000fc600078e0004 */
[----:B------:R-:W3:Y:S04]  /*31e10*/  LDL.LU R4, [R1+0xc98] ;  /* 0x000c980001047983 */ /* 0x000ee80000300800 */
[----:B------:R-:W3:Y:S04]  /*31e20*/  LDL.LU R151, [R1+0xcb4] ;  /* 0x000cb40001977983 */ /* 0x000ee80000300800 */
[----:B------:R-:W3:Y:S04]  /*31e30*/  LDL.LU R8, [R1+0xcb8] ;  /* 0x000cb80001087983 */ /* 0x000ee80000300800 */
[----:B------:R1:W-:Y:S04]  /*31e40*/  LDGSTS.E [R0+-0x38200], desc[UR8][R6.64], P0 ;  /* 0xc7e0000006007fae */ /* 0x0003e80008121848 */
[----:B------:R-:W3:Y:S01]  /*31e50*/  LDL.LU R7, [R1+0xc54] ;  /* 0x000c540001077983 */ /* 0x000ee20000300800 */
[----:B-1----:R-:W-:Y:S01]  /*31e60*/  IMAD.U32 R0, RZ, RZ, UR12 ;  /* 0x0000000cff007e24 */ /* 0x002fe2000f8e00ff */
[----:B------:R-:W-:-:S04]  /*31e70*/  LOP3.LUT R2, R10, 0x60, RZ, 0x3c, !PT ;  /* 0x000000600a027812 */ /* 0x000fc800078e3cff */
[----:B------:R-:W-:Y:S02]  /*31e80*/  IADD3 R0, R2, 0x100000, R0 ;  /* 0x0010000002007810 */ /* 0x000fe40007ffe000 */
[----:B--2---:R-:W-:Y:S02]  /*31e90*/  IADD3 R9, P1, R9, UR5, RZ ;  /* 0x0000000509097c10 */ /* 0x004fe4000ff3e0ff */
[----:B----4-:R-:W-:-:S03]  /*31ea0*/  IADD3 R3, P2, R3, UR5, RZ ;  /* 0x0000000503037c10 */ /* 0x010fc6000ff5e0ff */
[----:B------:R1:W-:Y:S01]  /*31eb0*/  STL [R1+0xc58], R9 ;  /* 0x000c580901007387 */ /* 0x0003e20000100800 */
[----:B------:R-:W-:Y:S01]  /*31ec0*/  IMAD.MOV.U32 R6, RZ, RZ, R9 ;  /* 0x000000ffff067224 */ /* 0x000fe200078e0009 */
[----:B---3--:R-:W-:Y:S02]  /*31ed0*/  IADD3.X R11, R11, UR7, RZ, P2, !PT ;  /* 0x000000070b0b7c10 */ /* 0x008fe400097fe4ff */
[----:B------:R-:W-:-:S05]  /*31ee0*/  IADD3.X R7, R7, UR7, RZ, P1, !PT ;  /* 0x0000000707077c10 */ /* 0x000fca0008ffe4ff */
[----:B------:R-:W-:Y:S04]  /*31ef0*/  STL [R1+0xc54], R7 ;  /* 0x000c540701007387 */ /* 0x000fe80000100800 */
[----:B------:R2:W-:Y:S04]  /*31f00*/  STL [R1+0xc78], R3 ;  /* 0x000c780301007387 */ /* 0x0005e80000100800 */
[----:B------:R-:W3:Y:S04]  /*31f10*/  LDL.LU R2, [R1+0xcd8] ;  /* 0x000cd80001027983 */ /* 0x000ee80000300800 */
[----:B------:R4:W-:Y:S04]  /*31f20*/  STL [R1+0xc74], R11 ;  /* 0x000c740b01007387 */ /* 0x0009e80000100800 */
[----:B------:R2:W-:Y:S04]  /*31f30*/  LDGSTS.E [R0+-0x3fd00], desc[UR8][R6.64], P0 ;  /* 0xc030000006007fae */ /* 0x0005e80008121848 */
[----:B-1----:R-:W3:Y:S01]  /*31f40*/  LDL.LU R9, [R1+0xcf8] ;  /* 0x000cf80001097983 */ /* 0x002ee20000300800 */
[----:B--2---:R-:W-:-:S03]  /*31f50*/  IMAD.MOV.U32 R6, RZ, RZ, R3 ;  /* 0x000000ffff067224 */ /* 0x004fc600078e0003 */
[----:B------:R-:W2:Y:S01]  /*31f60*/  LDL.LU R3, [R1+0xcd4] ;  /* 0x000cd40001037983 */ /* 0x000ea20000300800 */
[----:B------:R-:W-:-:S03]  /*31f70*/  IMAD.MOV.U32 R7, RZ, RZ, R11 ;  /* 0x000000ffff077224 */ /* 0x000fc600078e000b */
[----:B----4-:R-:W4:Y:S01]  /*31f80*/  LDL.LU R11, [R1+0xcf4] ;  /* 0x000cf400010b7983 */ /* 0x010f220000300800 */
[----:B------:R-:W-:Y:S02]  /*31f90*/  IADD3 R4, P1, R4, UR5, RZ ;  /* 0x0000000504047c10 */ /* 0x000fe4000ff3e0ff */
[----:B------:R-:W-:Y:S01]  /*31fa0*/  IADD3 R8, P2, R8, UR5, RZ ;  /* 0x0000000508087c10 */ /* 0x000fe2000ff5e0ff */
[----:B------:R1:W-:Y:S01]  /*31fb0*/  LDGSTS.E [R0+-0x3f900], desc[UR8][R6.64], P0 ;  /* 0xc070000006007fae */ /* 0x0003e20008121848 */
[----:B------:R-:W-:Y:S02]  /*31fc0*/  IADD3.X R5, R5, UR7, RZ, P1, !PT ;  /* 0x0000000705057c10 */ /* 0x000fe40008ffe4ff */
[----:B------:R-:W-:Y:S01]  /*31fd0*/  IADD3.X R151, R151, UR7, RZ, P2, !PT ;  /* 0x0000000797977c10 */ /* 0x000fe200097fe4ff */
[----:B------:R1:W-:Y:S04]  /*31fe0*/  STL [R1+0xc98], R4 ;  /* 0x000c980401007387 */ /* 0x0003e80000100800 */
        /* <DEDUP_REMOVED lines=8> */
[----:B-1----:R-:W-:-:S02]  /*32070*/  IMAD.MOV.U32 R6, RZ, RZ, R8 ;  /* 0x000000ffff067224 */ /* 0x002fc400078e0008 */
[----:B------:R-:W-:Y:S01]  /*32080*/  IMAD.MOV.U32 R7, RZ, RZ, R151 ;  /* 0x000000ffff077224 */ /* 0x000fe200078e0097 */
[----:B------:R-:W4:Y:S04]  /*32090*/  LDL.LU R8, [R1+0xd14] ;  /* 0x000d140001087983 */ /* 0x000f280000300800 */
        /* <DEDUP_REMOVED lines=15> */
[----:B--2---:R-:W-:-:S03]  /*32190*/  IMAD.MOV.U32 R6, RZ, RZ, R9 ;  /* 0x000000ffff067224 */ /* 0x004fc600078e0009 */
[----:B------:R-:W2:Y:S01]  /*321a0*/  LDL.LU R9, [R1+0xd54] ;  /* 0x000d540001097983 */ /* 0x000ea20000300800 */
[----:B------:R-:W-:-:S03]  /*321b0*/  MOV R7, R11 ;  /* 0x0000000b00077202 */ /* 0x000fc60000000f00 */
[----:B----4-:R-:W4:Y:S01]  /*321c0*/  LDL.LU R11, [R1+0xd74] ;  /* 0x000d7400010b7983 */ /* 0x010f220000300800 */
[----:B------:R-:W-:Y:S02]  /*321d0*/  IADD3 R4, P1, R4, UR5, RZ ;  /* 0x0000000504047c10 */ /* 0x000fe4000ff3e0ff */
[----:B------:R-:W-:Y:S01]  /*321e0*/  IADD3 R5, P2, R5, UR5, RZ ;  /* 0x0000000505057c10 */ /* 0x000fe2000ff5e0ff */
        /* <DEDUP_REMOVED lines=30> */
[----:B--2---:R-:W-:-:S03]  /*323d0*/  MOV R6, R3 ;  /* 0x0000000300067202 */ /* 0x004fc60000000f00 */
[----:B------:R-:W2:Y:S01]  /*323e0*/  LDL.LU R3, [R1+0xdd4] ;  /* 0x000dd40001037983 */ /* 0x000ea20000300800 */
[----:B------:R-:W-:-:S03]  /*323f0*/  IMAD.MOV.U32 R7, RZ, RZ, R11 ;  /* 0x000000ffff077224 */ /* 0x000fc600078e000b */
        /* <DEDUP_REMOVED lines=42> */
[----:B------:R-:W-:Y:S01]  /*326a0*/  IADD3.X R151, R151, UR7, RZ, P2, !PT ;  /* 0x0000000797977c10 */ /* 0x000fe200097fe4ff */
[----:B-1----:R-:W-:Y:S02]  /*326b0*/  IMAD.MOV.U32 R6, RZ, RZ, R4 ;  /* 0x000000ffff067224 */ /* 0x002fe400078e0004 */
[----:B------:R1:W-:Y:S01]  /*326c0*/  STL [R1+0xe14], R8 ;  /* 0x000e140801007387 */ /* 0x0003e20000100800 */
[----:B------:R-:W-:-:S03]  /*326d0*/  IMAD.MOV.U32 R7, RZ, RZ, R8 ;  /* 0x000000ffff077224 */ /* 0x000fc600078e0008 */
[----:B------:R1:W-:Y:S04]  /*326e0*/  STL [R1+0xe38], R5 ;  /* 0x000e380501007387 */ /* 0x0003e80000100800 */
[----:B------:R-:W4:Y:S04]  /*326f0*/  LDL.LU R4, [R1+0xe98] ;  /* 0x000e980001047983 */ /* 0x000f280000300800 */
[----:B------:R1:W-:Y:S04]  /*32700*/  STL [R1+0xe34], R151 ;  /* 0x000e349701007387 */ /* 0x0003e80000100800 */
[----:B------:R1:W-:Y:S04]  /*32710*/  LDGSTS.E [R0+-0x3c500], desc[UR8][R6.64], P0 ;  /* 0xc3b0000006007fae */ /* 0x0003e80008121848 */
[----:B-1----:R-:W4:Y:S01]  /*32720*/  LDL.LU R8, [R1+0xeb8] ;  /* 0x000eb80001087983 */ /* 0x002f220000300800 */
[----:B------:R-:W-:-:S02]  /*32730*/  IMAD.MOV.U32 R6, RZ, RZ, R5 ;  /* 0x000000ffff067224 */ /* 0x000fc400078e0005 */
[----:B------:R-:W-:Y:S01]  /*32740*/  IMAD.MOV.U32 R7, RZ, RZ, R151 ;  /* 0x000000ffff077224 */ /* 0x000fe200078e0097 */
[----:B------:R-:W4:Y:S04]  /*32750*/  LDL.LU R5, [R1+0xe94] ;  /* 0x000e940001057983 */ /* 0x000f280000300800 */
        /* <DEDUP_REMOVED lines=15> */
[----:B---3--:R-:W-:-:S03]  /*32850*/  IMAD.MOV.U32 R6, RZ, RZ, R3 ;  /* 0x000000ffff067224 */ /* 0x008fc600078e0003 */
[----:B------:R-:W3:Y:S01]  /*32860*/  LDL.LU R3, [R1+0xed4] ;  /* 0x000ed40001037983 */ /* 0x000ee20000300800 */
[----:B------:R-:W-:-:S03]  /*32870*/  IMAD.MOV.U32 R7, RZ, RZ, R11 ;  /* 0x000000ffff077224 */ /* 0x000fc600078e000b */
[----:B-1----:R-:W3:Y:S01]  /*32880*/  LDL.LU R11, [R1+0xef4] ;  /* 0x000ef400010b7983 */ /* 0x002ee20000300800 */
[----:B------:R-:W-:Y:S02]  /*32890*/  IADD3 R4, P1, R4, UR5, RZ ;  /* 0x0000000504047c10 */ /* 0x000fe4000ff3e0ff */
[----:B------:R-:W-:Y:S01]  /*328a0*/  IADD3 R8, P2, R8, UR5, RZ ;  /* 0x0000000508087c10 */ /* 0x000fe2000ff5e0ff */
[----:B------:R1:W-:Y:S01]  /*328b0*/  LDGSTS.E [R0+-0x3b900], desc[UR8][R6.64], P0 ;  /* 0xc470000006007fae */ /* 0x0003e20008121848 */
[----:B------:R-:W-:Y:S01]  /*328c0*/  IADD3.X R5, R5, UR7, RZ, P1, !PT ;  /* 0x0000000705057c10 */ /* 0x000fe20008ffe4ff */
[----:B-1----:R-:W-:-:S04]  /*328d0*/  IMAD.MOV.U32 R6, RZ, RZ, R4 ;  /* 0x000000ffff067224 */ /* 0x002fc800078e0004 */
[----:B------:R-:W-:Y:S01]  /*328e0*/  IMAD.MOV.U32 R7, RZ, RZ, R5 ;  /* 0x000000ffff077224 */ /* 0x000fe200078e0005 */
[----:B------:R-:W-:Y:S01]  /*328f0*/  IADD3.X R151, R151, UR7, RZ, P2, !PT ;  /* 0x0000000797977c10 */ /* 0x000fe200097fe4ff */
[----:B------:R1:W-:Y:S04]  /*32900*/  STL [R1+0xe98], R4 ;  /* 0x000e980401007387 */ /* 0x0003e80000100800 */
[----:B------:R1:W-:Y:S04]  /*32910*/  LDGSTS.E [R0+-0x3b500], desc[UR8][R6.64], P0 ;  /* 0xc4b0000006007fae */ /* 0x0003e80008121848 */
[----:B------:R1:W-:Y:S04]  /*32920*/  STL [R1+0xe94], R5 ;  /* 0x000e940501007387 */ /* 0x0003e80000100800 */
[----:B------:R-:W-:Y:S01]  /*32930*/  STL [R1+0xeb8], R8 ;  /* 0x000eb80801007387 */ /* 0x000fe20000100800 */
[----:B-1----:R-:W-:Y:S01]  /*32940*/  IMAD.MOV.U32 R6, RZ, RZ, R8 ;  /* 0x000000ffff067224 */ /* 0x002fe200078e0008 */
[----:B------:R-:W-:-:S02]  /*32950*/  MOV R7, R151 ;  /* 0x0000009700077202 */ /* 0x000fc40000000f00 */
[----:B------:R-:W3:Y:S04]  /*32960*/  LDL.LU R4, [R1+0xf18] ;  /* 0x000f180001047983 */ /* 0x000ee80000300800 */
[----:B------:R1:W-:Y:S04]  /*32970*/  LDGSTS.E [R0+-0x3b100], desc[UR8][R6.64], P0 ;  /* 0xc4f0000006007fae */ /* 0x0003e80008121848 */
[----:B------:R1:W-:Y:S04]  /*32980*/  STL [R1+0xeb4], R151 ;  /* 0x000eb49701007387 */ /* 0x0003e80000100800 */
[----:B------:R-:W3:Y:S04]  /*32990*/  LDL.LU R5, [R1+0xf38] ;  /* 0x000f380001057983 */ /* 0x000ee80000300800 */
[----:B-1----:R-:W5:Y:S04]  /*329a0*/  LDL.LU R151, [R1+0x1248] ;  /* 0x0012480001977983 */ /* 0x002f680000300800 */
[----:B------:R-:W3:Y:S01]  /*329b0*/  LDL.LU R8, [R1+0xf34] ;  /* 0x000f340001087983 */ /* 0x000ee20000300800 */
[----:B----4-:R-:W-:-:S05]  /*329c0*/  IADD3 R2, P1, R2, UR5, RZ ;  /* 0x0000000502027c10 */ /* 0x010fca000ff3e0ff */
[----:B------:R-:W-:Y:S01]  /*329d0*/  IMAD.MOV.U32 R6, RZ, RZ, R2 ;  /* 0x000000ffff067224 */ /* 0x000fe200078e0002 */
[----:B--2---:R-:W-:Y:S01]  /*329e0*/  IADD3 R9, P2, R9, UR5, RZ ;  /* 0x0000000509097c10 */ /* 0x004fe2000ff5e0ff */
[----:B------:R-:W-:Y:S01]  /*329f0*/  STL [R1+0xed8], R2 ;  /* 0x000ed80201007387 */ /* 0x000fe20000100800 */
[----:B---3--:R-:W-:Y:S02]  /*32a00*/  IADD3.X R3, R3, UR7, RZ, P1, !PT ;  /* 0x0000000703037c10 */ /* 0x008fe40008ffe4ff */
[----:B------:R-:W-:-:S03]  /*32a10*/  IADD3.X R11, R11, UR7, RZ, P2, !PT ;  /* 0x000000070b0b7c10 */ /* 0x000fc600097fe4ff */
[----:B------:R-:W-:Y:S01]  /*32a20*/  IMAD.MOV.U32 R7, RZ, RZ, R3 ;  /* 0x000000ffff077224 */ /* 0x000fe200078e0003 */
[----:B------:R1:W-:Y:S04]  /*32a30*/  STL [R1+0xed4], R3 ;  /* 0x000ed40301007387 */ /* 0x0003e80000100800 */
[----:B------:R2:W-:Y:S04]  /*32a40*/  LDGSTS.E [R0+-0x3ad00], desc[UR8][R6.64], P0 ;  /* 0xc530000006007fae */ /* 0x0005e80008121848 */
[----:B------:R-:W-:Y:S04]  /*32a50*/  STL [R1+0xef8], R9 ;  /* 0x000ef80901007387 */ /* 0x000fe80000100800 */
[----:B-1----:R-:W3:Y:S01]  /*32a60*/  LDL.LU R3, [R1+0xf58] ;  /* 0x000f580001037983 */ /* 0x002ee20000300800 */
[----:B--2---:R-:W-:-:S02]  /*32a70*/  IMAD.MOV.U32 R6, RZ, RZ, R9 ;  /* 0x000000ffff067224 */ /* 0x004fc400078e0009 */
[----:B------:R-:W-:Y:S01]  /*32a80*/  IMAD.MOV.U32 R7, RZ, RZ, R11 ;  /* 0x000000ffff077224 */ /* 0x000fe200078e000b */
[----:B------:R1:W-:Y:S04]  /*32a90*/  STL [R1+0xef4], R11 ;  /* 0x000ef40b01007387 */ /* 0x0003e80000100800 */
[----:B------:R-:W2:Y:S04]  /*32aa0*/  LDL.LU R2, [R1+0xf78] ;  /* 0x000f780001027983 */ /* 0x000ea80000300800 */
[----:B------:R4:W-:Y:S04]  /*32ab0*/  LDGSTS.E [R0+-0x3a900], desc[UR8][R6.64], P0 ;  /* 0xc570000006007fae */ /* 0x0009e80008121848 */
[----:B-1----:R-:W2:Y:S04]  /*32ac0*/  LDL.LU R11, [R1+0x1244] ;  /* 0x00124400010b7983 */ /* 0x002ea80000300800 */
[----:B------:R-:W2:Y:S04]  /*32ad0*/  LDL.LU R9, [R1+0xf74] ;  /* 0x000f740001097983 */ /* 0x000ea80000300800 */
[----:B------:R-:W3:Y:S01]  /*32ae0*/  LDL.LU R7, [R1+0xf14] ;  /* 0x000f140001077983 */ /* 0x000ee20000300800 */
[----:B------:R-:W-:-:S05]  /*32af0*/  IADD3 R4, P1, R4, UR5, RZ ;  /* 0x0000000504047c10 */ /* 0x000fca000ff3e0ff */
[----:B----4-:R-:W-:Y:S01]  /*32b00*/  IMAD.MOV.U32 R6, RZ, RZ, R4 ;  /* 0x000000ffff067224 */ /* 0x010fe200078e0004 */
[----:B------:R-:W-:Y:S01]  /*32b10*/  IADD3 R5, P2, R5, UR5, RZ ;  /* 0x0000000505057c10 */ /* 0x000fe2000ff5e0ff */
[----:B------:R1:W-:Y:S03]  /*32b20*/  STL [R1+0xf18], R4 ;  /* 0x000f180401007387 */ /* 0x0003e60000100800 */
[----:B------:R-:W-:Y:S02]  /*32b30*/  IADD3.X R8, R8, UR7, RZ, P2, !PT ;  /* 0x0000000708087c10 */ /* 0x000fe400097fe4ff */
[----:B---3--:R-:W-:-:S05]  /*32b40*/  IADD3.X R7, R7, UR7, RZ, P1, !PT ;  /* 0x0000000707077c10 */ /* 0x008fca0008ffe4ff */
[----:B------:R3:W-:Y:S04]  /*32b50*/  STL [R1+0xf14], R7 ;  /* 0x000f140701007387 */ /* 0x0007e80000100800 */
[----:B------:R4:W-:Y:S04]  /*32b60*/  LDGSTS.E [R0+-0x3a500], desc[UR8][R6.64], P0 ;  /* 0xc5b0000006007fae */ /* 0x0009e80008121848 */
[----:B------:R2:W-:Y:S04]  /*32b70*/  STL [R1+0xf38], R5 ;  /* 0x000f380501007387 */ /* 0x0005e80000100800 */
[----:B-1----:R-:W2:Y:S01]  /*32b80*/  LDL.LU R4, [R1+0xfb8] ;  /* 0x000fb80001047983 */ /* 0x002ea20000300800 */
[----:B----4-:R-:W-:Y:S01]  /*32b90*/  IMAD.MOV.U32 R6, RZ, RZ, R5 ;  /* 0x000000ffff067224 */ /* 0x010fe200078e0005 */
[----:B---3--:R-:W-:-:S02]  /*32ba0*/  MOV R7, R8 ;  /* 0x0000000800077202 */ /* 0x008fc40000000f00 */
[----:B------:R1:W-:Y:S04]  /*32bb0*/  STL [R1+0xf34], R8 ;  /* 0x000f340801007387 */ /* 0x0003e80000100800 */
[----:B--2---:R-:W2:Y:S04]  /*32bc0*/  LDL.LU R5, [R1+0xfb4] ;  /* 0x000fb40001057983 */ /* 0x004ea80000300800 */
[----:B------:R3:W-:Y:S04]  /*32bd0*/  LDGSTS.E [R0+-0x3a100], desc[UR8][R6.64], P0 ;  /* 0xc5f0000006007fae */ /* 0x0007e80008121848 */
[----:B-1----:R-:W4:Y:S04]  /*32be0*/  LDL.LU R8, [R1+0xff8] ;  /* 0x000ff80001087983 */ /* 0x002f280000300800 */
[----:B------:R-:W2:Y:S01]  /*32bf0*/  LDL.LU R7, [R1+0xf54] ;  /* 0x000f540001077983 */ /* 0x000ea20000300800 */
[----:B------:R-:W-:-:S02]  /*32c00*/  IADD3 R3, P1, R3, UR5, RZ ;  /* 0x0000000503037c10 */ /* 0x000fc4000ff3e0ff */
[----:B------:R-:W-:-:S03]  /*32c10*/  IADD3 R2, P2, R2, UR5, RZ ;  /* 0x0000000502027c10 */ /* 0x000fc6000ff5e0ff */
[----:B---3--:R-:W-:Y:S01]  /*32c20*/  IMAD.MOV.U32 R6, RZ, RZ, R3 ;  /* 0x000000ffff067224 */ /* 0x008fe200078e0003 */
[----:B------:R-:W-:Y:S01]  /*32c30*/  IADD3.X R9, R9, UR7, RZ, P2, !PT ;  /* 0x0000000709097c10 */ /* 0x000fe200097fe4ff */
[----:B------:R1:W-:Y:S01]  /*32c40*/  STL [R1+0xf58], R3 ;  /* 0x000f580301007387 */ /* 0x0003e20000100800 */
[----:B--2---:R-:W-:-:S05]  /*32c50*/  IADD3.X R7, R7, UR7, RZ, P1, !PT ;  /* 0x0000000707077c10 */ /* 0x004fca0008ffe4ff */
[----:B------:R2:W-:Y:S04]  /*32c60*/  STL [R1+0xf54], R7 ;  /* 0x000f540701007387 */ /* 0x0005e80000100800 */
[----:B------:R3:W-:Y:S04]  /*32c70*/  LDGSTS.E [R0+-0x39d00], desc[UR8][R6.64], P0 ;  /* 0xc630000006007fae */ /* 0x0007e80008121848 */
[----:B------:R-:W-:Y:S04]  /*32c80*/  STL [R1+0xf78], R2 ;  /* 0x000f780201007387 */ /* 0x000fe80000100800 */
[----:B-1----:R-:W4:Y:S01]  /*32c90*/  LDL.LU R3, [R1+0xff4] ;  /* 0x000ff40001037983 */ /* 0x002f220000300800 */
[----:B---3--:R-:W-:-:S02]  /*32ca0*/  IMAD.MOV.U32 R6, RZ, RZ, R2 ;  /* 0x000000ffff067224 */ /* 0x008fc400078e0002 */
[----:B--2---:R-:W-:Y:S01]  /*32cb0*/  IMAD.MOV.U32 R7, RZ, RZ, R9 ;  /* 0x000000ffff077224 */ /* 0x004fe200078e0009 */
[----:B------:R1:W-:Y:S04]  /*32cc0*/  STL [R1+0xf74], R9 ;  /* 0x000f740901007387 */ /* 0x0003e80000100800 */
[----:B------:R2:W-:Y:S04]  /*32cd0*/  LDGSTS.E [R0+-0x39900], desc[UR8][R6.64], P0 ;  /* 0xc670000006007fae */ /* 0x0005e80008121848 */
[----:B-1----:R-:W3:Y:S04]  /*32ce0*/  LDL.LU R9, [R1+0x1034] ;  /* 0x0010340001097983 */ /* 0x002ee80000300800 */
[----:B------:R-:W3:Y:S04]  /*32cf0*/  LDL.LU R2, [R1+0x1038] ;  /* 0x0010380001027983 */ /* 0x000ee80000300800 */
[----:B------:R-:W4:Y:S04]  /*32d00*/  LDL.LU R6, [R1+0xf94] ;  /* 0x000f940001067983 */ /* 0x000f280000300800 */
[----:B------:R-:W2:Y:S01]  /*32d10*/  LDL.LU R7, [R1+0xf98] ;  /* 0x000f980001077983 */ /* 0x000ea20000300800 */
[----:B------:R-:W-:-:S04]  /*32d20*/  IADD3 R4, P2, R4, UR5, RZ ;  /* 0x0000000504047c10 */ /* 0x000fc8000ff5e0ff */
[----:B------:R-:W-:Y:S02]  /*32d30*/  IADD3.X R5, R5, UR7, RZ, P2, !PT ;  /* 0x0000000705057c10 */ /* 0x000fe400097fe4ff */
[----:B--2---:R-:W-:-:S04]  /*32d40*/  IADD3 R7, P1, R7, UR5, RZ ;  /* 0x0000000507077c10 */ /* 0x004fc8000ff3e0ff */
[----:B----4-:R-:W-:Y:S01]  /*32d50*/  IADD3.X R6, R6, UR7, RZ, P1, !PT ;  /* 0x0000000706067c10 */ /* 0x010fe20008ffe4ff */
[----:B------:R1:W-:Y:S04]  /*32d60*/  STL [R1+0xf98], R7 ;  /* 0x000f980701007387 */ /* 0x0003e80000100800 */
[----:B------:R2:W-:Y:S01]  /*32d70*/  STL [R1+0xf94], R6 ;  /* 0x000f940601007387 */ /* 0x0005e20000100800 */
[----:B-1----:R-:W-:-:S04]  /*32d80*/  LOP3.LUT R7, R7, R6, RZ, 0x3c, !PT ;  /* 0x0000000607077212 */ /* 0x002fc800078e3cff */
[----:B--2---:R-:W-:-:S04]  /*32d90*/  LOP3.LUT R6, R7, R6, RZ, 0x3c, !PT ;  /* 0x0000000607067212 */ /* 0x004fc800078e3cff */
[----:B------:R-:W-:Y:S01]  /*32da0*/  LOP3.LUT R7, R7, R6, RZ, 0x3c, !PT ;  /* 0x0000000607077212 */ /* 0x000fe200078e3cff */
[----:B------:R-:W-:Y:S04]  /*32db0*/  STL [R1+0xfb8], R4 ;  /* 0x000fb80401007387 */ /* 0x000fe80000100800 */
[----:B------:R1:W-:Y:S04]  /*32dc0*/  LDGSTS.E [R0+-0x39500], desc[UR8][R6.64], P0 ;  /* 0xc6b0000006007fae */ /* 0x0003e80008121848 */
[----:B------:R2:W-:Y:S01]  /*32dd0*/  STL [R1+0xfb4], R5 ;  /* 0x000fb40501007387 */ /* 0x0005e20000100800 */
[----:B-1----:R-:W-:-:S02]  /*32de0*/  IMAD.MOV.U32 R6, RZ, RZ, R4 ;  /* 0x000000ffff067224 */ /* 0x002fc400078e0004 */
[----:B------:R-:W-:Y:S02]  /*32df0*/  IMAD.MOV.U32 R7, RZ, RZ, R5 ;  /* 0x000000ffff077224 */ /* 0x000fe400078e0005 */
[----:B--2---:R-:W5:Y:S04]  /*32e00*/  LDL.LU R5, [R1+0x1240] ;  /* 0x0012400001057983 */ /* 0x004f680000300800 */
[----:B------:R-:W5:Y:S04]  /*32e10*/  LDL.LU R4, [R1+0x123c] ;  /* 0x00123c0001047983 */ /* 0x000f680000300800 */
[----:B------:R1:W-:Y:S04]  /*32e20*/  LDGSTS.E [R0+-0x39100], desc[UR8][R6.64], P0 ;  /* 0xc6f0000006007fae */ /* 0x0003e80008121848 */
[----:B------:R-:W2:Y:S04]  /*32e30*/  LDL.LU R6, [R1+0xfd4] ;  /* 0x000fd40001067983 */ /* 0x000ea80000300800 */
[----:B------:R-:W1:Y:S01]  /*32e40*/  LDL.LU R7, [R1+0xfd8] ;  /* 0x000fd80001077983 */ /* 0x000e620000300800 */
[----:B------:R-:W-:-:S04]  /*32e50*/  IADD3 R8, P2, R8, UR5, RZ ;  /* 0x0000000508087c10 */ /* 0x000fc8000ff5e0ff */
[----:B------:R-:W-:Y:S02]  /*32e60*/  IADD3.X R3, R3, UR7, RZ, P2, !PT ;  /* 0x0000000703037c10 */ /* 0x000fe400097fe4ff */
[----:B-1----:R-:W-:-:S04]  /*32e70*/  IADD3 R7, P1, R7, UR5, RZ ;  /* 0x0000000507077c10 */ /* 0x002fc8000ff3e0ff */
[----:B--2---:R-:W-:Y:S01]  /*32e80*/  IADD3.X R6, R6, UR7, RZ, P1, !PT ;  /* 0x0000000706067c10 */ /* 0x004fe20008ffe4ff */
[----:B------:R1:W-:Y:S04]  /*32e90*/  STL [R1+0xfd8], R7 ;  /* 0x000fd80701007387 */ /* 0x0003e80000100800 */
[----:B------:R2:W-:Y:S01]  /*32ea0*/  STL [R1+0xfd4], R6 ;  /* 0x000fd40601007387 */ /* 0x0005e20000100800 */
[----:B-1----:R-:W-:-:S04]  /*32eb0*/  LOP3.LUT R7, R7, R6, RZ, 0x3c, !PT ;  /* 0x0000000607077212 */ /* 0x002fc800078e3cff */
[----:B--2---:R-:W-:-:S04]  /*32ec0*/  LOP3.LUT R6, R7, R6, RZ, 0x3c, !PT ;  /* 0x0000000607067212 */ /* 0x004fc800078e3cff */
[----:B------:R-:W-:Y:S01]  /*32ed0*/  LOP3.LUT R7, R7, R6, RZ, 0x3c, !PT ;  /* 0x0000000607077212 */ /* 0x000fe200078e3cff */
[----:B------:R1:W-:Y:S04]  /*32ee0*/  STL [R1+0xff8], R8 ;  /* 0x000ff80801007387 */ /* 0x0003e80000100800 */
[----:B------:R2:W-:Y:S04]  /*32ef0*/  LDGSTS.E [R0+-0x38d00], desc[UR8][R6.64], P0 ;  /* 0xc730000006007fae */ /* 0x0005e80008121848 */
[----:B------:R4:W-:Y:S01]  /*32f00*/  STL [R1+0xff4], R3 ;  /* 0x000ff40301007387 */ /* 0x0009e20000100800 */
[----:B--2---:R-:W-:Y:S01]  /*32f10*/  IMAD.MOV.U32 R6, RZ, RZ, R8 ;  /* 0x000000ffff067224 */ /* 0x004fe200078e0008 */
[----:B------:R-:W-:Y:S01]  /*32f20*/  MOV R7, R3 ;  /* 0x0000000300077202 */ /* 0x000fe20000000f00 */
[----:B-1----:R-:W1:Y:S01]  /*32f30*/  LDC R8, c[0x0][0x230] ;  /* 0x00008c00ff087b82 */ /* 0x002e620000000800 */
[----:B----4-:R-:W5:Y:S04]  /*32f40*/  LDL.LU R3, [R1+0x1238] ;  /* 0x0012380001037983 */ /* 0x010f680000300800 */
[----:B------:R2:W-:Y:S04]  /*32f50*/  LDGSTS.E [R0+-0x38900], desc[UR8][R6.64], P0 ;  /* 0xc770000006007fae */ /* 0x0005e80008121848 */
[----:B------:R-:W4:Y:S04]  /*32f60*/  LDL.LU R6, [R1+0x1014] ;  /* 0x0010140001067983 */ /* 0x000f280000300800 */
[----:B------:R-:W2:Y:S01]  /*32f70*/  LDL.LU R7, [R1+0x1018] ;  /* 0x0010180001077983 */ /* 0x000ea20000300800 */
[----:B---3--:R-:W-:Y:S01]  /*32f80*/  IADD3 R2, P2, R2, UR5, RZ ;  /* 0x0000000502027c10 */ /* 0x008fe2000ff5e0ff */
[----:B-1----:R-:W-:-:S03]  /*32f90*/  VIADD R8, R8, 0x7f ;  /* 0x0000007f08087836 */ /* 0x002fc60000000000 */
[----:B------:R-:W-:Y:S01]  /*32fa0*/  IADD3.X R9, R9, UR7, RZ, P2, !PT ;  /* 0x0000000709097c10 */ /* 0x000fe200097fe4ff */
[----:B------:R-:W-:Y:S01]  /*32fb0*/  VIADD R11, R11, 0x1 ;  /* 0x000000010b0b7836 */ /* 0x000fe20000000000 */
        /* <DEDUP_REMOVED lines=10> */
[----:B-1----:R-:W-:Y:S01]  /*33060*/  IMAD.MOV.U32 R7, RZ, RZ, R9 ;  /* 0x000000ffff077224 */ /* 0x002fe200078e0009 */
[----:B--2---:R-:W-:Y:S01]  /*33070*/  SHF.R.S32.HI R9, RZ, 0x1f, R8 ;  /* 0x0000001fff097819 */ /* 0x004fe20000011408 */
[----:B------:R-:W-:-:S03]  /*33080*/  IMAD.MOV.U32 R6, RZ, RZ, R2 ;  /* 0x000000ffff067224 */ /* 0x000fc600078e0002 */
[----:B------:R-:W-:Y:S02]  /*33090*/  LEA.HI R9, R9, R8, RZ, 0x7 ;  /* 0x0000000809097211 */ /* 0x000fe400078f38ff */
[----:B------:R1:W-:Y:S02]  /*330a0*/  LDGSTS.E [R0+-0x38100], desc[UR8][R6.64], P0 ;  /* 0xc7f0000006007fae */ /* 0x0003e40008121848 */
[----:B------:R-:W-:Y:S02]  /*330b0*/  SHF.R.S32.HI R9, RZ, 0x7, R9 ;  /* 0x00000007ff097819 */ /* 0x000fe40000011409 */
[----:B------:R-:W0:Y:S02]  /*330c0*/  LDGDEPBAR ;  /* 0x00000000000079af */ /* 0x000e240000000000 */
[----:B------:R-:W-:-:S13]  /*330d0*/  ISETP.NE.U32.AND P0, PT, R11, R9, PT ;  /* 0x000000090b00720c */ /* 0x000fda0003f05070 */
[----:B-1----:R-:W-:Y:S05]  /*330e0*/  @P0 BRA `(.L_x_1) ;  /* 0xfffffed0002c0947 */ /* 0x002fea000383ffff */
.L_x_0:
[----:B------:R-:W2:Y:S01]  /*330f0*/  LDL.LU R12, [R1+0x400] ;  /* 0x00040000010c7983 */ /* 0x000ea20000300800 */
[----:B------:R-:W-:-:S04]  /*33100*/  DEPBAR.LE SB0, 0x0 ;  /* 0x000080000000791a */ /* 0x000fc80000000000 */
[----:B------:R-:W2:Y:S01]  /*33110*/  LDL.LU R13, [R1+0x408] ;  /* 0x00040800010d7983 */ /* 0x000ea20000300800 */
[----:B------:R-:W1:Y:S01]  /*33120*/  S2R R8, SR_TID.X ;  /* 0x0000000000087919 */ /* 0x000e620000002100 */
[----:B------:R-:W-:Y:S01]  /*33130*/  IMAD.MOV.U32 R10, RZ, RZ, R24 ;  /* 0x000000ffff0a7224 */ /* 0x000fe200078e0018 */
[----:B------:R-:W-:Y:S01]  /*33140*/  MOV R11, R26 ;  /* 0x0000001a000b7202 */ /* 0x000fe20000000f00 */
[----:B------:R-:W-:Y:S01]  /*33150*/  IMAD.MOV.U32 R22, RZ, RZ, R97 ;  /* 0x000000ffff167224 */ /* 0x000fe200078e0061 */
[----:B------:R-:W2:Y:S01]  /*33160*/  LDL.LU R14, [R1+0x200] ;  /* 0x00020000010e7983 */ /* 0x000ea20000300800 */
[----:B------:R-:W-:Y:S01]  /*33170*/  IMAD.MOV.U32 R23, RZ, RZ, R99 ;  /* 0x000000ffff177224 */ /* 0x000fe200078e0063 */
[----:B------:R-:W-:Y:S01]  /*33180*/  ULDC UR5, c[0x0][0x22c] ;  /* 0x00008b0000057ab9 */ /* 0x000fe20000000800 */
[----:B------:R-:W-:Y:S01]  /*33190*/  IMAD.MOV.U32 R154, RZ, RZ, R124 ;  /* 0x000000ffff9a7224 */ /* 0x000fe200078e007c */
[----:B------:R-:W2:Y:S01]  /*331a0*/  LDL.LU R15, [R1+0x208] ;  /* 0x00020800010f7983 */ /* 0x000ea20000300800 */
[----:B------:R-:W-:Y:S01]  /*331b0*/  IMAD.MOV.U32 R155, RZ, RZ, R126 ;  /* 0x000000ffff9b7224 */ /* 0x000fe200078e007e */
[----:B------:R-:W-:Y:S01]  /*331c0*/  ULDC UR4, c[0x0][0x22c] ;  /* 0x00008b0000047ab9 */ /* 0x000fe20000000800 */
[----:B------:R-:W-:-:S02]  /*331d0*/  IMAD.MOV.U32 R170, RZ, RZ, R125 ;  /* 0x000000ffffaa7224 */ /* 0x000fc400078e007d */
[----:B------:R-:W-:Y:S01]  /*331e0*/  IMAD.MOV.U32 R171, RZ, RZ, R127 ;  /* 0x000000ffffab7224 */ /* 0x000fe200078e007f */
[----:B------:R-:W-:Y:S01]  /*331f0*/  MOV R166, R128 ;  /* 0x0000008000a67202 */ /* 0x000fe20000000f00 */
        /* <DEDUP_REMOVED lines=8> */
[----:B------:R-:W-:Y:S01]  /*33280*/  IMAD.MOV.U32 R203, RZ, RZ, R142 ;  /* 0x000000ffffcb7224 */ /* 0x000fe200078e008e */
[----:B------:R-:W-:Y:S01]  /*33290*/  MOV R214, R141 ;  /* 0x0000008d00d67202 */ /* 0x000fe20000000f00 */
[----:B------:R-:W-:Y:S01]  /*332a0*/  IMAD.MOV.U32 R215, RZ, RZ, R143 ;  /* 0x000000ffffd77224 */ /* 0x000fe200078e008f */
[C---:B-1----:R-:W-:Y:S01]  /*332b0*/  SHF.L.U32 R7, R8.reuse, 0x3, RZ ;  /* 0x0000000308077819 */ /* 0x042fe200000006ff */
[C---:B------:R-:W-:Y:S01]  /*332c0*/  IMAD.SHL.U32 R2, R8.reuse, 0x10, RZ ;  /* 0x0000001008027824 */ /* 0x040fe200078e00ff */
[C---:B------:R-:W-:Y:S01]  /*332d0*/  LOP3.LUT R250, R8.reuse, 0xff, RZ, 0xc0, !PT ;  /* 0x000000ff08fa7812 */ /* 0x040fe200078ec0ff */
[----:B------:R-:W-:Y:S01]  /*332e0*/  IMAD.SHL.U32 R0, R8, 0x80, RZ ;  /* 0x0000008008007824 */ /* 0x000fe200078e00ff */
[----:B------:R-:W-:Y:S01]  /*332f0*/  LOP3.LUT R7, R7, 0x700, RZ, 0xc0, !PT ;  /* 0x0000070007077812 */ /* 0x000fe200078ec0ff */
[----:B------:R-:W3:Y:S01]  /*33300*/  LDL.LU R8, [R1] ;  /* 0x0000000001087983 */ /* 0x000ee20000300800 */
[----:B------:R-:W-:Y:S01]  /*33310*/  LOP3.LUT R2, R2, 0xf0, RZ, 0xc0, !PT ;  /* 0x000000f002027812 */ /* 0x000fe200078ec0ff */
[C---:B-----5:R-:W-:Y:S01]  /*33320*/  VIADD R6, R3.reuse, 0x2 ;  /* 0x0000000203067836 */ /* 0x060fe20000000000 */
[----:B------:R-:W-:Y:S01]  /*33330*/  LOP3.LUT R0, R0, 0x800, RZ, 0xc0, !PT ;  /* 0x0000080000007812 */ /* 0x000fe200078ec0ff */
[----:B------:R-:W3:Y:S01]  /*33340*/  LDL.LU R9, [R1+0x8] ;  /* 0x0000080001097983 */ /* 0x000ee20000300800 */
[----:B------:R-:W-:Y:S01]  /*33350*/  LEA R250, R250, UR11, 0x4 ;  /* 0x0000000bfafa7c11 */ /* 0x000fe2000f8e20ff */
[----:B------:R-:W-:Y:S01]  /*33360*/  ULDC.64 UR6, c[0x0][0x228] ;  /* 0x00008a0000067ab9 */ /* 0x000fe20000000a00 */
[----:B------:R-:W-:Y:S01]  /*33370*/  IADD3 R0, R0, UR11, R2 ;  /* 0x0000000b00007c10 */ /* 0x000fe2000fffe002 */
[----:B------:R-:W-:Y:S01]  /*33380*/  BAR.SYNC.DEFER_BLOCKING 0x0 ;  /* 0x0000000000007b1d */ /* 0x000fe20000010000 */
[----:B------:R-:W-:Y:S01]  /*33390*/  ISETP.GE.AND P4, PT, R6, UR5, PT ;  /* 0x0000000506007c0c */ /* 0x000fe2000bf86270 */
[----:B------:R-:W-:-:S02]  /*333a0*/  VIADD R6, R3, 0x4 ;  /* 0x0000000403067836 */ /* 0x000fc40000000000 */
[----:B------:R-:W-:Y:S02]  /*333b0*/  IMAD.IADD R0, R0, 0x1, R7 ;  /* 0x0000000100007824 */ /* 0x000fe400078e0207 */
[----:B------:R-:W-:Y:S01]  /*333c0*/  ULDC UR5, c[0x0][0x22c] ;  /* 0x00008b0000057ab9 */ /* 0x000fe20000000800 */
[C---:B------:R-:W-:Y:S01]  /*333d0*/  VIADD R2, R3.reuse, 0x1 ;  /* 0x0000000103027836 */ /* 0x040fe20000000000 */
[----:B------:R-:W-:Y:S01]  /*333e0*/  ISETP.GE.AND P5, PT, R6, UR5, PT ;  /* 0x0000000506007c0c */ /* 0x000fe2000bfa6270 */
[----:B------:R-:W-:Y:S01]  /*333f0*/  ULDC.64 UR26, c[0x0][0x228] ;  /* 0x00008a00001a7ab9 */ /* 0x000fe20000000a00 */
[----:B------:R-:W1:Y:S01]  /*33400*/  LDC R6, c[0x0][0x244] ;  /* 0x00009100ff067b82 */ /* 0x000e620000000800 */
[----:B------:R-:W-:Y:S01]  /*33410*/  ULDC UR28, c[0x0][0x248] ;  /* 0x00009200001c7ab9 */ /* 0x000fe20000000800 */
[----:B------:R-:W-:Y:S01]  /*33420*/  ISETP.GE.AND P0, PT, R2, UR4, PT ;  /* 0x0000000402007c0c */ /* 0x000fe2000bf06270 */
[----:B------:R-:W-:Y:S01]  /*33430*/  VIADD R2, R3, 0x3 ;  /* 0x0000000303027836 */ /* 0x000fe20000000000 */
[----:B------:R-:W-:Y:S01]  /*33440*/  ULDC UR4, c[0x0][0x22c] ;  /* 0x00008b0000047ab9 */ /* 0x000fe20000000800 */
[----:B------:R-:W-:Y:S01]  /*33450*/  ULDC.64 UR22, c[0x0][0x228] ;  /* 0x00008a0000167ab9 */ /* 0x000fe20000000a00 */
[----:B------:R-:W-:Y:S01]  /*33460*/  ULDC.64 UR24, c[0x0][0x228] ;  /* 0x00008a0000187ab9 */ /* 0x000fe20000000a00 */
[----:B------:R-:W-:Y:S01]  /*33470*/  ULDC.64 UR18, c[0x0][0x228] ;  /* 0x00008a0000127ab9 */ /* 0x000fe20000000a00 */
[----:B------:R-:W-:Y:S01]  /*33480*/  ISETP.GE.AND P3, PT, R2, UR4, PT ;  /* 0x0000000402007c0c */ /* 0x000fe2000bf66270 */
[----:B------:R-:W-:Y:S01]  /*33490*/  ULDC.64 UR4, c[0x0][0x220] ;  /* 0x0000880000047ab9 */ /* 0x000fe20000000a00 */
[----:B------:R-:W-:Y:S01]  /*334a0*/  ULDC.64 UR20, c[0x0][0x228] ;  /* 0x00008a0000147ab9 */ /* 0x000fe20000000a00 */
[----:B------:R-:W-:Y:S01]  /*334b0*/  ULDC.64 UR14, c[0x0][0x228] ;  /* 0x00008a00000e7ab9 */ /* 0x000fe20000000a00 */
[----:B------:R-:W-:Y:S01]  /*334c0*/  ULDC.64 UR16, c[0x0][0x228] ;  /* 0x00008a0000107ab9 */ /* 0x000fe20000000a00 */
[----:B------:R-:W-:Y:S01]  /*334d0*/  ULDC.64 UR12, c[0x0][0x228] ;  /* 0x00008a00000c7ab9 */ /* 0x000fe20000000a00 */
[----:B------:R-:W-:Y:S01]  /*334e0*/  ULDC UR10, c[0x0][0x22c] ;  /* 0x00008b00000a7ab9 */ /* 0x000fe20000000800 */
[----:B--2---:R-:W-:Y:S01]  /*334f0*/  STSM.16.M88.4 [R0], R12 ;  /* 0x0000000c00007844 */ /* 0x004fe20000000200 */
[----:B------:R-:W-:Y:S06]  /*33500*/  BAR.SYNC.DEFER_BLOCKING 0x0 ;  /* 0x0000000000007b1d */ /* 0x000fec0000010000 */
[----:B------:R-:W2:Y:S02]  /*33510*/  LDS.128 R12, [R250] ;  /* 0x00000000fa0c7984 */ /* 0x000ea40000000c00 */
[----:B------:R-:W-:Y:S06]  /*33520*/  BAR.SYNC.DEFER_BLOCKING 0x0 ;  /* 0x0000000000007b1d */ /* 0x000fec0000010000 */
[----:B--2---:R2:W-:Y:S04]  /*33530*/  STL.64 [R1+0x600], R12 ;  /* 0x0006000c01007387 */ /* 0x0045e80000100a00 */
[----:B------:R4:W-:Y:S04]  /*33540*/  STL.64 [R1+0x608], R14 ;  /* 0x0006080e01007387 */ /* 0x0009e80000100a00 */
[----:B--2---:R-:W2:Y:S04]  /*33550*/  LDL.LU R12, [R1+0x404] ;  /* 0x00040400010c7983 */ /* 0x004ea80000300800 */
[----:B------:R-:W2:Y:S04]  /*33560*/  LDL.LU R13, [R1+0x40c] ;  /* 0x00040c00010d7983 */ /* 0x000ea80000300800 */
[----:B----4-:R-:W2:Y:S04]  /*33570*/  LDL.LU R14, [R1+0x204] ;  /* 0x00020400010e7983 */ /* 0x010ea80000300800 */
[----:B------:R-:W2:Y:S04]  /*33580*/  LDL.LU R15, [R1+0x20c] ;  /* 0x00020c00010f7983 */ /* 0x000ea80000300800 */
[----:B---3--:R3:W-:Y:S01]  /*33590*/  STSM.16.M88.4 [R0], R8 ;  /* 0x0000000800007844 */ /* 0x0087e20000000200 */
[----:B------:R-:W-:Y:S06]  /*335a0*/  BAR.SYNC.DEFER_BLOCKING 0x0 ;  /* 0x0000000000007b1d */ /* 0x000fec0000010000 */
[----:B---3--:R-:W3:Y:S04]  /*335b0*/  LDL.LU R8, [R1+0x4] ;  /* 0x0000040001087983 */ /* 0x008ee80000300800 */
[----:B------:R-:W3:Y:S04]  /*335c0*/  LDL.LU R9, [R1+0xc] ;  /* 0x00000c0001097983 */ /* 0x000ee80000300800 */
[----:B------:R-:W4:Y:S01]  /*335d0*/  LDS.128 R16, [R250] ;  /* 0x00000000fa107984 */ /* 0x000f220000000c00 */
[----:B------:R-:W-:Y:S06]  /*335e0*/  BAR.SYNC.DEFER_BLOCKING 0x0 ;  /* 0x0000000000007b1d */ /* 0x000fec0000010000 */
[----:B----4-:R-:W-:Y:S04]  /*335f0*/  STL [R1+0x4], R17 ;  /* 0x0000041101007387 */ /* 0x010fe80000100800 */
[----:B------:R-:W-:Y:S04]  /*33600*/  STL.64 [R1+0x8], R18 ;  /* 0x0000081201007387 */ /* 0x000fe80000100a00 */
[----:B--2---:R-:W-:Y:S01]  /*33610*/  STSM.16.M88.4 [R0], R12 ;  /* 0x0000000c00007844 */ /* 0x004fe20000000200 */
[----:B------:R-:W-:Y:S06]  /*33620*/  BAR.SYNC.DEFER_BLOCKING 0x0 ;  /* 0x0000000000007b1d */ /* 0x000fec0000010000 */
[----:B------:R-:W2:Y:S04]  /*33630*/  LDS.128 R12, [R250] ;  /* 0x00000000fa0c7984 */ /* 0x000ea80000000c00 */
[----:B--2---:R2:W-:Y:S04]  /*33640*/  STL.64 [R1+0x400], R12 ;  /* 0x0004000c01007387 */ /* 0x0045e80000100a00 */
[----:B------:R4:W-:Y:S04]  /*33650*/  STL.64 [R1+0x408], R14 ;  /* 0x0004080e01007387 */ /* 0x0009e80000100a00 */
[----:B--2---:R-:W2:Y:S04]  /*33660*/  LDL.LU R12, [R1+0x410] ;  /* 0x00041000010c7983 */ /* 0x004ea80000300800 */
[----:B------:R-:W2:Y:S04]  /*33670*/  LDL.LU R13, [R1+0x418] ;  /* 0x00041800010d7983 */ /* 0x000ea80000300800 */
[----:B----4-:R-:W2:Y:S04]  /*33680*/  LDL.LU R14, [R1+0x210] ;  /* 0x00021000010e7983 */ /* 0x010ea80000300800 */
[----:B------:R-:W2:Y:S01]  /*33690*/  LDL.LU R15, [R1+0x218] ;  /* 0x00021800010f7983 */ /* 0x000ea20000300800 */
[----:B------:R-:W-:Y:S01]  /*336a0*/  BAR.SYNC.DEFER_BLOCKING 0x0 ;  /* 0x0000000000007b1d */ /* 0x000fe20000010000 */
[----:B------:R-:W-:-:S02]  /*336b0*/  IMAD.MOV.U32 R10, RZ, RZ, R25 ;  /* 0x000000ffff0a7224 */ /* 0x000fc400078e0019 */
[----:B------:R-:W-:-:S05]  /*336c0*/  IMAD.MOV.U32 R11, RZ, RZ, R27 ;  /* 0x000000ffff0b7224 */ /* 0x000fca00078e001b */
[----:B---3--:R3:W-:Y:S01]  /*336d0*/  STSM.16.M88.4 [R0], R8 ;  /* 0x0000000800007844 */ /* 0x0087e20000000200 */
[----:B------:R-:W-:Y:S01]  /*336e0*/  IMAD.MOV.U32 R251, RZ, RZ, R16 ;  /* 0x000000fffffb7224 */ /* 0x000fe200078e0010 */
[----:B------:R-:W-:Y:S06]  /*336f0*/  BAR.SYNC.DEFER_BLOCKING 0x0 ;  /* 0x0000000000007b1d */ /* 0x000fec0000010000 */
[----:B---3--:R-:W3:Y:S04]  /*33700*/  LDL.LU R8, [R1+0x10] ;  /* 0x0000100001087983 */ /* 0x008ee80000300800 */
[----:B------:R-:W3:Y:S04]  /*33710*/  LDL.LU R9, [R1+0x18] ;  /* 0x0000180001097983 */ /* 0x000ee80000300800 */
[----:B------:R-:W4:Y:S01]  /*33720*/  LDS.128 R16, [R250] ;  /* 0x00000000fa107984 */ /* 0x000f220000000c00 */
[----:B------:R-:W-:Y:S06]  /*33730*/  BAR.SYNC.DEFER_BLOCKING 0x0 ;  /* 0x0000000000007b1d */ /* 0x000fec0000010000 */
[----:B----4-:R-:W-:Y:S04]  /*33740*/  STL.64 [R1+0x200], R16 ;  /* 0x0002001001007387 */ /* 0x010fe80000100a00 */
        /* <DEDUP_REMOVED lines=31> */
[----:B------:R-:W-:Y:S01]  /*33940*/  IMAD.MOV.U32 R10, RZ, RZ, R29 ;  /* 0x000000ffff0a7224 */ /* 0x000fe200078e001d */
[----:B------:R-:W-:-:S05]  /*33950*/  MOV R11, R31 ;  /* 0x0000001f000b7202 */ /* 0x000fca0000000f00 */
        /* <DEDUP_REMOVED lines=78> */
[----:B------:R-:W-:Y:S01]  /*33e40*/  MOV R10, R37 ;  /* 0x00000025000a7202 */ /* 0x000fe20000000f00 */
        /* <DEDUP_REMOVED lines=367> */
[----:B----4-:R-:W-:Y:S04]  /*35540*/  STL [R1+0x1260], R244 ;  /* 0x001260f401007387 */ /* 0x010fe80000100800 */
[----:B------:R-:W-:Y:S04]  /*35550*/  STL [R1+0x125c], R245 ;  /* 0x00125cf501007387 */ /* 0x000fe80000100800 */
[----:B------:R-:W-:Y:S04]  /*35560*/  STL [R1+0x1258], R246 ;  /* 0x001258f601007387 */ /* 0x000fe80000100800 */
[----:B------:R-:W-:Y:S04]  /*35570*/  STL [R1+0x1254], R247 ;  /* 0x001254f701007387 */ /* 0x000fe80000100800 */
        /* <DEDUP_REMOVED lines=177> */
[----:B------:R-:W-:Y:S01]  /*36090*/  BAR.SYNC.DEFER_BLOCKING 0x0 ;  /* 0x0000000000007b1d */ /* 0x000fe20000010000 */
[----:B----4-:R-:W-:-:S05]  /*360a0*/  IMAD.MOV.U32 R252, RZ, RZ, R19 ;  /* 0x000000fffffc7224 */ /* 0x010fca00078e0013 */
[----:B------:R-:W-:Y:S04]  /*360b0*/  STL.64 [R1+0x100], R16 ;  /* 0x0001001001007387 */ /* 0x000fe80000100a00 */
[----:B------:R-:W-:Y:S04]  /*360c0*/  STL [R1+0x108], R18 ;  /* 0x0001081201007387 */ /* 0x000fe80000100800 */
[----:B------:R-:W-:Y:S04]  /*360d0*/  STL [R1+0x1238], R252 ;  /* 0x001238fc01007387 */ /* 0x000fe80000100800 */
[----:B--2---:R-:W-:Y:S01]  /*360e0*/  STSM.16.M88.4 [R0], R12 ;  /* 0x0000000c00007844 */ /* 0x004fe20000000200 */
[----:B------:R-:W-:Y:S06]  /*360f0*/  BAR.SYNC.DEFER_BLOCKING 0x0 ;  /* 0x0000000000007b1d */ /* 0x000fec0000010000 */
[----:B------:R-:W2:Y:S04]  /*36100*/  LDS.128 R240, [R250] ;  /* 0x00000000faf07984 */ /* 0x000ea80000000c00 */
[----:B--2---:R-:W-:Y:S04]  /*36110*/  STL [R1+0x1248], R240 ;  /* 0x001248f001007387 */ /* 0x004fe80000100800 */
[----:B------:R-:W-:Y:S04]  /*36120*/  STL [R1+0x1244], R241 ;  /* 0x001244f101007387 */ /* 0x000fe80000100800 */
[----:B------:R-:W-:Y:S04]  /*36130*/  STL [R1+0x1240], R242 ;  /* 0x001240f201007387 */ /* 0x000fe80000100800 */
[----:B------:R-:W-:Y:S04]  /*36140*/  STL [R1+0x123c], R243 ;  /* 0x00123cf301007387 */ /* 0x000fe80000100800 */
[----:B------:R-:W2:Y:S04]  /*36150*/  LDL.LU R16, [R1+0x520] ;  /* 0x0005200001107983 */ /* 0x000ea80000300800 */
[----:B------:R-:W2:Y:S04]  /*36160*/  LDL.LU R17, [R1+0x528] ;  /* 0x0005280001117983 */ /* 0x000ea80000300800 */
[----:B------:R-:W2:Y:S04]  /*36170*/  LDL.LU R18, [R1+0x320] ;  /* 0x0003200001127983 */ /* 0x000ea80000300800 */
[----:B------:R-:W2:Y:S04]  /*36180*/  LDL.LU R19, [R1+0x328] ;  /* 0x0003280001137983 */ /* 0x000ea80000300800 */
[----:B------:R-:W4:Y:S04]  /*36190*/  LDL.LU R12, [R1+0x120] ;  /* 0x00012000010c7983 */ /* 0x000f280000300800 */
[----:B------:R-:W4:Y:S01]  /*361a0*/  LDL.LU R13, [R1+0x128] ;  /* 0x00012800010d7983 */ /* 0x000f220000300800 */
[----:B------:R-:W-:Y:S01]  /*361b0*/  BAR.SYNC.DEFER_BLOCKING 0x0 ;  /* 0x0000000000007b1d */ /* 0x000fe20000010000 */
[----:B------:R-:W-:Y:S01]  /*361c0*/  MOV R10, R93 ;  /* 0x0000005d000a7202 */ /* 0x000fe20000000f00 */
[----:B------:R-:W-:-:S05]  /*361d0*/  IMAD.MOV.U32 R11, RZ, RZ, R95 ;  /* 0x000000ffff0b7224 */ /* 0x000fca00078e005f */
[----:B---3--:R-:W-:Y:S01]  /*361e0*/  STSM.16.M88.4 [R0], R8 ;  /* 0x0000000800007844 */ /* 0x008fe20000000200 */
[----:B------:R-:W-:Y:S06]  /*361f0*/  BAR.SYNC.DEFER_BLOCKING 0x0 ;  /* 0x0000000000007b1d */ /* 0x000fec0000010000 */
[----:B------:R-:W3:Y:S02]  /*36200*/  LDS.128 R228, [R250] ;  /* 0x00000000fae47984 */ /* 0x000ee40000000c00 */
[----:B------:R-:W-:Y:S01]  /*36210*/  BAR.SYNC.DEFER_BLOCKING 0x0 ;  /* 0x0000000000007b1d */ /* 0x000fe20000010000 */
[----:B------:R-:W-:-:S02]  /*36220*/  IMAD.MOV.U32 R14, RZ, RZ, R96 ;  /* 0x000000ffff0e7224 */ /* 0x000fc400078e0060 */
[----:B------:R-:W-:-:S03]  /*36230*/  IMAD.MOV.U32 R15, RZ, RZ, R98 ;  /* 0x000000ffff0f7224 */ /* 0x000fc600078e0062 */
[----:B---3--:R-:W-:Y:S04]  /*36240*/  STL [R1+0x1268], R228 ;  /* 0x001268e401007387 */ /* 0x008fe80000100800 */
[----:B------:R-:W-:Y:S04]  /*36250*/  STL [R1+0x1264], R229 ;  /* 0x001264e501007387 */ /* 0x000fe80000100800 */
[----:B------:R-:W-:Y:S04]  /*36260*/  STL [R1+0x1250], R230 ;  /* 0x001250e601007387 */ /* 0x000fe80000100800 */
[----:B------:R-:W-:Y:S04]  /*36270*/  STL [R1+0x124c], R231 ;  /* 0x00124ce701007387 */ /* 0x000fe80000100800 */
[----:B--2---:R-:W-:Y:S01]  /*36280*/  STSM.16.M88.4 [R0], R16 ;  /* 0x0000001000007844 */ /* 0x004fe20000000200 */
[----:B------:R-:W-:Y:S06]  /*36290*/  BAR.SYNC.DEFER_BLOCKING 0x0 ;  /* 0x0000000000007b1d */ /* 0x000fec0000010000 */
[----:B------:R-:W2:Y:S02]  /*362a0*/  LDS.128 R8, [R250] ;  /* 0x00000000fa087984 */ /* 0x000ea40000000c00 */
[----:B------:R-:W-:Y:S06]  /*362b0*/  BAR.SYNC.DEFER_BLOCKING 0x0 ;  /* 0x0000000000007b1d */ /* 0x000fec0000010000 */
[----:B----4-:R3:W-:Y:S02]  /*362c0*/  STSM.16.M88.4 [R0], R12 ;  /* 0x0000000c00007844 */ /* 0x0107e40000000200 */
[----:B------:R-:W-:Y:S06]  /*362d0*/  BAR.SYNC.DEFER_BLOCKING 0x0 ;  /* 0x0000000000007b1d */ /* 0x000fec0000010000 */
[----:B---3--:R-:W3:Y:S04]  /*362e0*/  LDL.LU R12, [R1+0x524] ;  /* 0x00052400010c7983 */ /* 0x008ee80000300800 */
[----:B------:R-:W3:Y:S04]  /*362f0*/  LDL.LU R13, [R1+0x52c] ;  /* 0x00052c00010d7983 */ /* 0x000ee80000300800 */
[----:B------:R-:W3:Y:S04]  /*36300*/  LDL.LU R14, [R1+0x324] ;  /* 0x00032400010e7983 */ /* 0x000ee80000300800 */
[----:B------:R-:W3:Y:S04]  /*36310*/  LDL.LU R15, [R1+0x32c] ;  /* 0x00032c00010f7983 */ /* 0x000ee80000300800 */
[----:B------:R-:W4:Y:S04]  /*36320*/  LDL.LU R20, [R1+0x124] ;  /* 0x0001240001147983 */ /* 0x000f280000300800 */
[----:B------:R-:W4:Y:S04]  /*36330*/  LDL.LU R21, [R1+0x12c] ;  /* 0x00012c0001157983 */ /* 0x000f280000300800 */
[----:B------:R-:W2:Y:S04]  /*36340*/  LDL.LU R32, [R1+0x530] ;  /* 0x0005300001207983 */ /* 0x000ea80000300800 */
[----:B------:R-:W2:Y:S04]  /*36350*/  LDL.LU R33, [R1+0x538] ;  /* 0x0005380001217983 */ /* 0x000ea80000300800 */
[----:B------:R-:W2:Y:S04]  /*36360*/  LDL.LU R34, [R1+0x330] ;  /* 0x0003300001227983 */ /* 0x000ea80000300800 */
[----:B------:R-:W2:Y:S04]  /*36370*/  LDL.LU R35, [R1+0x338] ;  /* 0x0003380001237983 */ /* 0x000ea80000300800 */
[----:B------:R-:W2:Y:S04]  /*36380*/  LDL.LU R28, [R1+0x130] ;  /* 0x00013000011c7983 */ /* 0x000ea80000300800 */
[----:B------:R-:W2:Y:S04]  /*36390*/  LDL.LU R29, [R1+0x138] ;  /* 0x00013800011d7983 */ /* 0x000ea80000300800 */
[----:B------:R-:W1:Y:S01]  /*363a0*/  LDS.128 R16, [R250] ;  /* 0x00000000fa107984 */ /* 0x000e620000000c00 */
[----:B------:R-:W-:Y:S01]  /*363b0*/  BAR.SYNC.DEFER_BLOCKING 0x0 ;  /* 0x0000000000007b1d */ /* 0x000fe20000010000 */
[----:B------:R-:W-:Y:S01]  /*363c0*/  MOV R30, R100 ;  /* 0x00000064001e7202 */ /* 0x000fe20000000f00 */
[----:B------:R-:W-:-:S04]  /*363d0*/  IMAD.MOV.U32 R31, RZ, RZ, R102 ;  /* 0x000000ffff1f7224 */ /* 0x000fc800078e0066 */
[----:B---3--:R-:W-:Y:S02]  /*363e0*/  STSM.16.M88.4 [R0], R12 ;  /* 0x0000000c00007844 */ /* 0x008fe40000000200 */
[----:B------:R-:W-:Y:S06]  /*363f0*/  BAR.SYNC.DEFER_BLOCKING 0x0 ;  /* 0x0000000000007b1d */ /* 0x000fec0000010000 */
[----:B------:R-:W3:Y:S02]  /*36400*/  LDS.128 R24, [R250] ;  /* 0x00000000fa187984 */ /* 0x000ee40000000c00 */
[----:B------:R-:W-:Y:S06]  /*36410*/  BAR.SYNC.DEFER_BLOCKING 0x0 ;  /* 0x0000000000007b1d */ /* 0x000fec0000010000 */
[----:B----4-:R-:W-:Y:S02]  /*36420*/  STSM.16.M88.4 [R0], R20 ;  /* 0x0000001400007844 */ /* 0x010fe40000000200 */
[----:B------:R-:W-:Y:S06]  /*36430*/  BAR.SYNC.DEFER_BLOCKING 0x0 ;  /* 0x0000000000007b1d */ /* 0x000fec0000010000 */
[----:B------:R-:W4:Y:S02]  /*36440*/  LDS.128 R20, [R250] ;  /* 0x00000000fa147984 */ /* 0x000f240000000c00 */
[----:B------:R-:W-:Y:S06]  /*36450*/  BAR.SYNC.DEFER_BLOCKING 0x0 ;  /* 0x0000000000007b1d */ /* 0x000fec0000010000 */
[----:B--2---:R-:W-:Y:S02]  /*36460*/  STSM.16.M88.4 [R0], R32 ;  /* 0x0000002000007844 */ /* 0x004fe40000000200 */
[----:B------:R-:W-:Y:S06]  /*36470*/  BAR.SYNC.DEFER_BLOCKING 0x0 ;  /* 0x0000000000007b1d */ /* 0x000fec0000010000 */
[----:B------:R-:W2:Y:S02]  /*36480*/  LDS.128 R12, [R250] ;  /* 0x00000000fa0c7984 */ /* 0x000ea40000000c00 */
[----:B------:R-:W-:Y:S06]  /*36490*/  BAR.SYNC.DEFER_BLOCKING 0x0 ;  /* 0x0000000000007b1d */ /* 0x000fec0000010000 */
[----:B------:R1:W-:Y:S02]  /*364a0*/  STSM.16.M88.4 [R0], R28 ;  /* 0x0000001c00007844 */ /* 0x0003e40000000200 */
[----:B------:R-:W-:Y:S06]  /*364b0*/  BAR.SYNC.DEFER_BLOCKING 0x0 ;  /* 0x0000000000007b1d */ /* 0x000fec0000010000 */
[----:B-1----:R-:W3:Y:S04]  /*364c0*/  LDL.LU R28, [R1+0x534] ;  /* 0x00053400011c7983 */ /* 0x002ee80000300800 */
        /* <DEDUP_REMOVED lines=13> */
[----:B------:R-:W-:-:S02]  /*365a0*/  IMAD.MOV.U32 R38, RZ, RZ, R101 ;  /* 0x000000ffff267224 */ /* 0x000fc400078e0065 */
[----:B------:R-:W-:Y:S02]  /*365b0*/  IMAD.MOV.U32 R39, RZ, RZ, R103 ;  /* 0x000000ffff277224 */ /* 0x000fe400078e0067 */
[----:B------:R-:W-:Y:S02]  /*365c0*/  IMAD.MOV.U32 R46, RZ, RZ, R104 ;  /* 0x000000ffff2e7224 */ /* 0x000fe400078e0068 */
[----:B------:R-:W-:Y:S01]  /*365d0*/  IMAD.MOV.U32 R47, RZ, RZ, R106 ;  /* 0x000000ffff2f7224 */ /* 0x000fe200078e006a */
[----:B---3--:R-:W-:Y:S01]  /*365e0*/  STSM.16.M88.4 [R0], R28 ;  /* 0x0000001c00007844 */ /* 0x008fe20000000200 */
        /* <DEDUP_REMOVED lines=27> */
[----:B------:R-:W-:Y:S01]  /*367a0*/  IMAD.MOV.U32 R54, RZ, RZ, R105 ;  /* 0x000000ffff367224 */ /* 0x000fe200078e0069 */
[----:B------:R-:W-:Y:S01]  /*367b0*/  MOV R55, R107 ;  /* 0x0000006b00377202 */ /* 0x000fe20000000f00 */
[----:B------:R-:W-:-:S02]  /*367c0*/  IMAD.MOV.U32 R62, RZ, RZ, R108 ;  /* 0x000000ffff3e7224 */ /* 0x000fc400078e006c */
[----:B------:R-:W-:Y:S01]  /*367d0*/  IMAD.MOV.U32 R63, RZ, RZ, R110 ;  /* 0x000000ffff3f7224 */ /* 0x000fe200078e006e */
        /* <DEDUP_REMOVED lines=61> */
[----:B------:R-:W-:-:S02]  /*36bb0*/  IMAD.MOV.U32 R87, RZ, RZ, R115 ;  /* 0x000000ffff577224 */ /* 0x000fc400078e0073 */
        /* <DEDUP_REMOVED lines=31> */
[----:B------:R-:W-:Y:S01]  /*36db0*/  IMAD.MOV.U32 R103, RZ, RZ, R119 ;  /* 0x000000ffff677224 */ /* 0x000fe200078e0077 */
[----:B------:R-:W-:Y:S01]  /*36dc0*/  MOV R111, R122 ;  /* 0x0000007a006f7202 */ /* 0x000fe20000000f00 */
        /* <DEDUP_REMOVED lines=30> */
[----:B------:R-:W-:-:S03]  /*36fb0*/  IMAD.MOV.U32 R119, RZ, RZ, R123 ;  /* 0x000000ffff777224 */ /* 0x000fc600078e007b */
        /* <DEDUP_REMOVED lines=27> */
[----:B------:R-:W-:Y:S06]  /*37170*/  BAR.SYNC.DEFER_BLOCKING 0x0 ;  /* 0x0000000000007b1d */ /* 0x000fec0000010000 */
        /* <DEDUP_REMOVED lines=12> */
[----:B------:R1:W-:Y:S04]  /*37240*/  STSM.16.M88.4 [R0], R164 ;  /* 0x000000a400007844 */ /* 0x0003e80000000200 */
        /* <DEDUP_REMOVED lines=11> */
[----:B------:R-:W2:Y:S01]  /*37300*/  LDL.LU R177, [R1+0x1b8] ;  /* 0x0001b80001b17983 */ /* 0x000ea20000300800 */
[----:B------:R-:W-:Y:S01]  /*37310*/  BAR.SYNC.DEFER_BLOCKING 0x0 ;  /* 0x0000000000007b1d */ /* 0x000fe20000010000 */
[----:B------:R-:W-:-:S02]  /*37320*/  IMAD.MOV.U32 R170, RZ, RZ, R129 ;  /* 0x000000ffffaa7224 */ /* 0x000fc400078e0081 */
[----:B------:R-:W-:-:S03]  /*37330*/  IMAD.MOV.U32 R171, RZ, RZ, R131 ;  /* 0x000000ffffab7224 */ /* 0x000fc600078e0083 */
[----:B------:R-:W1:Y:S02]  /*37340*/  LDS.128 R128, [R250] ;  /* 0x00000000fa807984 */ /* 0x000e640000000c00 */
        /* <DEDUP_REMOVED lines=107> */
[----:B------:R-:W1:Y:S01]  /*37a00*/  LDS.128 R216, [R250] ;  /* 0x00000000fad87984 */ /* 0x000e620000000c00 */
[----:B------:R-:W-:Y:S06]  /*37a10*/  BAR.SYNC.DEFER_BLOCKING 0x0 ;  /* 0x0000000000007b1d */ /* 0x000fec0000010000 */
[----:B---3--:R3:W-:Y:S04]  /*37a20*/  STSM.16.M88.4 [R0], R204 ;  /* 0x000000cc00007844 */ /* 0x0087e80000000200 */
[----:B---3--:R-:W3:Y:S04]  /*37a30*/  LDL.LU R204, [R1+0x1e4] ;  /* 0x0001e40001cc7983 */ /* 0x008ee80000300800 */
[----:B------:R-:W3:Y:S04]  /*37a40*/  LDL.LU R205, [R1+0x1ec] ;  /* 0x0001ec0001cd7983 */ /* 0x000ee80000300800 */
[----:B------:R-:W4:Y:S04]  /*37a50*/  LDL.LU R220, [R1+0x5f0] ;  /* 0x0005f00001dc7983 */ /* 0x000f280000300800 */
[----:B------:R-:W4:Y:S04]  /*37a60*/  LDL.LU R221, [R1+0x5f8] ;  /* 0x0005f80001dd7983 */ /* 0x000f280000300800 */
[----:B------:R-:W4:Y:S04]  /*37a70*/  LDL.LU R222, [R1+0x3f0] ;  /* 0x0003f00001de7983 */ /* 0x000f280000300800 */
[----:B------:R-:W4:Y:S01]  /*37a80*/  LDL.LU R223, [R1+0x3f8] ;  /* 0x0003f80001df7983 */ /* 0x000f220000300800 */
        /* <DEDUP_REMOVED lines=9> */
[----:B----4-:R4:W-:Y:S02]  /*37b20*/  STSM.16.M88.4 [R0], R220 ;  /* 0x000000dc00007844 */ /* 0x0109e40000000200 */
[----:B------:R-:W-:Y:S06]  /*37b30*/  BAR.SYNC.DEFER_BLOCKING 0x0 ;  /* 0x0000000000007b1d */ /* 0x000fec0000010000 */
[----:B----4-:R-:W4:Y:S04]  /*37b40*/  LDL.LU R220, [R1+0x1f0] ;  /* 0x0001f00001dc7983 */ /* 0x010f280000300800 */
[----:B------:R-:W4:Y:S04]  /*37b50*/  LDL.LU R221, [R1+0x1f8] ;  /* 0x0001f80001dd7983 */ /* 0x000f280000300800 */
[----:B------:R-:W3:Y:S01]  /*37b60*/  LDS.128 R224, [R250] ;  /* 0x00000000fae07984 */ /* 0x000ee20000000c00 */
[----:B------:R-:W-:Y:S01]  /*37b70*/  IMAD.MOV.U32 R222, RZ, RZ, R148 ;  /* 0x000000ffffde7224 */ /* 0x000fe200078e0094 */
[----:B------:R-:W-:Y:S01]  /*37b80*/  MOV R223, R150 ;  /* 0x0000009600df7202 */ /* 0x000fe20000000f00 */
[----:B------:R-:W-:Y:S06]  /*37b90*/  BAR.SYNC.DEFER_BLOCKING 0x0 ;  /* 0x0000000000007b1d */ /* 0x000fec0000010000 */
[----:B----4-:R4:W-:Y:S02]  /*37ba0*/  STSM.16.M88.4 [R0], R220 ;  /* 0x000000dc00007844 */ /* 0x0109e40000000200 */
[----:B------:R-:W-:Y:S06]  /*37bb0*/  BAR.SYNC.DEFER_BLOCKING 0x0 ;  /* 0x0000000000007b1d */ /* 0x000fec0000010000 */
[----:B----4-:R-:W4:Y:S04]  /*37bc0*/  LDL.LU R220, [R1+0x5f4] ;  /* 0x0005f40001dc7983 */ /* 0x010f280000300800 */
[----:B------:R-:W4:Y:S04]  /*37bd0*/  LDL.LU R221, [R1+0x5fc] ;  /* 0x0005fc0001dd7983 */ /* 0x000f280000300800 */
[----:B------:R-:W4:Y:S04]  /*37be0*/  LDL.LU R222, [R1+0x3f4] ;  /* 0x0003f40001de7983 */ /* 0x000f280000300800 */
[----:B------:R-:W4:Y:S04]  /*37bf0*/  LDL.LU R223, [R1+0x3fc] ;  /* 0x0003fc0001df7983 */ /* 0x000f280000300800 */
[----:B------:R-:W3:Y:S01]  /*37c00*/  LDS.128 R232, [R250] ;  /* 0x00000000fae87984 */ /* 0x000ee20000000c00 */
[----:B------:R-:W-:Y:S01]  /*37c10*/  BAR.SYNC.DEFER_BLOCKING 0x0 ;  /* 0x0000000000007b1d */ /* 0x000fe20000010000 */
[----:B------:R-:W-:-:S04]  /*37c20*/  IMAD R2, R4, R6, RZ ;  /* 0x0000000604027224 */ /* 0x000fc800078e02ff */
[----:B------:R-:W-:-:S05]  /*37c30*/  IMAD R148, R6, 0x100, R2 ;  /* 0x0000010006947824 */ /* 0x000fca00078e0202 */
[----:B------:R-:W-:-:S04]  /*37c40*/  LEA R236, P6, R148, UR4, 0x2 ;  /* 0x0000000494ec7c11 */ /* 0x000fc8000f8c10ff */
[----:B------:R-:W-:Y:S01]  /*37c50*/  LEA.HI.X.SX32 R237, R148, UR5, 0x2, P6 ;  /* 0x0000000594ed7c11 */ /* 0x000fe2000b0f16ff */
[----:B----4-:R4:W-:Y:S04]  /*37c60*/  STSM.16.M88.4 [R0], R220 ;  /* 0x000000dc00007844 */ /* 0x0109e80000000200 */
[----:B----4-:R-:W4:Y:S04]  /*37c70*/  LDL.LU R220, [R1+0x1f4] ;  /* 0x0001f40001dc7983 */ /* 0x010f280000300800 */
[----:B------:R-:W4:Y:S01]  /*37c80*/  LDL.LU R221, [R1+0x1fc] ;  /* 0x0001fc0001dd7983 */ /* 0x000f220000300800 */
[----:B------:R-:W-:-:S02]  /*37c90*/  IMAD.MOV.U32 R222, RZ, RZ, R149 ;  /* 0x000000ffffde7224 */ /* 0x000fc400078e0095 */
[----:B------:R-:W-:Y:S01]  /*37ca0*/  IMAD.MOV.U32 R223, RZ, RZ, R151 ;  /* 0x000000ffffdf7224 */ /* 0x000fe200078e0097 */
[----:B------:R-:W-:Y:S06]  /*37cb0*/  BAR.SYNC.DEFER_BLOCKING 0x0 ;  /* 0x0000000000007b1d */ /* 0x000fec0000010000 */
[----:B------:R-:W2:Y:S04]  /*37cc0*/  LDL.LU R231, [R1+0x200] ;  /* 0x0002000001e77983 */ /* 0x000ea80000300800 */
[----:B------:R-:W3:Y:S04]  /*37cd0*/  LDL.LU R230, [R1+0x604] ;  /* 0x0006040001e67983 */ /* 0x000ee80000300800 */
[----:B------:R-:W3:Y:S04]  /*37ce0*/  LDL.LU R229, [R1+0x4] ;  /* 0x0000040001e57983 */ /* 0x000ee80000300800 */
[----:B------:R-:W3:Y:S04]  /*37cf0*/  LDL.LU R228, [R1+0x404] ;  /* 0x0004040001e47983 */ /* 0x000ee80000300800 */
[----:B------:R-:W1:Y:S01]  /*37d00*/  LDS.128 R148, [R250] ;  /* 0x00000000fa947984 */ /* 0x000e620000000c00 */
[----:B------:R-:W-:Y:S06]  /*37d10*/  BAR.SYNC.DEFER_BLOCKING 0x0 ;  /* 0x0000000000007b1d */ /* 0x000fec0000010000 */
[----:B------:R-:W3:Y:S04]  /*37d20*/  LDL.LU R243, [R1+0x204] ;  /* 0x0002040001f37983 */ /* 0x000ee80000300800 */
        /* <DEDUP_REMOVED lines=8> */
[----:B----4-:R4:W-:Y:S04]  /*37db0*/  STSM.16.M88.4 [R0], R220 ;  /* 0x000000dc00007844 */ /* 0x0109e80000000200 */
[----:B----4-:R-:W4:Y:S01]  /*37dc0*/  LDL.LU R0, [R1+0x600] ;  /* 0x0006000001007983 */ /* 0x010f220000300800 */
[----:B------:R-:W-:Y:S01]  /*37dd0*/  BAR.SYNC.DEFER_BLOCKING 0x0 ;  /* 0x0000000000007b1d */ /* 0x000fe20000010000 */
[----:B------:R-:W-:-:S02]  /*37de0*/  LEA R6, P1, R2, UR4, 0x2 ;  /* 0x0000000402067c11 */ /* 0x000fc4000f8210ff */
[----:B------:R-:W-:Y:S02]  /*37df0*/  ISETP.GE.AND P2, PT, R4, UR6, PT ;  /* 0x0000000604007c0c */ /* 0x000fe4000bf46270 */
[----:B------:R-:W-:Y:S01]  /*37e00*/  LEA.HI.X.SX32 R7, R2, UR5, 0x2, P1 ;  /* 0x0000000502077c11 */ /* 0x000fe200088f16ff */
[----:B------:R-:W-:Y:S01]  /*37e10*/  ULDC UR4, c[0x0][0x22c] ;  /* 0x00008b0000047ab9 */ /* 0x000fe20000000800 */
[C---:B------:R-:W-:Y:S02]  /*37e20*/  ISETP.LT.AND P2, PT, R3.reuse, UR27, !P2 ;  /* 0x0000001b03007c0c */ /* 0x040fe4000d741270 */
[C---:B------:R-:W-:Y:S01]  /*37e30*/  ISETP.GE.AND P1, PT, R3.reuse, UR7, PT ;  /* 0x0000000703007c0c */ /* 0x040fe2000bf26270 */
[----:B------:R-:W-:Y:S01]  /*37e40*/  IMAD R2, R3, UR28, RZ ;  /* 0x0000001c03027c24 */ /* 0x000fe2000f8e02ff */
[----:B------:R-:W-:Y:S01]  /*37e50*/  ISETP.LT.AND P6, PT, R4, UR20, !P4 ;  /* 0x0000001404007c0c */ /* 0x000fe2000e7c1270 */
[----:B------:R-:W-:Y:S01]  /*37e60*/  ULDC.64 UR6, c[0x0][0x228] ;  /* 0x00008a0000067ab9 */ /* 0x000fe20000000a00 */
[----:B------:R-:W-:Y:S01]  /*37e70*/  ISETP.LT.AND P1, PT, R5, UR22, !P1 ;  /* 0x0000001605007c0c */ /* 0x000fe2000cf21270 */
[----:B------:R-:W-:-:S04]  /*37e80*/  IMAD.WIDE R248, R2, 0x4, R6 ;  /* 0x0000000402f87825 */ /* 0x000fc800078e0206 */
[----:B------:R-:W-:-:S04]  /*37e90*/  IMAD.WIDE R238, R2, 0x4, R236 ;  /* 0x0000000402ee7825 */ /* 0x000fc800078e02ec */
[----:B------:R-:W-:-:S04]  /*37ea0*/  VIADD R2, R2, UR28 ;  /* 0x0000001c02027c36 */ /* 0x000fc80008000000 */
[----:B------:R-:W-:-:S04]  /*37eb0*/  IMAD.WIDE R220, R2, 0x4, R6 ;  /* 0x0000000402dc7825 */ /* 0x000fc800078e0206 */
[----:B------:R-:W-:Y:S01]  /*37ec0*/  IMAD.WIDE R222, R2, 0x4, R236 ;  /* 0x0000000402de7825 */ /* 0x000fe200078e02ec */
[----:B----4-:R4:W-:Y:S04]  /*37ed0*/  @P2 STG.E desc[UR8][R248.64], R0 ;  /* 0x00000000f8002986 */ /* 0x0109e8000c101908 */
[----:B------:R1:W-:Y:S01]  /*37ee0*/  @P1 STG.E desc[UR8][R238.64], R251 ;  /* 0x000000fbee001986 */ /* 0x0003e2000c101908 */
[----:B----4-:R-:W-:-:S05]  /*37ef0*/  VIADD R0, R3, 0x5 ;  /* 0x0000000503007836 */ /* 0x010fca0000000000 */
[----:B------:R-:W-:Y:S01]  /*37f00*/  ISETP.GE.AND P1, PT, R0, UR4, PT ;  /* 0x0000000400007c0c */ /* 0x000fe2000bf26270 */
[----:B------:R-:W-:Y:S01]  /*37f10*/  VIADD R0, R2, UR28 ;  /* 0x0000001c02007c36 */ /* 0x000fe20008000000 */
[----:B------:R-:W-:Y:S01]  /*37f20*/  ISETP.LT.AND P2, PT, R4, UR24, !P0 ;  /* 0x0000001804007c0c */ /* 0x000fe2000c741270 */
[----:B------:R-:W4:Y:S01]  /*37f30*/  LDL.LU R2, [R1+0x400] ;  /* 0x0004000001027983 */ /* 0x000f220000300800 */
[C---:B------:R-:W-:Y:S02]  /*37f40*/  ISETP.LT.AND P0, PT, R5.reuse, UR18, !P0 ;  /* 0x0000001205007c0c */ /* 0x040fe4000c701270 */
[----:B------:R-:W-:Y:S01]  /*37f50*/  ISETP.LT.AND P4, PT, R5, UR14, !P4 ;  /* 0x0000000e05007c0c */ /* 0x000fe2000e781270 */
[C---:B-1----:R-:W-:Y:S01]  /*37f60*/  IMAD.WIDE R238, R0.reuse, 0x4, R6 ;  /* 0x0000000400ee7825 */ /* 0x042fe200078e0206 */
[----:B------:R-:W-:Y:S01]  /*37f70*/  IADD3 R251, R3, 0x6, RZ ;  /* 0x0000000603fb7810 */ /* 0x000fe20007ffe0ff */
[----:B------:R-:W-:Y:S01]  /*37f80*/  ULDC UR4, c[0x0][0x22c] ;  /* 0x00008b0000047ab9 */ /* 0x000fe20000000800 */
[----:B------:R-:W-:Y:S01]  /*37f90*/  ULDC UR14, c[0x0][0x228] ;  /* 0x00008a00000e7ab9 */ /* 0x000fe20000000800 */
[----:B------:R-:W-:Y:S01]  /*37fa0*/  IMAD.WIDE R248, R0, 0x4, R236 ;  /* 0x0000000400f87825 */ /* 0x000fe200078e02ec */
[----:B------:R-:W-:-:S03]  /*37fb0*/  ULDC UR18, c[0x0][0x228] ;  /* 0x00008a0000127ab9 */ /* 0x000fc60000000800 */
[----:B----4-:R1:W-:Y:S01]  /*37fc0*/  @P2 STG.E desc[UR8][R220.64], R2 ;  /* 0x00000002dc002986 */ /* 0x0103e2000c101908 */
[----:B------:R-:W-:Y:S01]  /*37fd0*/  ISETP.GE.AND P2, PT, R251, UR4, PT ;  /* 0x00000004fb007c0c */ /* 0x000fe2000bf46270 */
[----:B------:R-:W-:Y:S02]  /*37fe0*/  ULDC.64 UR4, c[0x0][0x228] ;  /* 0x00008a0000047ab9 */ /* 0x000fe40000000a00 */
[----:B--2---:R2:W-:Y:S04]  /*37ff0*/  @P0 STG.E desc[UR8][R222.64], R231 ;  /* 0x000000e7de000986 */ /* 0x0045e8000c101908 */
[----:B---3--:R3:W-:Y:S01]  /*38000*/  @P6 STG.E desc[UR8][R238.64], R230 ;  /* 0x000000e6ee006986 */ /* 0x0087e2000c101908 */
[----:B------:R-:W-:Y:S01]  /*38010*/  ISETP.LT.AND P6, PT, R4, UR4, !P5 ;  /* 0x0000000404007c0c */ /* 0x000fe2000efc1270 */
[----:B-1----:R-:W-:-:S02]  /*38020*/  VIADD R220, R3, 0x7 ;  /* 0x0000000703dc7836 */ /* 0x002fc40000000000 */
[----:B------:R1:W-:Y:S01]  /*38030*/  @P4 STG.E desc[UR8][R248.64], R229 ;  /* 0x000000e5f8004986 */ /* 0x0003e2000c101908 */
[----:B------:R-:W-:Y:S01]  /*38040*/  ISETP.LT.AND P4, PT, R4, UR16, !P3 ;  /* 0x0000001004007c0c */ /* 0x000fe2000df81270 */
[----:B------:R-:W-:Y:S01]  /*38050*/  VIADD R2, R0, UR28 ;  /* 0x0000001c00027c36 */ /* 0x000fe20008000000 */
[----:B------:R-:W-:Y:S01]  /*38060*/  ISETP.LT.AND P3, PT, R5, UR12, !P3 ;  /* 0x0000000c05007c0c */ /* 0x000fe2000df61270 */
[----:B------:R-:W-:Y:S01]  /*38070*/  VIADD R251, R3, 0x8 ;  /* 0x0000000803fb7836 */ /* 0x000fe20000000000 */
[----:B------:R-:W-:Y:S01]  /*38080*/  ISETP.LT.AND P5, PT, R5, UR6, !P5 ;  /* 0x0000000605007c0c */ /* 0x000fe2000efa1270 */
[----:B------:R-:W-:Y:S01]  /*38090*/  VIADD R0, R2, UR28 ;  /* 0x0000001c02007c36 */ /* 0x000fe20008000000 */
[----:B------:R-:W-:Y:S01]  /*380a0*/  ISETP.GE.AND P0, PT, R220, UR10, PT ;  /* 0x0000000adc007c0c */ /* 0x000fe2000bf06270 */
[C---:B------:R-:W-:Y:S01]  /*380b0*/  IMAD.WIDE R220, R2.reuse, 0x4, R6 ;  /* 0x0000000402dc7825 */ /* 0x040fe200078e0206 */
[----:B------:R-:W-:Y:S01]  /*380c0*/  ULDC.64 UR10, c[0x0][0x228] ;  /* 0x00008a00000a7ab9 */ /* 0x000fe20000000a00 */
[----:B------:R-:W-:Y:S01]  /*380d0*/  ULDC UR6, c[0x0][0x228] ;  /* 0x00008a0000067ab9 */ /* 0x000fe20000000800 */
[----:B------:R-:W-:Y:S01]  /*380e0*/  ULDC UR4, c[0x0][0x22c] ;  /* 0x00008b0000047ab9 */ /* 0x000fe20000000800 */
[----:B--2---:R-:W-:Y:S01]  /*380f0*/  IMAD.WIDE R222, R2, 0x4, R236 ;  /* 0x0000000402de7825 */ /* 0x004fe200078e02ec */
[----:B------:R-:W-:Y:S01]  /*38100*/  ULDC UR12, c[0x0][0x228] ;  /* 0x00008a00000c7ab9 */ /* 0x000fe20000000800 */
[----:B------:R-:W-:-:S02]  /*38110*/  ULDC UR16, c[0x0][0x228] ;  /* 0x00008a0000107ab9 */ /* 0x000fc40000000800 */
[C---:B---3--:R-:W-:Y:S01]  /*38120*/  IMAD.WIDE R238, R0.reuse, 0x4, R6 ;  /* 0x0000000400ee7825 */ /* 0x048fe200078e0206 */
[----:B------:R2:W-:Y:S03]  /*38130*/  @P4 STG.E desc[UR8][R220.64], R228 ;  /* 0x000000e4dc004986 */ /* 0x0005e6000c101908 */
[----:B-1----:R-:W-:Y:S01]  /*38140*/  IMAD.WIDE R248, R0, 0x4, R236 ;  /* 0x0000000400f87825 */ /* 0x002fe200078e02ec */
[----:B------:R1:W-:Y:S04]  /*38150*/  @P3 STG.E desc[UR8][R222.64], R243 ;  /* 0x000000f3de003986 */ /* 0x0003e8000c101908 */
[----:B------:R3:W-:Y:S01]  /*38160*/  @P6 STG.E desc[UR8][R238.64], R242 ;  /* 0x000000f2ee006986 */ /* 0x0007e2000c101908 */
[----:B------:R-:W-:Y:S01]  /*38170*/  ISETP.LT.AND P6, PT, R4, UR26, !P2 ;  /* 0x0000001a04007c0c */ /* 0x000fe2000d7c1270 */
[----:B------:R-:W-:Y:S01]  /*38180*/  ULDC.64 UR26, c[0x0][0x228] ;  /* 0x00008a00001a7ab9 */ /* 0x000fe20000000a00 */
[----:B------:R-:W-:Y:S01]  /*38190*/  VIADD R2, R0, UR28 ;  /* 0x0000001c00027c36 */ /* 0x000fe20008000000 */
[----:B------:R4:W-:Y:S01]  /*381a0*/  @P5 STG.E desc[UR8][R248.64], R241 ;  /* 0x000000f1f8005986 */ /* 0x0009e2000c101908 */
[----:B------:R-:W-:Y:S01]  /*381b0*/  ISETP.LT.AND P5, PT, R4, UR10, !P1 ;  /* 0x0000000a04007c0c */ /* 0x000fe2000cfa1270 */
[----:B--2---:R-:W-:Y:S01]  /*381c0*/  VIADD R220, R3, 0x9 ;  /* 0x0000000903dc7836 */ /* 0x004fe20000000000 */
[----:B------:R-:W-:-:S02]  /*381d0*/  ISETP.LT.AND P1, PT, R5, UR26, !P1 ;  /* 0x0000001a05007c0c */ /* 0x000fc4000cf21270 */
[----:B------:R-:W-:Y:S02]  /*381e0*/  ISETP.LT.AND P2, PT, R5, UR6, !P2 ;  /* 0x0000000605007c0c */ /* 0x000fe4000d741270 */
[----:B------:R-:W-:Y:S01]  /*381f0*/  ISETP.GE.AND P4, PT, R251, UR4, PT ;  /* 0x00000004fb007c0c */ /* 0x000fe2000bf86270 */
[----:B------:R-:W-:Y:S01]  /*38200*/  ULDC UR4, c[0x0][0x22c] ;  /* 0x00008b0000047ab9 */ /* 0x000fe20000000800 */
[C---:B------:R-:W-:Y:S01]  /*38210*/  IADD3 R0, R2.reuse, UR28, RZ ;  /* 0x0000001c02007c10 */ /* 0x040fe2000fffe0ff */
[----:B-1----:R-:W-:Y:S01]  /*38220*/  IMAD.WIDE R222, R2, 0x4, R236 ;  /* 0x0000000402de7825 */ /* 0x002fe200078e02ec */
[----:B------:R-:W-:Y:S01]  /*38230*/  ISETP.GE.AND P3, PT, R220, UR4, PT ;  /* 0x00000004dc007c0c */ /* 0x000fe2000bf66270 */
[----:B------:R-:W-:Y:S01]  /*38240*/  ULDC UR6, c[0x0][0x228] ;  /* 0x00008a0000067ab9 */ /* 0x000fe20000000800 */
[----:B------:R-:W-:Y:S01]  /*38250*/  ULDC UR4, c[0x0][0x22c] ;  /* 0x00008b0000047ab9 */ /* 0x000fe20000000800 */
[----:B------:R-:W-:Y:S01]  /*38260*/  IMAD.WIDE R220, R2, 0x4, R6 ;  /* 0x0000000402dc7825 */ /* 0x000fe200078e0206 */
[----:B------:R-:W-:-:S03]  /*38270*/  ULDC UR10, c[0x0][0x228] ;  /* 0x00008a00000a7ab9 */ /* 0x000fc60000000800 */
[C---:B---3--:R-:W-:Y:S01]  /*38280*/  IMAD.WIDE R238, R0.reuse, 0x4, R6 ;  /* 0x0000000400ee7825 */ /* 0x048fe200078e0206 */
[----:B------:R1:W-:Y:S03]  /*38290*/  @P5 STG.E desc[UR8][R220.64], R240 ;  /* 0x000000f0dc005986 */ /* 0x0003e6000c101908 */
[----:B----4-:R-:W-:Y:S01]  /*382a0*/  IMAD.WIDE R248, R0, 0x4, R236 ;  /* 0x0000000400f87825 */ /* 0x010fe200078e02ec */
[----:B------:R2:W-:Y:S03]  /*382b0*/  @P1 STG.E desc[UR8][R222.64], R252 ;  /* 0x000000fcde001986 */ /* 0x0005e6000c101908 */
[C---:B------:R-:W-:Y:S01]  /*382c0*/  VIADD R251, R3.reuse, 0xa ;  /* 0x0000000a03fb7836 */ /* 0x040fe20000000000 */
[----:B------:R3:W-:Y:S04]  /*382d0*/  @P6 STG.E desc[UR8][R238.64], R247 ;  /* 0x000000f7ee006986 */ /* 0x0007e8000c101908 */
[----:B------:R-:W-:Y:S01]  /*382e0*/  @P2 STG.E desc[UR8][R248.64], R246 ;  /* 0x000000f6f8002986 */ /* 0x000fe2000c101908 */
[----:B------:R-:W-:Y:S01]  /*382f0*/  ISETP.LT.AND P2, PT, R4, UR6, !P0 ;  /* 0x0000000604007c0c */ /* 0x000fe2000c741270 */
[----:B-1----:R-:W-:Y:S01]  /*38300*/  VIADD R220, R3, 0xb ;  /* 0x0000000b03dc7836 */ /* 0x002fe20000000000 */
[----:B------:R-:W-:Y:S01]  /*38310*/  ISETP.GE.AND P5, PT, R251, UR4, PT ;  /* 0x00000004fb007c0c */ /* 0x000fe2000bfa6270 */
[----:B------:R-:W-:Y:S01]  /*38320*/  VIADD R2, R0, UR28 ;  /* 0x0000001c00027c36 */ /* 0x000fe20008000000 */
[----:B------:R-:W-:Y:S01]  /*38330*/  ULDC UR4, c[0x0][0x22c] ;  /* 0x00008b0000047ab9 */ /* 0x000fe20000000800 */
[----:B------:R-:W-:Y:S01]  /*38340*/  ISETP.LT.AND P6, PT, R4, UR12, !P4 ;  /* 0x0000000c04007c0c */ /* 0x000fe2000e7c1270 */
[----:B------:R-:W-:Y:S01]  /*38350*/  ULDC UR6, c[0x0][0x228] ;  /* 0x00008a0000067ab9 */ /* 0x000fe20000000800 */
[----:B------:R-:W-:Y:S01]  /*38360*/  ISETP.GE.AND P1, PT, R220, UR4, PT ;  /* 0x00000004dc007c0c */ /* 0x000fe2000bf26270 */
[----:B------:R-:W-:-:S04]  /*38370*/  IMAD.WIDE R220, R2, 0x4, R6 ;  /* 0x0000000402dc7825 */ /* 0x000fc800078e0206 */
[C---:B------:R-:W-:Y:S01]  /*38380*/  VIADD R0, R2.reuse, UR28 ;  /* 0x0000001c02007c36 */ /* 0x040fe20008000000 */
[----:B------:R1:W-:Y:S01]  /*38390*/  @P2 STG.E desc[UR8][R220.64], R245 ;  /* 0x000000f5dc002986 */ /* 0x0003e2000c101908 */
[----:B--2---:R-:W-:Y:S01]  /*383a0*/  IMAD.WIDE R222, R2, 0x4, R236 ;  /* 0x0000000402de7825 */ /* 0x004fe200078e02ec */
[C---:B------:R-:W-:Y:S01]  /*383b0*/  ISETP.LT.AND P0, PT, R5.reuse, UR10, !P0 ;  /* 0x0000000a05007c0c */ /* 0x040fe2000c701270 */
[----:B------:R-:W-:Y:S01]  /*383c0*/  ULDC UR4, c[0x0][0x22c] ;  /* 0x00008b0000047ab9 */ /* 0x000fe20000000800 */
[----:B------:R-:W2:Y:S01]  /*383d0*/  LDL.LU R2, [R1+0x10] ;  /* 0x0000100001027983 */ /* 0x000ea20000300800 */
[----:B------:R-:W-:Y:S01]  /*383e0*/  ISETP.LT.AND P4, PT, R5, UR14, !P4 ;  /* 0x0000000e05007c0c */ /* 0x000fe2000e781270 */
[C---:B---3--:R-:W-:Y:S01]  /*383f0*/  IMAD.WIDE R238, R0.reuse, 0x4, R6 ;  /* 0x0000000400ee7825 */ /* 0x048fe200078e0206 */
[----:B------:R-:W-:Y:S01]  /*38400*/  ULDC UR10, c[0x0][0x228] ;  /* 0x00008a00000a7ab9 */ /* 0x000fe20000000800 */
[----:B------:R-:W-:Y:S01]  /*38410*/  ULDC UR12, c[0x0][0x228] ;  /* 0x00008a00000c7ab9 */ /* 0x000fe20000000800 */
[----:B------:R-:W-:Y:S01]  /*38420*/  ULDC UR14, c[0x0][0x228] ;  /* 0x00008a00000e7ab9 */ /* 0x000fe20000000800 */
[----:B-1----:R-:W3:Y:S01]  /*38430*/  LDL.LU R221, [R1+0x610] ;  /* 0x0006100001dd7983 */ /* 0x002ee20000300800 */
[----:B------:R-:W-:-:S03]  /*38440*/  IMAD.WIDE R248, R0, 0x4, R236 ;  /* 0x0000000400f87825 */ /* 0x000fc600078e02ec */
[----:B------:R-:W4:Y:S01]  /*38450*/  LDL.LU R231, [R1+0x210] ;  /* 0x0002100001e77983 */ /* 0x000f220000300800 */
[----:B------:R-:W-:-:S03]  /*38460*/  VIADD R251, R3, 0xc ;  /* 0x0000000c03fb7836 */ /* 0x000fc60000000000 */
[----:B------:R-:W4:Y:S04]  /*38470*/  LDL.LU R230, [R1+0x614] ;  /* 0x0006140001e67983 */ /* 0x000f280000300800 */
[----:B------:R-:W4:Y:S01]  /*38480*/  LDL.LU R229, [R1+0x14] ;  /* 0x0000140001e57983 */ /* 0x000f220000300800 */
[----:B------:R-:W-:-:S03]  /*38490*/  VIADD R220, R3, 0xd ;  /* 0x0000000d03dc7836 */ /* 0x000fc60000000000 */
[----:B------:R-:W4:Y:S04]  /*384a0*/  LDL.LU R228, [R1+0x414] ;  /* 0x0004140001e47983 */ /* 0x000f280000300800 */
[----:B------:R-:W-:Y:S04]  /*384b0*/  @P0 STG.E desc[UR8][R222.64], R244 ;  /* 0x000000f4de000986 */ /* 0x000fe8000c101908 */
[----:B------:R-:W4:Y:S01]  /*384c0*/  LDL.LU R243, [R1+0x214] ;  /* 0x0002140001f37983 */ /* 0x000f220000300800 */
[----:B------:R-:W-:Y:S01]  /*384d0*/  ISETP.GE.AND P2, PT, R251, UR4, PT ;  /* 0x00000004fb007c0c */ /* 0x000fe2000bf46270 */
[----:B------:R-:W-:-:S02]  /*384e0*/  ULDC UR4, c[0x0][0x22c] ;  /* 0x00008b0000047ab9 */ /* 0x000fc40000000800 */
[----:B------:R-:W4:Y:S04]  /*384f0*/  LDL.LU R242, [R1+0x618] ;  /* 0x0006180001f27983 */ /* 0x000f280000300800 */
[----:B------:R-:W4:Y:S04]  /*38500*/  LDL.LU R241, [R1+0x18] ;  /* 0x0000180001f17983 */ /* 0x000f280000300800 */
[----:B------:R-:W4:Y:S01]  /*38510*/  LDL.LU R240, [R1+0x418] ;  /* 0x0004180001f07983 */ /* 0x000f220000300800 */
[----:B------:R-:W-:-:S03]  /*38520*/  ISETP.GE.AND P0, PT, R220, UR4, PT ;  /* 0x00000004dc007c0c */ /* 0x000fc6000bf06270 */
[----:B---3--:R-:W-:Y:S01]  /*38530*/  @P6 STG.E desc[UR8][R238.64], R221 ;  /* 0x000000ddee006986 */ /* 0x008fe2000c101908 */
[----:B------:R-:W-:Y:S01]  /*38540*/  VIADD R251, R3, 0xe ;  /* 0x0000000e03fb7836 */ /* 0x000fe20000000000 */
[----:B------:R-:W-:Y:S02]  /*38550*/  ULDC UR4, c[0x0][0x22c] ;  /* 0x00008b0000047ab9 */ /* 0x000fe40000000800 */
[----:B--2---:R1:W-:Y:S04]  /*38560*/  @P4 STG.E desc[UR8][R248.64], R2 ;  /* 0x00000002f8004986 */ /* 0x0043e8000c101908 */
[----:B------:R-:W2:Y:S04]  /*38570*/  LDL.LU R252, [R1+0x218] ;  /* 0x0002180001fc7983 */ /* 0x000ea80000300800 */
[----:B------:R-:W3:Y:S01]  /*38580*/  LDL.LU R247, [R1+0x61c] ;  /* 0x00061c0001f77983 */ /* 0x000ee20000300800 */
[----:B-1----:R-:W-:-:S03]  /*38590*/  IADD3 R2, R0, UR28, RZ ;  /* 0x0000001c00027c10 */ /* 0x002fc6000fffe0ff */
[----:B------:R-:W3:Y:S04]  /*385a0*/  LDL.LU R246, [R1+0x1c] ;  /* 0x00001c0001f67983 */ /* 0x000ee80000300800 */
[----:B------:R-:W3:Y:S01]  /*385b0*/  LDL.LU R245, [R1+0x41c] ;  /* 0x00041c0001f57983 */ /* 0x000ee20000300800 */
[C---:B------:R-:W-:Y:S02]  /*385c0*/  VIADD R0, R2.reuse, UR28 ;  /* 0x0000001c02007c36 */ /* 0x040fe40008000000 */
[C---:B------:R-:W-:Y:S01]  /*385d0*/  IMAD.WIDE R220, R2.reuse, 0x4, R6 ;  /* 0x0000000402dc7825 */ /* 0x040fe200078e0206 */
[----:B------:R-:W3:Y:S03]  /*385e0*/  LDL.LU R244, [R1+0x21c] ;  /* 0x00021c0001f47983 */ /* 0x000ee60000300800 */
[----:B------:R-:W-:-:S02]  /*385f0*/  IMAD.WIDE R222, R2, 0x4, R236 ;  /* 0x0000000402de7825 */ /* 0x000fc400078e02ec */
[----:B------:R-:W4:Y:S01]  /*38600*/  LDL.LU R2, [R1+0x410] ;  /* 0x0004100001027983 */ /* 0x000f220000300800 */
[C---:B------:R-:W-:Y:S02]  /*38610*/  ISETP.LT.AND P4, PT, R4.reuse, UR6, !P3 ;  /* 0x0000000604007c0c */ /* 0x040fe4000df81270 */
[----:B------:R-:W-:Y:S01]  /*38620*/  ISETP.LT.AND P6, PT, R4, UR12, !P5 ;  /* 0x0000000c04007c0c */ /* 0x000fe2000efc1270 */
[C---:B------:R-:W-:Y:S01]  /*38630*/  IMAD.WIDE R238, R0.reuse, 0x4, R6 ;  /* 0x0000000400ee7825 */ /* 0x040fe200078e0206 */
[C---:B------:R-:W-:Y:S01]  /*38640*/  ISETP.LT.AND P3, PT, R5.reuse, UR10, !P3 ;  /* 0x0000000a05007c0c */ /* 0x040fe2000df61270 */
[----:B------:R-:W-:Y:S01]  /*38650*/  ULDC UR6, c[0x0][0x228] ;  /* 0x00008a0000067ab9 */ /* 0x000fe20000000800 */
[----:B------:R-:W-:Y:S01]  /*38660*/  ISETP.LT.AND P5, PT, R5, UR14, !P5 ;  /* 0x0000000e05007c0c */ /* 0x000fe2000efa1270 */
[----:B------:R-:W-:Y:S01]  /*38670*/  IMAD.WIDE R248, R0, 0x4, R236 ;  /* 0x0000000400f87825 */ /* 0x000fe200078e02ec */
[----:B------:R-:W-:Y:S01]  /*38680*/  ULDC UR10, c[0x0][0x228] ;  /* 0x00008a00000a7ab9 */ /* 0x000fe20000000800 */
[----:B------:R-:W-:Y:S01]  /*38690*/  ULDC UR12, c[0x0][0x228] ;  /* 0x00008a00000c7ab9 */ /* 0x000fe20000000800 */
[----:B------:R-:W-:-:S03]  /*386a0*/  ULDC UR14, c[0x0][0x228] ;  /* 0x00008a00000e7ab9 */ /* 0x000fc60000000800 */
[----:B----4-:R1:W-:Y:S04]  /*386b0*/  @P4 STG.E desc[UR8][R220.64], R2 ;  /* 0x00000002dc004986 */ /* 0x0103e8000c101908 */
[----:B------:R4:W-:Y:S04]  /*386c0*/  @P3 STG.E desc[UR8][R222.64], R231 ;  /* 0x000000e7de003986 */ /* 0x0009e8000c101908 */
[----:B------:R2:W-:Y:S01]  /*386d0*/  @P6 STG.E desc[UR8][R238.64], R230 ;  /* 0x000000e6ee006986 */ /* 0x0005e2000c101908 */
[----:B------:R-:W-:Y:S01]  /*386e0*/  ISETP.LT.AND P6, PT, R4, UR12, !P2 ;  /* 0x0000000c04007c0c */ /* 0x000fe2000d7c1270 */
[----:B------:R-:W-:-:S02]  /*386f0*/  ULDC UR12, c[0x0][0x228] ;  /* 0x00008a00000c7ab9 */ /* 0x000fc40000000800 */
[----:B------:R3:W-:Y:S01]  /*38700*/  @P5 STG.E desc[UR8][R248.64], R229 ;  /* 0x000000e5f8005986 */ /* 0x0007e2000c101908 */
[----:B------:R-:W-:Y:S01]  /*38710*/  ISETP.LT.AND P5, PT, R4, UR6, !P1 ;  /* 0x0000000604007c0c */ /* 0x000fe2000cfa1270 */
[----:B-1----:R-:W-:Y:S01]  /*38720*/  VIADD R220, R3, 0xf ;  /* 0x0000000f03dc7836 */ /* 0x002fe20000000000 */
[C---:B------:R-:W-:Y:S01]  /*38730*/  ISETP.LT.AND P1, PT, R5.reuse, UR10, !P1 ;  /* 0x0000000a05007c0c */ /* 0x040fe2000cf21270 */
[----:B------:R-:W-:Y:S01]  /*38740*/  VIADD R2, R0, UR28 ;  /* 0x0000001c00027c36 */ /* 0x000fe20008000000 */
[----:B------:R-:W-:Y:S01]  /*38750*/  ISETP.LT.AND P2, PT, R5, UR14, !P2 ;  /* 0x0000000e05007c0c */ /* 0x000fe2000d741270 */
[----:B------:R-:W-:Y:S01]  /*38760*/  ULDC UR6, c[0x0][0x228] ;  /* 0x00008a0000067ab9 */ /* 0x000fe20000000800 */
[----:B------:R-:W-:Y:S01]  /*38770*/  ISETP.GE.AND P4, PT, R251, UR4, PT ;  /* 0x00000004fb007c0c */ /* 0x000fe2000bf86270 */
[----:B------:R-:W-:Y:S01]  /*38780*/  ULDC UR4, c[0x0][0x22c] ;  /* 0x00008b0000047ab9 */ /* 0x000fe20000000800 */
[----:B------:R-:W-:Y:S01]  /*38790*/  VIADD R0, R2, UR28 ;  /* 0x0000001c02007c36 */ /* 0x000fe20008000000 */
[----:B------:R-:W-:Y:S01]  /*387a0*/  ISETP.GE.AND P3, PT, R220, UR4, PT ;  /* 0x00000004dc007c0c */ /* 0x000fe2000bf66270 */
[C---:B------:R-:W-:Y:S01]  /*387b0*/  IMAD.WIDE R220, R2.reuse, 0x4, R6 ;  /* 0x0000000402dc7825 */ /* 0x040fe200078e0206 */
[----:B------:R-:W-:Y:S01]  /*387c0*/  ULDC UR10, c[0x0][0x228] ;  /* 0x00008a00000a7ab9 */ /* 0x000fe20000000800 */
[----:B------:R-:W-:Y:S01]  /*387d0*/  ULDC UR14, c[0x0][0x228] ;  /* 0x00008a00000e7ab9 */ /* 0x000fe20000000800 */
[----:B------:R-:W-:Y:S01]  /*387e0*/  ULDC UR4, c[0x0][0x22c] ;  /* 0x00008b0000047ab9 */ /* 0x000fe20000000800 */
[----:B----4-:R-:W-:Y:S01]  /*387f0*/  IMAD.WIDE R222, R2, 0x4, R236 ;  /* 0x0000000402de7825 */ /* 0x010fe200078e02ec */
[----:B------:R1:W-:Y:S03]  /*38800*/  @P5 STG.E desc[UR8][R220.64], R228 ;  /* 0x000000e4dc005986 */ /* 0x0003e6000c101908 */
[C---:B--2---:R-:W-:Y:S01]  /*38810*/  IMAD.WIDE R238, R0.reuse, 0x4, R6 ;  /* 0x0000000400ee7825 */ /* 0x044fe200078e0206 */
[----:B------:R2:W-:Y:S03]  /*38820*/  @P1 STG.E desc[UR8][R222.64], R243 ;  /* 0x000000f3de001986 */ /* 0x0005e6000c101908 */
[----:B---3--:R-:W-:Y:S01]  /*38830*/  IMAD.WIDE R248, R0, 0x4, R236 ;  /* 0x0000000400f87825 */ /* 0x008fe200078e02ec */
[----:B------:R3:W-:Y:S03]  /*38840*/  @P6 STG.E desc[UR8][R238.64], R242 ;  /* 0x000000f2ee006986 */ /* 0x0007e6000c101908 */
[----:B------:R-:W-:Y:S01]  /*38850*/  VIADD R251, R3, 0x10 ;  /* 0x0000001003fb7836 */ /* 0x000fe20000000000 */
[----:B------:R4:W-:Y:S01]  /*38860*/  @P2 STG.E desc[UR8][R248.64], R241 ;  /* 0x000000f1f8002986 */ /* 0x0009e2000c101908 */
[----:B------:R-:W-:Y:S01]  /*38870*/  ISETP.LT.AND P2, PT, R4, UR6, !P0 ;  /* 0x0000000604007c0c */ /* 0x000fe2000c741270 */
[----:B------:R-:W-:Y:S01]  /*38880*/  VIADD R2, R0, UR28 ;  /* 0x0000001c00027c36 */ /* 0x000fe20008000000 */
[----:B------:R-:W-:Y:S01]  /*38890*/  ISETP.LT.AND P0, PT, R5, UR10, !P0 ;  /* 0x0000000a05007c0c */ /* 0x000fe2000c701270 */
[----:B------:R-:W-:Y:S01]  /*388a0*/  ULDC UR6, c[0x0][0x228] ;  /* 0x00008a0000067ab9 */ /* 0x000fe20000000800 */
[----:B------:R-:W-:-:S02]  /*388b0*/  ISETP.LT.AND P6, PT, R4, UR12, !P4 ;  /* 0x0000000c04007c0c */ /* 0x000fc4000e7c1270 */
[----:B-1----:R-:W-:Y:S02]  /*388c0*/  IADD3 R220, R3, 0x11, RZ ;  /* 0x0000001103dc7810 */ /* 0x002fe40007ffe0ff */
[----:B------:R-:W-:Y:S01]  /*388d0*/  ISETP.GE.AND P5, PT, R251, UR4, PT ;  /* 0x00000004fb007c0c */ /* 0x000fe2000bfa6270 */
[----:B------:R-:W-:Y:S01]  /*388e0*/  ULDC UR4, c[0x0][0x22c] ;  /* 0x00008b0000047ab9 */ /* 0x000fe20000000800 */
[----:B------:R-:W-:Y:S01]  /*388f0*/  ISETP.LT.AND P4, PT, R5, UR14, !P4 ;  /* 0x0000000e05007c0c */ /* 0x000fe2000e781270 */
[----:B------:R-:W-:Y:S01]  /*38900*/  VIADD R0, R2, UR28 ;  /* 0x0000001c02007c36 */ /* 0x000fe20008000000 */
[----:B------:R-:W-:Y:S01]  /*38910*/  ISETP.GE.AND P1, PT, R220, UR4, PT ;  /* 0x00000004dc007c0c */ /* 0x000fe2000bf26270 */
[C---:B------:R-:W-:Y:S01]  /*38920*/  IMAD.WIDE R220, R2.reuse, 0x4, R6 ;  /* 0x0000000402dc7825 */ /* 0x040fe200078e0206 */
[----:B------:R-:W-:Y:S01]  /*38930*/  ULDC UR4, c[0x0][0x22c] ;  /* 0x00008b0000047ab9 */ /* 0x000fe20000000800 */
[----:B------:R-:W-:Y:S01]  /*38940*/  ULDC UR10, c[0x0][0x228] ;  /* 0x00008a00000a7ab9 */ /* 0x000fe20000000800 */
[----:B------:R-:W-:Y:S01]  /*38950*/  ULDC UR12, c[0x0][0x228] ;  /* 0x00008a00000c7ab9 */ /* 0x000fe20000000800 */
[----:B--2---:R-:W-:Y:S01]  /*38960*/  IMAD.WIDE R222, R2, 0x4, R236 ;  /* 0x0000000402de7825 */ /* 0x004fe200078e02ec */
[----:B------:R1:W-:Y:S01]  /*38970*/  @P2 STG.E desc[UR8][R220.64], R240 ;  /* 0x000000f0dc002986 */ /* 0x0003e2000c101908 */
[----:B------:R-:W-:-:S02]  /*38980*/  ULDC UR14, c[0x0][0x228] ;  /* 0x00008a00000e7ab9 */ /* 0x000fc40000000800 */
[C---:B---3--:R-:W-:Y:S01]  /*38990*/  IMAD.WIDE R238, R0.reuse, 0x4, R6 ;  /* 0x0000000400ee7825 */ /* 0x048fe200078e0206 */
[----:B------:R2:W-:Y:S03]  /*389a0*/  @P0 STG.E desc[UR8][R222.64], R252 ;  /* 0x000000fcde000986 */ /* 0x0005e6000c101908 */
[----:B----4-:R-:W-:Y:S01]  /*389b0*/  IMAD.WIDE R248, R0, 0x4, R236 ;  /* 0x0000000400f87825 */ /* 0x010fe200078e02ec */
[----:B------:R3:W-:Y:S03]  /*389c0*/  @P6 STG.E desc[UR8][R238.64], R247 ;  /* 0x000000f7ee006986 */ /* 0x0007e6000c101908 */
[C---:B------:R-:W-:Y:S01]  /*389d0*/  VIADD R251, R3.reuse, 0x12 ;  /* 0x0000001203fb7836 */ /* 0x040fe20000000000 */
[----:B------:R4:W-:Y:S01]  /*389e0*/  @P4 STG.E desc[UR8][R248.64], R246 ;  /* 0x000000f6f8004986 */ /* 0x0009e2000c101908 */
[----:B------:R-:W-:Y:S01]  /*389f0*/  ISETP.LT.AND P4, PT, R4, UR6, !P3 ;  /* 0x0000000604007c0c */ /* 0x000fe2000df81270 */
[----:B-1----:R-:W-:-:S02]  /*38a00*/  VIADD R220, R3, 0x13 ;  /* 0x0000001303dc7836 */ /* 0x002fc40000000000 */
        /* <DEDUP_REMOVED lines=15> */
[----:B------:R-:W-:Y:S01]  /*38b00*/  IADD3 R251, R3, 0x14, RZ ;  /* 0x0000001403fb7810 */ /* 0x000fe20007ffe0ff */
[----:B------:R-:W-:Y:S01]  /*38b10*/  ULDC UR10, c[0x0][0x22c] ;  /* 0x00008b00000a7ab9 */ /* 0x000fe20000000800 */
[----:B------:R-:W-:Y:S01]  /*38b20*/  ULDC UR12, c[0x0][0x228] ;  /* 0x00008a00000c7ab9 */ /* 0x000fe20000000800 */
[----:B----4-:R-:W-:Y:S01]  /*38b30*/  IMAD.WIDE R248, R0, 0x4, R236 ;  /* 0x0000000400f87825 */ /* 0x010fe200078e02ec */
[----:B-1----:R-:W3:Y:S01]  /*38b40*/  LDL.LU R221, [R1+0x620] ;  /* 0x0006200001dd7983 */ /* 0x002ee20000300800 */
[----:B------:R-:W-:-:S03]  /*38b50*/  ULDC UR14, c[0x0][0x228] ;  /* 0x00008a00000e7ab9 */ /* 0x000fc60000000800 */
[----:B------:R-:W4:Y:S01]  /*38b60*/  LDL.LU R231, [R1+0x220] ;  /* 0x0002200001e77983 */ /* 0x000f220000300800 */
[----:B------:R-:W-:Y:S01]  /*38b70*/  ISETP.GE.AND P4, PT, R251, UR4, PT ;  /* 0x00000004fb007c0c */ /* 0x000fe2000bf86270 */
[----:B------:R-:W-:Y:S02]  /*38b80*/  ULDC UR4, c[0x0][0x248] ;  /* 0x0000920000047ab9 */ /* 0x000fe40000000800 */
[----:B------:R-:W4:Y:S04]  /*38b90*/  LDL.LU R230, [R1+0x624] ;  /* 0x0006240001e67983 */ /* 0x000f280000300800 */
[----:B------:R-:W4:Y:S01]  /*38ba0*/  LDL.LU R229, [R1+0x24] ;  /* 0x0000240001e57983 */ /* 0x000f220000300800 */
[----:B------:R-:W-:-:S03]  /*38bb0*/  VIADD R220, R3, 0x15 ;  /* 0x0000001503dc7836 */ /* 0x000fc60000000000 */
[----:B------:R-:W4:Y:S04]  /*38bc0*/  LDL.LU R228, [R1+0x424] ;  /* 0x0004240001e47983 */ /* 0x000f280000300800 */
[----:B------:R1:W-:Y:S04]  /*38bd0*/  @P3 STG.E desc[UR8][R222.64], R244 ;  /* 0x000000f4de003986 */ /* 0x0003e8000c101908 */
[----:B------:R-:W4:Y:S04]  /*38be0*/  LDL.LU R243, [R1+0x224] ;  /* 0x0002240001f37983 */ /* 0x000f280000300800 */
[----:B------:R-:W4:Y:S04]  /*38bf0*/  LDL.LU R242, [R1+0x628] ;  /* 0x0006280001f27983 */ /* 0x000f280000300800 */
[----:B------:R-:W4:Y:S04]  /*38c00*/  LDL.LU R241, [R1+0x28] ;  /* 0x0000280001f17983 */ /* 0x000f280000300800 */
[----:B------:R-:W4:Y:S01]  /*38c10*/  LDL.LU R240, [R1+0x428] ;  /* 0x0004280001f07983 */ /* 0x000f220000300800 */
[----:B------:R-:W-:Y:S01]  /*38c20*/  ISETP.GE.AND P3, PT, R220, UR10, PT ;  /* 0x0000000adc007c0c */ /* 0x000fe2000bf66270 */
[----:B------:R-:W-:Y:S01]  /*38c30*/  VIADD R251, R3, 0x16 ;  /* 0x0000001603fb7836 */ /* 0x000fe20000000000 */
[----:B------:R-:W-:Y:S01]  /*38c40*/  ULDC UR10, c[0x0][0x22c] ;  /* 0x00008b00000a7ab9 */ /* 0x000fe20000000800 */
[----:B------:R-:W4:Y:S04]  /*38c50*/  LDL.LU R252, [R1+0x228] ;  /* 0x0002280001fc7983 */ /* 0x000f280000300800 */
[----:B------:R-:W4:Y:S04]  /*38c60*/  LDL.LU R247, [R1+0x62c] ;  /* 0x00062c0001f77983 */ /* 0x000f280000300800 */
[----:B------:R-:W4:Y:S04]  /*38c70*/  LDL.LU R246, [R1+0x2c] ;  /* 0x00002c0001f67983 */ /* 0x000f280000300800 */
[----:B------:R-:W4:Y:S04]  /*38c80*/  LDL.LU R245, [R1+0x42c] ;  /* 0x00042c0001f57983 */ /* 0x000f280000300800 */
[----:B-1----:R-:W4:Y:S04]  /*38c90*/  LDL.LU R244, [R1+0x22c] ;  /* 0x00022c0001f47983 */ /* 0x002f280000300800 */
[----:B---3--:R-:W-:Y:S04]  /*38ca0*/  @P6 STG.E desc[UR8][R238.64], R221 ;  /* 0x000000ddee006986 */ /* 0x008fe8000c101908 */
[----:B--2---:R1:W-:Y:S02]  /*38cb0*/  @P5 STG.E desc[UR8][R248.64], R2 ;  /* 0x00000002f8005986 */ /* 0x0043e4000c101908 */
[----:B-1----:R-:W-:Y:S01]  /*38cc0*/  VIADD R2, R0, UR4 ;  /* 0x0000000400027c36 */ /* 0x002fe20008000000 */
[----:B------:R-:W-:Y:S01]  /*38cd0*/  ISETP.LT.AND P5, PT, R4, UR12, !P1 ;  /* 0x0000000c04007c0c */ /* 0x000fe2000cfa1270 */
[----:B------:R-:W-:-:S02]  /*38ce0*/  ULDC UR4, c[0x0][0x22c] ;  /* 0x00008b0000047ab9 */ /* 0x000fc40000000800 */
[C---:B------:R-:W-:Y:S02]  /*38cf0*/  VIADD R0, R2.reuse, UR6 ;  /* 0x0000000602007c36 */ /* 0x040fe40008000000 */
[----:B------:R-:W-:-:S04]  /*38d00*/  IMAD.WIDE R220, R2, 0x4, R6 ;  /* 0x0000000402dc7825 */ /* 0x000fc800078e0206 */
[----:B------:R-:W-:Y:S01]  /*38d10*/  IMAD.WIDE R222, R2, 0x4, R236 ;  /* 0x0000000402de7825 */ /* 0x000fe200078e02ec */
[C---:B------:R-:W-:Y:S01]  /*38d20*/  ISETP.LT.AND P1, PT, R5.reuse, UR14, !P1 ;  /* 0x0000000e05007c0c */ /* 0x040fe2000cf21270 */
[----:B------:R-:W2:Y:S01]  /*38d30*/  LDL.LU R2, [R1+0x420] ;  /* 0x0004200001027983 */ /* 0x000ea20000300800 */
[----:B------:R-:W-:Y:S01]  /*38d40*/  ISETP.LT.AND P6, PT, R4, UR16, !P2 ;  /* 0x0000001004007c0c */ /* 0x000fe2000d7c1270 */
[C---:B------:R-:W-:Y:S01]  /*38d50*/  IMAD.WIDE R238, R0.reuse, 0x4, R6 ;  /* 0x0000000400ee7825 */ /* 0x040fe200078e0206 */
[----:B------:R-:W-:Y:S01]  /*38d60*/  ISETP.LT.AND P2, PT, R5, UR18, !P2 ;  /* 0x0000001205007c0c */ /* 0x000fe2000d741270 */
[----:B------:R-:W-:Y:S01]  /*38d70*/  ULDC UR12, c[0x0][0x228] ;  /* 0x00008a00000c7ab9 */ /* 0x000fe20000000800 */
[----:B------:R-:W-:Y:S01]  /*38d80*/  ULDC UR14, c[0x0][0x228] ;  /* 0x00008a00000e7ab9 */ /* 0x000fe20000000800 */
[----:B------:R-:W-:Y:S01]  /*38d90*/  IMAD.WIDE R248, R0, 0x4, R236 ;  /* 0x0000000400f87825 */ /* 0x000fe200078e02ec */
[----:B------:R-:W-:Y:S01]  /*38da0*/  ULDC UR16, c[0x0][0x228] ;  /* 0x00008a0000107ab9 */ /* 0x000fe20000000800 */
[----:B------:R-:W-:Y:S01]  /*38db0*/  ULDC UR18, c[0x0][0x228] ;  /* 0x00008a0000127ab9 */ /* 0x000fe20000000800 */
[----:B------:R-:W-:Y:S01]  /*38dc0*/  ULDC UR6, c[0x0][0x248] ;  /* 0x0000920000067ab9 */ /* 0x000fe20000000800 */
[----:B--2---:R1:W-:Y:S01]  /*38dd0*/  @P5 STG.E desc[UR8][R220.64], R2 ;  /* 0x00000002dc005986 */ /* 0x0043e2000c101908 */
[----:B------:R-:W-:Y:S01]  /*38de0*/  ISETP.GE.AND P5, PT, R251, UR4, PT ;  /* 0x00000004fb007c0c */ /* 0x000fe2000bfa6270 */
[----:B------:R-:W-:-:S02]  /*38df0*/  ULDC UR4, c[0x0][0x248] ;  /* 0x0000920000047ab9 */ /* 0x000fc40000000800 */
[----:B----4-:R2:W-:Y:S04]  /*38e00*/  @P1 STG.E desc[UR8][R222.64], R231 ;  /* 0x000000e7de001986 */ /* 0x0105e8000c101908 */
[----:B------:R3:W-:Y:S01]  /*38e10*/  @P6 STG.E desc[UR8][R238.64], R230 ;  /* 0x000000e6ee006986 */ /* 0x0007e2000c101908 */
[C---:B------:R-:W-:Y:S01]  /*38e20*/  ISETP.LT.AND P6, PT, R4.reuse, UR16, !P4 ;  /* 0x0000001004007c0c */ /* 0x040fe2000e7c1270 */
[----:B-1----:R-:W-:Y:S02]  /*38e30*/  VIADD R220, R3, 0x17 ;  /* 0x0000001703dc7836 */ /* 0x002fe40000000000 */
[----:B------:R1:W-:Y:S01]  /*38e40*/  @P2 STG.E desc[UR8][R248.64], R229 ;  /* 0x000000e5f8002986 */ /* 0x0003e2000c101908 */
[----:B------:R-:W-:Y:S01]  /*38e50*/  ISETP.LT.AND P2, PT, R4, UR12, !P0 ;  /* 0x0000000c04007c0c */ /* 0x000fe2000c741270 */
[----:B------:R-:W-:Y:S01]  /*38e60*/  VIADD R2, R0, UR4 ;  /* 0x0000000400027c36 */ /* 0x000fe20008000000 */
[----:B------:R-:W-:Y:S01]  /*38e70*/  ISETP.LT.AND P0, PT, R5, UR14, !P0 ;  /* 0x0000000e05007c0c */ /* 0x000fe2000c701270 */
[----:B------:R-:W-:Y:S01]  /*38e80*/  VIADD R251, R3, 0x18 ;  /* 0x0000001803fb7836 */ /* 0x000fe20000000000 */
[----:B------:R-:W-:Y:S01]  /*38e90*/  ISETP.LT.AND P4, PT, R5, UR18, !P4 ;  /* 0x0000001205007c0c */ /* 0x000fe2000e781270 */
[----:B------:R-:W-:Y:S01]  /*38ea0*/  ULDC UR16, c[0x0][0x228] ;  /* 0x00008a0000107ab9 */ /* 0x000fe20000000800 */
[----:B------:R-:W-:-:S02]  /*38eb0*/  IADD3 R0, R2, UR6, RZ ;  /* 0x0000000602007c10 */ /* 0x000fc4000fffe0ff */
[----:B------:R-:W-:Y:S01]  /*38ec0*/  ISETP.GE.AND P1, PT, R220, UR10, PT ;  /* 0x0000000adc007c0c */ /* 0x000fe2000bf26270 */
[C---:B------:R-:W-:Y:S01]  /*38ed0*/  IMAD.WIDE R220, R2.reuse, 0x4, R6 ;  /* 0x0000000402dc7825 */ /* 0x040fe200078e0206 */
[----:B------:R-:W-:Y:S01]  /*38ee0*/  ULDC UR4, c[0x0][0x22c] ;  /* 0x00008b0000047ab9 */ /* 0x000fe20000000800 */
[----:B------:R-:W-:Y:S01]  /*38ef0*/  ULDC UR12, c[0x0][0x228] ;  /* 0x00008a00000c7ab9 */ /* 0x000fe20000000800 */
[----:B------:R-:W-:Y:S01]  /*38f00*/  ULDC UR14, c[0x0][0x228] ;  /* 0x00008a00000e7ab9 */ /* 0x000fe20000000800 */
[----:B--2---:R-:W-:Y:S01]  /*38f10*/  IMAD.WIDE R222, R2, 0x4, R236 ;  /* 0x0000000402de7825 */ /* 0x004fe200078e02ec */
[----:B------:R2:W-:Y:S01]  /*38f20*/  @P2 STG.E desc[UR8][R220.64], R228 ;  /* 0x000000e4dc002986 */ /* 0x0005e2000c101908 */
[----:B------:R-:W-:Y:S01]  /*38f30*/  ULDC UR18, c[0x0][0x228] ;  /* 0x00008a0000127ab9 */ /* 0x000fe20000000800 */
[----:B------:R-:W-:Y:S01]  /*38f40*/  ULDC UR6, c[0x0][0x248] ;  /* 0x0000920000067ab9 */ /* 0x000fe20000000800 */
[C---:B---3--:R-:W-:Y:S01]  /*38f50*/  IMAD.WIDE R238, R0.reuse, 0x4, R6 ;  /* 0x0000000400ee7825 */ /* 0x048fe200078e0206 */
[----:B------:R3:W-:Y:S03]  /*38f60*/  @P0 STG.E desc[UR8][R222.64], R243 ;  /* 0x000000f3de000986 */ /* 0x0007e6000c101908 */
[----:B-1----:R-:W-:Y:S01]  /*38f70*/  IMAD.WIDE R248, R0, 0x4, R236 ;  /* 0x0000000400f87825 */ /* 0x002fe200078e02ec */
[----:B------:R1:W-:Y:S01]  /*38f80*/  @P6 STG.E desc[UR8][R238.64], R242 ;  /* 0x000000f2ee006986 */ /* 0x0003e2000c101908 */
[----:B------:R-:W-:Y:S01]  /*38f90*/  ISETP.GE.AND P2, PT, R251, UR4, PT ;  /* 0x00000004fb007c0c */ /* 0x000fe2000bf46270 */
[----:B------:R-:W-:Y:S01]  /*38fa0*/  ULDC UR4, c[0x0][0x248] ;  /* 0x0000920000047ab9 */ /* 0x000fe20000000800 */
[----:B------:R-:W-:Y:S01]  /*38fb0*/  ULDC UR10, c[0x0][0x22c] ;  /* 0x00008b00000a7ab9 */ /* 0x000fe20000000800 */
[----:B------:R4:W-:Y:S01]  /*38fc0*/  @P4 STG.E desc[UR8][R248.64], R241 ;  /* 0x000000f1f8004986 */ /* 0x0009e2000c101908 */
[----:B------:R-:W-:Y:S01]  /*38fd0*/  ISETP.LT.AND P4, PT, R4, UR12, !P3 ;  /* 0x0000000c04007c0c */ /* 0x000fe2000df81270 */
[----:B--2---:R-:W-:Y:S01]  /*38fe0*/  VIADD R220, R3, 0x19 ;  /* 0x0000001903dc7836 */ /* 0x004fe20000000000 */
        /* <DEDUP_REMOVED lines=8> */
[----:B------:R-:W-:Y:S01]  /*39070*/  ULDC UR4, c[0x0][0x22c] ;  /* 0x00008b0000047ab9 */ /* 0x000fe20000000800 */
[----:B------:R-:W-:Y:S01]  /*39080*/  ULDC UR12, c[0x0][0x228] ;  /* 0x00008a00000c7ab9 */ /* 0x000fe20000000800 */
[----:B------:R-:W-:Y:S01]  /*39090*/  ULDC UR10, c[0x0][0x22c] ;  /* 0x00008b00000a7ab9 */ /* 0x000fe20000000800 */
[----:B---3--:R-:W-:Y:S01]  /*390a0*/  IMAD.WIDE R222, R2, 0x4, R236 ;  /* 0x0000000402de7825 */ /* 0x008fe200078e02ec */
[----:B------:R2:W-:Y:S01]  /*390b0*/  @P4 STG.E desc[UR8][R220.64], R240 ;  /* 0x000000f0dc004986 */ /* 0x0005e2000c101908 */
[----:B------:R-:W-:Y:S01]  /*390c0*/  ULDC UR6, c[0x0][0x248] ;  /* 0x0000920000067ab9 */ /* 0x000fe20000000800 */
[----:B------:R-:W-:Y:S01]  /*390d0*/  ULDC UR14, c[0x0][0x228] ;  /* 0x00008a00000e7ab9 */ /* 0x000fe20000000800 */
[C---:B-1----:R-:W-:Y:S01]  /*390e0*/  IMAD.WIDE R238, R0.reuse, 0x4, R6 ;  /* 0x0000000400ee7825 */ /* 0x042fe200078e0206 */
[----:B------:R1:W-:Y:S01]  /*390f0*/  @P3 STG.E desc[UR8][R222.64], R252 ;  /* 0x000000fcde003986 */ /* 0x0003e2000c101908 */
[----:B------:R-:W-:Y:S01]  /*39100*/  ULDC UR16, c[0x0][0x228] ;  /* 0x00008a0000107ab9 */ /* 0x000fe20000000800 */
[----:B------:R-:W-:Y:S01]  /*39110*/  ULDC UR18, c[0x0][0x228] ;  /* 0x00008a0000127ab9 */ /* 0x000fe20000000800 */
[----:B----4-:R-:W-:Y:S01]  /*39120*/  IMAD.WIDE R248, R0, 0x4, R236 ;  /* 0x0000000400f87825 */ /* 0x010fe200078e02ec */
[----:B------:R3:W-:Y:S01]  /*39130*/  @P6 STG.E desc[UR8][R238.64], R247 ;  /* 0x000000f7ee006986 */ /* 0x0007e2000c101908 */
[----:B------:R-:W-:Y:S01]  /*39140*/  ISETP.GE.AND P4, PT, R251, UR4, PT ;  /* 0x00000004fb007c0c */ /* 0x000fe2000bf86270 */
[----:B------:R-:W-:-:S02]  /*39150*/  ULDC UR4, c[0x0][0x248] ;  /* 0x0000920000047ab9 */ /* 0x000fc40000000800 */
[----:B------:R4:W-:Y:S01]  /*39160*/  @P5 STG.E desc[UR8][R248.64], R246 ;  /* 0x000000f6f8005986 */ /* 0x0009e2000c101908 */
[----:B------:R-:W-:Y:S01]  /*39170*/  ISETP.LT.AND P5, PT, R4, UR12, !P1 ;  /* 0x0000000c04007c0c */ /* 0x000fe2000cfa1270 */
[C---:B--2---:R-:W-:Y:S01]  /*39180*/  VIADD R220, R3.reuse, 0x1b ;  /* 0x0000001b03dc7836 */ /* 0x044fe20000000000 */
[----:B------:R-:W-:Y:S02]  /*39190*/  IADD3 R2, R0, UR4, RZ ;  /* 0x0000000400027c10 */ /* 0x000fe4000fffe0ff */
[----:B------:R-:W-:Y:S01]  /*391a0*/  ISETP.LT.AND P6, PT, R4, UR16, !P2 ;  /* 0x0000001004007c0c */ /* 0x000fe2000d7c1270 */
[----:B------:R-:W-:Y:S01]  /*391b0*/  VIADD R251, R3, 0x1c ;  /* 0x0000001c03fb7836 */ /* 0x000fe20000000000 */
[----:B------:R-:W-:Y:S01]  /*391c0*/  ISETP.GE.AND P3, PT, R220, UR10, PT ;  /* 0x0000000adc007c0c */ /* 0x000fe2000bf66270 */
[C---:B------:R-:W-:Y:S01]  /*391d0*/  IMAD.WIDE R220, R2.reuse, 0x4, R6 ;  /* 0x0000000402dc7825 */ /* 0x040fe200078e0206 */
[----:B------:R-:W-:Y:S01]  /*391e0*/  ISETP.LT.AND P1, PT, R5, UR14, !P1 ;  /* 0x0000000e05007c0c */ /* 0x000fe2000cf21270 */
[----:B------:R-:W-:Y:S01]  /*391f0*/  ULDC UR4, c[0x0][0x22c] ;  /* 0x00008b0000047ab9 */ /* 0x000fe20000000800 */
[----:B------:R-:W-:Y:S01]  /*39200*/  ULDC UR12, c[0x0][0x228] ;  /* 0x00008a00000c7ab9 */ /* 0x000fe20000000800 */
[----:B------:R-:W-:-:S02]  /*39210*/  VIADD R0, R2, UR6 ;  /* 0x0000000602007c36 */ /* 0x000fc40008000000 */
[----:B-1----:R-:W-:Y:S01]  /*39220*/  IMAD.WIDE R222, R2, 0x4, R236 ;  /* 0x0000000402de7825 */ /* 0x002fe200078e02ec */
[----:B------:R1:W-:Y:S01]  /*39230*/  @P5 STG.E desc[UR8][R220.64], R245 ;  /* 0x000000f5dc005986 */ /* 0x0003e2000c101908 */
[----:B------:R-:W-:Y:S01]  /*39240*/  ISETP.LT.AND P2, PT, R5, UR18, !P2 ;  /* 0x0000001205007c0c */ /* 0x000fe2000d741270 */
[----:B------:R-:W-:Y:S01]  /*39250*/  ULDC UR10, c[0x0][0x22c] ;  /* 0x00008b00000a7ab9 */ /* 0x000fe20000000800 */
[----:B------:R-:W-:Y:S01]  /*39260*/  ULDC UR6, c[0x0][0x248] ;  /* 0x0000920000067ab9 */ /* 0x000fe20000000800 */
[----:B------:R-:W2:Y:S01]  /*39270*/  LDL.LU R2, [R1+0x30] ;  /* 0x0000300001027983 */ /* 0x000ea20000300800 */
[C---:B---3--:R-:W-:Y:S01]  /*39280*/  IMAD.WIDE R238, R0.reuse, 0x4, R6 ;  /* 0x0000000400ee7825 */ /* 0x048fe200078e0206 */
[----:B------:R-:W-:Y:S01]  /*39290*/  ISETP.GE.AND P5, PT, R251, UR4, PT ;  /* 0x00000004fb007c0c */ /* 0x000fe2000bfa6270 */
[----:B------:R-:W-:Y:S01]  /*392a0*/  ULDC UR4, c[0x0][0x248] ;  /* 0x0000920000047ab9 */ /* 0x000fe20000000800 */
[----:B------:R-:W-:Y:S01]  /*392b0*/  ULDC UR14, c[0x0][0x228] ;  /* 0x00008a00000e7ab9 */ /* 0x000fe20000000800 */
[----:B----4-:R-:W-:Y:S01]  /*392c0*/  IMAD.WIDE R248, R0, 0x4, R236 ;  /* 0x0000000400f87825 */ /* 0x010fe200078e02ec */
[----:B------:R3:W-:Y:S01]  /*392d0*/  @P1 STG.E desc[UR8][R222.64], R244 ;  /* 0x000000f4de001986 */ /* 0x0007e2000c101908 */
[----:B------:R-:W-:Y:S01]  /*392e0*/  ULDC UR16, c[0x0][0x228] ;  /* 0x00008a0000107ab9 */ /* 0x000fe20000000800 */
[----:B------:R-:W-:-:S02]  /*392f0*/  ULDC UR18, c[0x0][0x228] ;  /* 0x00008a0000127ab9 */ /* 0x000fc40000000800 */
[----:B-1----:R-:W4:Y:S04]  /*39300*/  LDL.LU R221, [R1+0x630] ;  /* 0x0006300001dd7983 */ /* 0x002f280000300800 */
[----:B------:R-:W2:Y:S04]  /*39310*/  LDL.LU R231, [R1+0x230] ;  /* 0x0002300001e77983 */ /* 0x000ea80000300800 */
[----:B------:R-:W2:Y:S04]  /*39320*/  LDL.LU R230, [R1+0x634] ;  /* 0x0006340001e67983 */ /* 0x000ea80000300800 */
[----:B------:R-:W2:Y:S01]  /*39330*/  LDL.LU R229, [R1+0x34] ;  /* 0x0000340001e57983 */ /* 0x000ea20000300800 */
[----:B------:R-:W-:-:S03]  /*39340*/  VIADD R220, R3, 0x1d ;  /* 0x0000001d03dc7836 */ /* 0x000fc60000000000 */
[----:B------:R-:W2:Y:S04]  /*39350*/  LDL.LU R228, [R1+0x434] ;  /* 0x0004340001e47983 */ /* 0x000ea80000300800 */
[----:B------:R-:W2:Y:S04]  /*39360*/  LDL.LU R243, [R1+0x234] ;  /* 0x0002340001f37983 */ /* 0x000ea80000300800 */
[----:B------:R-:W2:Y:S04]  /*39370*/  LDL.LU R242, [R1+0x638] ;  /* 0x0006380001f27983 */ /* 0x000ea80000300800 */
[----:B------:R-:W2:Y:S04]  /*39380*/  LDL.LU R241, [R1+0x38] ;  /* 0x0000380001f17983 */ /* 0x000ea80000300800 */
[----:B------:R-:W2:Y:S01]  /*39390*/  LDL.LU R240, [R1+0x438] ;  /* 0x0004380001f07983 */ /* 0x000ea20000300800 */
[----:B------:R-:W-:Y:S01]  /*393a0*/  ISETP.GE.AND P1, PT, R220, UR10, PT ;  /* 0x0000000adc007c0c */ /* 0x000fe2000bf26270 */
[----:B------:R-:W-:Y:S01]  /*393b0*/  VIADD R251, R3, 0x1e ;  /* 0x0000001e03fb7836 */ /* 0x000fe20000000000 */
[----:B------:R-:W-:Y:S01]  /*393c0*/  ULDC UR10, c[0x0][0x22c] ;  /* 0x00008b00000a7ab9 */ /* 0x000fe20000000800 */
[----:B------:R-:W2:Y:S04]  /*393d0*/  LDL.LU R252, [R1+0x238] ;  /* 0x0002380001fc7983 */ /* 0x000ea80000300800 */
[----:B------:R-:W2:Y:S04]  /*393e0*/  LDL.LU R247, [R1+0x63c] ;  /* 0x00063c0001f77983 */ /* 0x000ea80000300800 */
[----:B------:R-:W2:Y:S04]  /*393f0*/  LDL.LU R246, [R1+0x3c] ;  /* 0x00003c0001f67983 */ /* 0x000ea80000300800 */
[----:B------:R-:W2:Y:S04]  /*39400*/  LDL.LU R245, [R1+0x43c] ;  /* 0x00043c0001f57983 */ /* 0x000ea80000300800 */
[----:B---3--:R-:W3:Y:S04]  /*39410*/  LDL.LU R244, [R1+0x23c] ;  /* 0x00023c0001f47983 */ /* 0x008ee80000300800 */
[----:B----4-:R-:W-:Y:S04]  /*39420*/  @P6 STG.E desc[UR8][R238.64], R221 ;  /* 0x000000ddee006986 */ /* 0x010fe8000c101908 */
        /* <DEDUP_REMOVED lines=21> */
[----:B------:R2:W-:Y:S04]  /*39580*/  @P0 STG.E desc[UR8][R222.64], R231 ;  /* 0x000000e7de000986 */ /* 0x0005e8000c101908 */
[----:B------:R4:W-:Y:S01]  /*39590*/  @P6 STG.E desc[UR8][R238.64], R230 ;  /* 0x000000e6ee006986 */ /* 0x0009e2000c101908 */
[C---:B------:R-:W-:Y:S02]  /*395a0*/  ISETP.LT.AND P6, PT, R4.reuse, UR16, !P5 ;  /* 0x0000001004007c0c */ /* 0x040fe4000efc1270 */
[----:B-1----:R-:W-:Y:S01]  /*395b0*/  IADD3 R220, R3, 0x1f, RZ ;  /* 0x0000001f03dc7810 */ /* 0x002fe20007ffe0ff */
        /* <DEDUP_REMOVED lines=13> */
[----:B------:R-:W-:Y:S01]  /*39690*/  ULDC UR16, c[0x0][0x228] ;  /* 0x00008a0000107ab9 */ /* 0x000fe20000000800 */
[----:B------:R-:W-:Y:S01]  /*396a0*/  ULDC UR18, c[0x0][0x228] ;  /* 0x00008a0000127ab9 */ /* 0x000fe20000000800 */
[----:B------:R-:W-:Y:S01]  /*396b0*/  ULDC UR6, c[0x0][0x248] ;  /* 0x0000920000067ab9 */ /* 0x000fe20000000800 */
[C---:B----4-:R-:W-:Y:S01]  /*396c0*/  IMAD.WIDE R238, R0.reuse, 0x4, R6 ;  /* 0x0000000400ee7825 */ /* 0x050fe200078e0206 */
[----:B------:R2:W-:Y:S03]  /*396d0*/  @P4 STG.E desc[UR8][R220.64], R228 ;  /* 0x000000e4dc004986 */ /* 0x0005e6000c101908 */
[C-C-:B-1----:R-:W-:Y:S01]  /*396e0*/  IMAD.WIDE R248, R0.reuse, 0x4, R236.reuse ;  /* 0x0000000400f87825 */ /* 0x142fe200078e02ec */
[----:B------:R1:W-:Y:S01]  /*396f0*/  @P3 STG.E desc[UR8][R222.64], R243 ;  /* 0x000000f3de003986 */ /* 0x0003e2000c101908 */
[----:B------:R-:W-:Y:S01]  /*39700*/  ISETP.GE.AND P4, PT, R251, UR4, PT ;  /* 0x00000004fb007c0c */ /* 0x000fe2000bf86270 */
[----:B------:R-:W-:Y:S01]  /*39710*/  ULDC UR4, c[0x0][0x248] ;  /* 0x0000920000047ab9 */ /* 0x000fe20000000800 */
[----:B------:R-:W-:Y:S01]  /*39720*/  ULDC UR10, c[0x0][0x22c] ;  /* 0x00008b00000a7ab9 */ /* 0x000fe20000000800 */
[----:B------:R4:W-:Y:S01]  /*39730*/  @P6 STG.E desc[UR8][R238.64], R242 ;  /* 0x000000f2ee006986 */ /* 0x0009e2000c101908 */
[----:B------:R-:W-:Y:S01]  /*39740*/  VIADD R2, R0, UR4 ;  /* 0x0000000400027c36 */ /* 0x000fe20008000000 */
[C---:B------:R-:W-:Y:S01]  /*39750*/  ISETP.LT.AND P6, PT, R4.reuse, UR16, !P2 ;  /* 0x0000001004007c0c */ /* 0x040fe2000d7c1270 */
[----:B------:R-:W-:Y:S01]  /*39760*/  ULDC UR4, c[0x0][0x22c] ;  /* 0x00008b0000047ab9 */ /* 0x000fe20000000800 */
[----:B------:R3:W-:Y:S01]  /*39770*/  @P5 STG.E desc[UR8][R248.64], R241 ;  /* 0x000000f1f8005986 */ /* 0x0007e2000c101908 */
[----:B------:R-:W-:Y:S01]  /*39780*/  ISETP.LT.AND P5, PT, R4, UR12, !P1 ;  /* 0x0000000c04007c0c */ /* 0x000fe2000cfa1270 */
[----:B--2---:R-:W-:Y:S01]  /*39790*/  VIADD R220, R3, 0x21 ;  /* 0x0000002103dc7836 */ /* 0x004fe20000000000 */
[C---:B------:R-:W-:Y:S01]  /*397a0*/  ISETP.LT.AND P1, PT, R5.reuse, UR14, !P1 ;  /* 0x0000000e05007c0c */ /* 0x040fe2000cf21270 */
[C---:B------:R-:W-:Y:S01]  /*397b0*/  VIADD R0, R2.reuse, UR6 ;  /* 0x0000000602007c36 */ /* 0x040fe20008000000 */
[----:B------:R-:W-:Y:S01]  /*397c0*/  ISETP.LT.AND P2, PT, R5, UR18, !P2 ;  /* 0x0000001205007c0c */ /* 0x000fe2000d741270 */
[----:B-1----:R-:W-:Y:S01]  /*397d0*/  IMAD.WIDE R222, R2, 0x4, R236 ;  /* 0x0000000402de7825 */ /* 0x002fe200078e02ec */
[----:B------:R-:W-:Y:S01]  /*397e0*/  ISETP.GE.AND P3, PT, R220, UR10, PT ;  /* 0x0000000adc007c0c */ /* 0x000fe2000bf66270 */
[----:B------:R-:W-:Y:S01]  /*397f0*/  ULDC UR12, c[0x0][0x228] ;  /* 0x00008a00000c7ab9 */ /* 0x000fe20000000800 */
[----:B------:R-:W-:Y:S01]  /*39800*/  IADD3 R251, R3, 0x22, RZ ;  /* 0x0000002203fb7810 */ /* 0x000fe20007ffe0ff */
[--C-:B------:R-:W-:Y:S01]  /*39810*/  IMAD.WIDE R220, R2, 0x4, R6.reuse ;  /* 0x0000000402dc7825 */ /* 0x100fe200078e0206 */
[----:B------:R-:W-:Y:S01]  /*39820*/  ULDC UR10, c[0x0][0x22c] ;  /* 0x00008b00000a7ab9 */ /* 0x000fe20000000800 */
[----:B------:R-:W-:Y:S01]  /*39830*/  ULDC UR6, c[0x0][0x248] ;  /* 0x0000920000067ab9 */ /* 0x000fe20000000800 */
[----:B------:R-:W-:Y:S01]  /*39840*/  ULDC UR14, c[0x0][0x228] ;  /* 0x00008a00000e7ab9 */ /* 0x000fe20000000800 */
[C---:B----4-:R-:W-:Y:S01]  /*39850*/  IMAD.WIDE R238, R0.reuse, 0x4, R6 ;  /* 0x0000000400ee7825 */ /* 0x050fe200078e0206 */
[----:B------:R1:W-:Y:S01]  /*39860*/  @P5 STG.E desc[UR8][R220.64], R240 ;  /* 0x000000f0dc005986 */ /* 0x0003e2000c101908 */
[----:B------:R-:W-:Y:S01]  /*39870*/  ULDC UR16, c[0x0][0x228] ;  /* 0x00008a0000107ab9 */ /* 0x000fe20000000800 */
[----:B------:R-:W-:Y:S01]  /*39880*/  ULDC UR18, c[0x0][0x228] ;  /* 0x00008a0000127ab9 */ /* 0x000fe20000000800 */
[----:B---3--:R-:W-:Y:S01]  /*39890*/  IMAD.WIDE R248, R0, 0x4, R236 ;  /* 0x0000000400f87825 */ /* 0x008fe200078e02ec */
[----:B------:R2:W-:Y:S01]  /*398a0*/  @P1 STG.E desc[UR8][R222.64], R252 ;  /* 0x000000fcde001986 */ /* 0x0005e2000c101908 */
[----:B------:R-:W-:Y:S01]  /*398b0*/  ISETP.GE.AND P5, PT, R251, UR4, PT ;  /* 0x00000004fb007c0c */ /* 0x000fe2000bfa6270 */
[----:B------:R-:W-:-:S02]  /*398c0*/  ULDC UR4, c[0x0][0x248] ;  /* 0x0000920000047ab9 */ /* 0x000fc40000000800 */
[----:B------:R3:W-:Y:S04]  /*398d0*/  @P6 STG.E desc[UR8][R238.64], R247 ;  /* 0x000000f7ee006986 */ /* 0x0007e8000c101908 */
[----:B------:R4:W-:Y:S01]  /*398e0*/  @P2 STG.E desc[UR8][R248.64], R246 ;  /* 0x000000f6f8002986 */ /* 0x0009e2000c101908 */
[----:B------:R-:W-:Y:S01]  /*398f0*/  ISETP.LT.AND P2, PT, R4, UR12, !P0 ;  /* 0x0000000c04007c0c */ /* 0x000fe2000c741270 */
[----:B-1----:R-:W-:Y:S02]  /*39900*/  VIADD R220, R3, 0x23 ;  /* 0x0000002303dc7836 */ /* 0x002fe40000000000 */
[----:B------:R-:W-:Y:S01]  /*39910*/  VIADD R2, R0, UR4 ;  /* 0x0000000400027c36 */ /* 0x000fe20008000000 */
[----:B------:R-:W-:Y:S01]  /*39920*/  ISETP.LT.AND P0, PT, R5, UR14, !P0 ;  /* 0x0000000e05007c0c */ /* 0x000fe2000c701270 */
[----:B------:R-:W-:Y:S01]  /*39930*/  VIADD R251, R3, 0x24 ;  /* 0x0000002403fb7836 */ /* 0x000fe20000000000 */
[----:B------:R-:W-:Y:S01]  /*39940*/  ISETP.GE.AND P1, PT, R220, UR10, PT ;  /* 0x0000000adc007c0c */ /* 0x000fe2000bf26270 */
[----:B------:R-:W-:Y:S01]  /*39950*/  IMAD.WIDE R220, R2, 0x4, R6 ;  /* 0x0000000402dc7825 */ /* 0x000fe200078e0206 */
[----:B------:R-:W-:Y:S01]  /*39960*/  ISETP.LT.AND P6, PT, R4, UR16, !P4 ;  /* 0x0000001004007c0c */ /* 0x000fe2000e7c1270 */
[----:B------:R-:W-:Y:S01]  /*39970*/  ULDC UR4, c[0x0][0x22c] ;  /* 0x00008b0000047ab9 */ /* 0x000fe20000000800 */
[----:B------:R-:W-:Y:S01]  /*39980*/  ULDC UR10, c[0x0][0x22c] ;  /* 0x00008b00000a7ab9 */ /* 0x000fe20000000800 */
[C---:B------:R-:W-:Y:S01]  /*39990*/  VIADD R0, R2.reuse, UR6 ;  /* 0x0000000602007c36 */ /* 0x040fe20008000000 */
[----:B------:R-:W-:Y:S01]  /*399a0*/  ULDC UR12, c[0x0][0x228] ;  /* 0x00008a00000c7ab9 */ /* 0x000fe20000000800 */
[----:B--2---:R-:W-:Y:S01]  /*399b0*/  IMAD.WIDE R222, R2, 0x4, R236 ;  /* 0x0000000402de7825 */ /* 0x004fe200078e02ec */
        /* <DEDUP_REMOVED lines=11> */
[----:B------:R-:W-:-:S03]  /*39a70*/  ULDC UR18, c[0x0][0x228] ;  /* 0x00008a0000127ab9 */ /* 0x000fc60000000800 */
        /* <DEDUP_REMOVED lines=23> */
[C---:B------:R-:W-:Y:S01]  /*39bf0*/  IMAD.WIDE R220, R2.reuse, 0x4, R6 ;  /* 0x0000000402dc7825 */ /* 0x040fe200078e0206 */
[C---:B------:R-:W-:Y:S01]  /*39c00*/  IADD3 R0, R2.reuse, UR6, RZ ;  /* 0x0000000602007c10 */ /* 0x040fe2000fffe0ff */
[----:B------:R-:W-:Y:S02]  /*39c10*/  ULDC UR12, c[0x0][0x228] ;  /* 0x00008a00000c7ab9 */ /* 0x000fe40000000800 */
        /* <DEDUP_REMOVED lines=11> */
[----:B--2---:R1:W-:Y:S01]  /*39cd0*/  @P4 STG.E desc[UR8][R220.64], R2 ;  /* 0x00000002dc004986 */ /* 0x0043e2000c101908 */
[----:B------:R-:W-:Y:S01]  /*39ce0*/  ISETP.GE.AND P4, PT, R251, UR4, PT ;  /* 0x00000004fb007c0c */ /* 0x000fe2000bf86270 */
[----:B------:R-:W-:-:S02]  /*39cf0*/  ULDC UR4, c[0x0][0x248] ;  /* 0x0000920000047ab9 */ /* 0x000fc40000000800 */
[----:B------:R2:W-:Y:S04]  /*39d00*/  @P3 STG.E desc[UR8][R222.64], R231 ;  /* 0x000000e7de003986 */ /* 0x0005e8000c101908 */
        /* <DEDUP_REMOVED lines=21> */
[C---:B-1----:R-:W-:Y:S01]  /*39e60*/  IMAD.WIDE R248, R0.reuse, 0x4, R236 ;  /* 0x0000000400f87825 */ /* 0x042fe200078e02ec */
[----:B------:R1:W-:Y:S01]  /*39e70*/  @P1 STG.E desc[UR8][R222.64], R243 ;  /* 0x000000f3de001986 */ /* 0x0003e2000c101908 */
[----:B------:R-:W-:Y:S01]  /*39e80*/  ISETP.GE.AND P5, PT, R251, UR4, PT ;  /* 0x00000004fb007c0c */ /* 0x000fe2000bfa6270 */
[----:B------:R-:W-:Y:S01]  /*39e90*/  ULDC UR4, c[0x0][0x248] ;  /* 0x0000920000047ab9 */ /* 0x000fe20000000800 */
[----:B------:R-:W-:Y:S01]  /*39ea0*/  ULDC UR10, c[0x0][0x22c] ;  /* 0x00008b00000a7ab9 */ /* 0x000fe20000000800 */
[----:B------:R4:W-:Y:S01]  /*39eb0*/  @P6 STG.E desc[UR8][R238.64], R242 ;  /* 0x000000f2ee006986 */ /* 0x0009e2000c101908 */
[----:B------:R-:W-:Y:S01]  /*39ec0*/  IADD3 R2, R0, UR4, RZ ;  /* 0x0000000400027c10 */ /* 0x000fe2000fffe0ff */
[----:B--2---:R-:W-:-:S02]  /*39ed0*/  VIADD R220, R3, 0x29 ;  /* 0x0000002903dc7836 */ /* 0x004fc40000000000 */
[----:B------:R2:W-:Y:S01]  /*39ee0*/  @P2 STG.E desc[UR8][R248.64], R241 ;  /* 0x000000f1f8002986 */ /* 0x0005e2000c101908 */
[C---:B------:R-:W-:Y:S02]  /*39ef0*/  ISETP.LT.AND P2, PT, R4.reuse, UR12, !P0 ;  /* 0x0000000c04007c0c */ /* 0x040fe4000c741270 */
[----:B------:R-:W-:Y:S01]  /*39f00*/  ISETP.LT.AND P6, PT, R4, UR16, !P4 ;  /* 0x0000001004007c0c */ /* 0x000fe2000e7c1270 */
[C---:B------:R-:W-:Y:S01]  /*39f10*/  VIADD R0, R2.reuse, UR6 ;  /* 0x0000000602007c36 */ /* 0x040fe20008000000 */
[C---:B------:R-:W-:Y:S01]  /*39f20*/  ISETP.LT.AND P0, PT, R5.reuse, UR14, !P0 ;  /* 0x0000000e05007c0c */ /* 0x040fe2000c701270 */
[----:B-1----:R-:W-:Y:S01]  /*39f30*/  IMAD.WIDE R222, R2, 0x4, R236 ;  /* 0x0000000402de7825 */ /* 0x002fe200078e02ec */
[----:B------:R-:W-:Y:S01]  /*39f40*/  ISETP.LT.AND P4, PT, R5, UR18, !P4 ;  /* 0x0000001205007c0c */ /* 0x000fe2000e781270 */
[----:B------:R-:W-:Y:S01]  /*39f50*/  ULDC UR12, c[0x0][0x228] ;  /* 0x00008a00000c7ab9 */ /* 0x000fe20000000800 */
[----:B------:R-:W-:Y:S01]  /*39f60*/  ISETP.GE.AND P1, PT, R220, UR10, PT ;  /* 0x0000000adc007c0c */ /* 0x000fe2000bf26270 */
        /* <DEDUP_REMOVED lines=8> */
[----:B--2---:R-:W-:Y:S01]  /*39ff0*/  IMAD.WIDE R248, R0, 0x4, R236 ;  /* 0x0000000400f87825 */ /* 0x004fe200078e02ec */
[----:B------:R2:W-:Y:S01]  /*3a000*/  @P0 STG.E desc[UR8][R222.64], R252 ;  /* 0x000000fcde000986 */ /* 0x0005e2000c101908 */
[----:B------:R-:W-:-:S02]  /*3a010*/  ULDC UR18, c[0x0][0x228] ;  /* 0x00008a0000127ab9 */ /* 0x000fc40000000800 */
[C---:B------:R-:W-:Y:S01]  /*3a020*/  VIADD R251, R3.reuse, 0x2a ;  /* 0x0000002a03fb7836 */ /* 0x040fe20000000000 */
[----:B------:R-:W-:Y:S04]  /*3a030*/  @P6 STG.E desc[UR8][R238.64], R247 ;  /* 0x000000f7ee006986 */ /* 0x000fe8000c101908 */
[----:B------:R-:W-:Y:S01]  /*3a040*/  @P4 STG.E desc[UR8][R248.64], R246 ;  /* 0x000000f6f8004986 */ /* 0x000fe2000c101908 */
[C---:B------:R-:W-:Y:S01]  /*3a050*/  ISETP.LT.AND P4, PT, R4.reuse, UR12, !P3 ;  /* 0x0000000c04007c0c */ /* 0x040fe2000df81270 */
[----:B-1----:R-:W-:Y:S01]  /*3a060*/  VIADD R220, R3, 0x2b ;  /* 0x0000002b03dc7836 */ /* 0x002fe20000000000 */
[----:B------:R-:W-:Y:S01]  /*3a070*/  ISETP.GE.AND P2, PT, R251, UR4, PT ;  /* 0x00000004fb007c0c */ /* 0x000fe2000bf46270 */
[----:B------:R-:W-:Y:S01]  /*3a080*/  ULDC UR4, c[0x0][0x248] ;  /* 0x0000920000047ab9 */ /* 0x000fe20000000800 */
[----:B------:R-:W-:Y:S01]  /*3a090*/  ISETP.LT.AND P6, PT, R4, UR16, !P5 ;  /* 0x0000001004007c0c */ /* 0x000fe2000efc1270 */
[----:B------:R-:W-:Y:S01]  /*3a0a0*/  VIADD R2, R0, UR4 ;  /* 0x0000000400027c36 */ /* 0x000fe20008000000 */
[----:B------:R-:W-:Y:S01]  /*3a0b0*/  ISETP.GE.AND P0, PT, R220, UR10, PT ;  /* 0x0000000adc007c0c */ /* 0x000fe2000bf06270 */
[----:B------:R-:W-:Y:S01]  /*3a0c0*/  ULDC UR12, c[0x0][0x228] ;  /* 0x00008a00000c7ab9 */ /* 0x000fe20000000800 */
[C---:B------:R-:W-:Y:S01]  /*3a0d0*/  ISETP.LT.AND P3, PT, R5.reuse, UR14, !P3 ;  /* 0x0000000e05007c0c */ /* 0x040fe2000df61270 */
[C---:B------:R-:W-:Y:S01]  /*3a0e0*/  IMAD.WIDE R220, R2.reuse, 0x4, R6 ;  /* 0x0000000402dc7825 */ /* 0x040fe200078e0206 */
[----:B------:R-:W-:Y:S01]  /*3a0f0*/  ISETP.LT.AND P5, PT, R5, UR18, !P5 ;  /* 0x0000001205007c0c */ /* 0x000fe2000efa1270 */
[----:B------:R-:W-:Y:S01]  /*3a100*/  ULDC UR4, c[0x0][0x22c] ;  /* 0x00008b0000047ab9 */ /* 0x000fe20000000800 */
[----:B------:R-:W-:Y:S01]  /*3a110*/  ULDC UR10, c[0x0][0x22c] ;  /* 0x00008b00000a7ab9 */ /* 0x000fe20000000800 */
[C---:B------:R-:W-:Y:S01]  /*3a120*/  VIADD R0, R2.reuse, UR6 ;  /* 0x0000000602007c36 */ /* 0x040fe20008000000 */
[----:B------:R1:W-:Y:S01]  /*3a130*/  @P4 STG.E desc[UR8][R220.64], R245 ;  /* 0x000000f5dc004986 */ /* 0x0003e2000c101908 */
[----:B--2---:R-:W-:Y:S01]  /*3a140*/  IMAD.WIDE R222, R2, 0x4, R236 ;  /* 0x0000000402de7825 */ /* 0x004fe200078e02ec */
[----:B------:R-:W-:Y:S01]  /*3a150*/  ULDC UR6, c[0x0][0x248] ;  /* 0x0000920000067ab9 */ /* 0x000fe20000000800 */
[----:B------:R-:W-:Y:S01]  /*3a160*/  ULDC UR14, c[0x0][0x228] ;  /* 0x00008a00000e7ab9 */ /* 0x000fe20000000800 */
[----:B------:R-:W2:Y:S01]  /*3a170*/  LDL.LU R2, [R1+0x50] ;  /* 0x0000500001027983 */ /* 0x000ea20000300800 */
[----:B------:R-:W-:Y:S01]  /*3a180*/  VIADD R251, R3, 0x2c ;  /* 0x0000002c03fb7836 */ /* 0x000fe20000000000 */
[----:B------:R-:W-:Y:S01]  /*3a190*/  ULDC UR16, c[0x0][0x228] ;  /* 0x00008a0000107ab9 */ /* 0x000fe20000000800 */
[----:B------:R-:W-:Y:S01]  /*3a1a0*/  ULDC UR18, c[0x0][0x228] ;  /* 0x00008a0000127ab9 */ /* 0x000fe20000000800 */
[----:B-1----:R-:W4:Y:S01]  /*3a1b0*/  LDL.LU R221, [R1+0x650] ;  /* 0x0006500001dd7983 */ /* 0x002f220000300800 */
[----:B------:R-:W-:-:S03]  /*3a1c0*/  IMAD.WIDE R238, R0, 0x4, R6 ;  /* 0x0000000400ee7825 */ /* 0x000fc600078e0206 */
[----:B------:R-:W2:Y:S01]  /*3a1d0*/  LDL.LU R231, [R1+0x250] ;  /* 0x0002500001e77983 */ /* 0x000ea20000300800 */
[----:B------:R-:W-:-:S03]  /*3a1e0*/  IMAD.WIDE R248, R0, 0x4, R236 ;  /* 0x0000000400f87825 */ /* 0x000fc600078e02ec */
[----:B------:R-:W2:Y:S01]  /*3a1f0*/  LDL.LU R230, [R1+0x654] ;  /* 0x0006540001e67983 */ /* 0x000ea20000300800 */
[----:B------:R-:W-:Y:S01]  /*3a200*/  ISETP.GE.AND P4, PT, R251, UR4, PT ;  /* 0x00000004fb007c0c */ /* 0x000fe2000bf86270 */
[----:B------:R-:W-:Y:S02]  /*3a210*/  ULDC UR4, c[0x0][0x248] ;  /* 0x0000920000047ab9 */ /* 0x000fe40000000800 */
[----:B------:R-:W2:Y:S04]  /*3a220*/  LDL.LU R229, [R1+0x54] ;  /* 0x0000540001e57983 */ /* 0x000ea80000300800 */
[----:B------:R-:W2:Y:S01]  /*3a230*/  LDL.LU R228, [R1+0x454] ;  /* 0x0004540001e47983 */ /* 0x000ea20000300800 */
[----:B------:R-:W-:-:S03]  /*3a240*/  IADD3 R220, R3, 0x2d, RZ ;  /* 0x0000002d03dc7810 */ /* 0x000fc60007ffe0ff */
[----:B---3--:R1:W-:Y:S04]  /*3a250*/  @P3 STG.E desc[UR8][R222.64], R244 ;  /* 0x000000f4de003986 */ /* 0x0083e8000c101908 */
[----:B------:R-:W3:Y:S04]  /*3a260*/  LDL.LU R243, [R1+0x254] ;  /* 0x0002540001f37983 */ /* 0x000ee80000300800 */
[----:B------:R-:W3:Y:S04]  /*3a270*/  LDL.LU R242, [R1+0x658] ;  /* 0x0006580001f27983 */ /* 0x000ee80000300800 */
[----:B------:R-:W3:Y:S04]  /*3a280*/  LDL.LU R241, [R1+0x58] ;  /* 0x0000580001f17983 */ /* 0x000ee80000300800 */
[----:B------:R-:W3:Y:S01]  /*3a290*/  LDL.LU R240, [R1+0x458] ;  /* 0x0004580001f07983 */ /* 0x000ee20000300800 */
[----:B------:R-:W-:Y:S01]  /*3a2a0*/  ISETP.GE.AND P3, PT, R220, UR10, PT ;  /* 0x0000000adc007c0c */ /* 0x000fe2000bf66270 */
[----:B------:R-:W-:Y:S01]  /*3a2b0*/  VIADD R251, R3, 0x2e ;  /* 0x0000002e03fb7836 */ /* 0x000fe20000000000 */
[----:B------:R-:W-:Y:S01]  /*3a2c0*/  ULDC UR10, c[0x0][0x22c] ;  /* 0x00008b00000a7ab9 */ /* 0x000fe20000000800 */
[----:B------:R-:W3:Y:S04]  /*3a2d0*/  LDL.LU R252, [R1+0x258] ;  /* 0x0002580001fc7983 */ /* 0x000ee80000300800 */
[----:B------:R-:W3:Y:S04]  /*3a2e0*/  LDL.LU R247, [R1+0x65c] ;  /* 0x00065c0001f77983 */ /* 0x000ee80000300800 */
[----:B------:R-:W3:Y:S04]  /*3a2f0*/  LDL.LU R246, [R1+0x5c] ;  /* 0x00005c0001f67983 */ /* 0x000ee80000300800 */
[----:B------:R-:W3:Y:S04]  /*3a300*/  LDL.LU R245, [R1+0x45c] ;  /* 0x00045c0001f57983 */ /* 0x000ee80000300800 */
[----:B-1----:R-:W3:Y:S04]  /*3a310*/  LDL.LU R244, [R1+0x25c] ;  /* 0x00025c0001f47983 */ /* 0x002ee80000300800 */
        /* <DEDUP_REMOVED lines=25> */
[----:B------:R-:W-:Y:S02]  /*3a4b0*/  ULDC UR16, c[0x0][0x228] ;  /* 0x00008a0000107ab9 */ /* 0x000fe40000000800 */
        /* <DEDUP_REMOVED lines=8> */
[C---:B------:R-:W-:Y:S01]  /*3a540*/  VIADD R0, R2.reuse, UR6 ;  /* 0x0000000602007c36 */ /* 0x040fe20008000000 */
[----:B------:R-:W-:Y:S01]  /*3a550*/  IADD3 R251, R3, 0x30, RZ ;  /* 0x0000003003fb7810 */ /* 0x000fe20007ffe0ff */
        /* <DEDUP_REMOVED lines=8> */
[C---:B----4-:R-:W-:Y:S01]  /*3a5e0*/  IMAD.WIDE R238, R0.reuse, 0x4, R6 ;  /* 0x0000000400ee7825 */ /* 0x050fe200078e0206 */
[----:B---3--:R2:W-:Y:S03]  /*3a5f0*/  @P0 STG.E desc[UR8][R222.64], R243 ;  /* 0x000000f3de000986 */ /* 0x0085e6000c101908 */
[----:B------:R-:W-:Y:S01]  /*3a600*/  IMAD.WIDE R248, R0, 0x4, R236 ;  /* 0x0000000400f87825 */ /* 0x000fe200078e02ec */
[----:B------:R3:W-:Y:S01]  /*3a610*/  @P6 STG.E desc[UR8][R238.64], R242 ;  /* 0x000000f2ee006986 */ /* 0x0007e2000c101908 */
[----:B------:R-:W-:Y:S01]  /*3a620*/  ISETP.GE.AND P2, PT, R251, UR4, PT ;  /* 0x00000004fb007c0c */ /* 0x000fe2000bf46270 */
[----:B------:R-:W-:-:S02]  /*3a630*/  ULDC UR4, c[0x0][0x248] ;  /* 0x0000920000047ab9 */ /* 0x000fc40000000800 */
[----:B------:R4:W-:Y:S01]  /*3a640*/  @P4 STG.E desc[UR8][R248.64], R241 ;  /* 0x000000f1f8004986 */ /* 0x0009e2000c101908 */
[----:B------:R-:W-:Y:S01]  /*3a650*/  ISETP.LT.AND P4, PT, R4, UR12, !P3 ;  /* 0x0000000c04007c0c */ /* 0x000fe2000df81270 */
[----:B-1----:R-:W-:Y:S01]  /*3a660*/  VIADD R220, R3, 0x31 ;  /* 0x0000003103dc7836 */ /* 0x002fe20000000000 */
        /* <DEDUP_REMOVED lines=16> */
[----:B------:R2:W-:Y:S01]  /*3a770*/  @P3 STG.E desc[UR8][R222.64], R252 ;  /* 0x000000fcde003986 */ /* 0x0005e2000c101908 */
[----:B------:R-:W-:Y:S01]  /*3a780*/  ULDC UR16, c[0x0][0x228] ;  /* 0x00008a0000107ab9 */ /* 0x000fe20000000800 */
[----:B------:R-:W-:Y:S01]  /*3a790*/  ULDC UR18, c[0x0][0x228] ;  /* 0x00008a0000127ab9 */ /* 0x000fe20000000800 */
[----:B----4-:R-:W-:Y:S01]  /*3a7a0*/  IMAD.WIDE R248, R0, 0x4, R236 ;  /* 0x0000000400f87825 */ /* 0x010fe200078e02ec */
[----:B------:R3:W-:Y:S01]  /*3a7b0*/  @P6 STG.E desc[UR8][R238.64], R247 ;  /* 0x000000f7ee006986 */ /* 0x0007e2000c101908 */
[----:B------:R-:W-:Y:S01]  /*3a7c0*/  ISETP.GE.AND P4, PT, R251, UR4, PT ;  /* 0x00000004fb007c0c */ /* 0x000fe2000bf86270 */
[----:B------:R-:W-:-:S02]  /*3a7d0*/  ULDC UR4, c[0x0][0x248] ;  /* 0x0000920000047ab9 */ /* 0x000fc40000000800 */
[----:B------:R-:W-:Y:S01]  /*3a7e0*/  @P5 STG.E desc[UR8][R248.64], R246 ;  /* 0x000000f6f8005986 */ /* 0x000fe2000c101908 */
[C---:B------:R-:W-:Y:S01]  /*3a7f0*/  ISETP.LT.AND P5, PT, R4.reuse, UR12, !P1 ;  /* 0x0000000c04007c0c */ /* 0x040fe2000cfa1270 */
[----:B-1----:R-:W-:Y:S01]  /*3a800*/  VIADD R220, R3, 0x33 ;  /* 0x0000003303dc7836 */ /* 0x002fe20000000000 */
[----:B------:R-:W-:Y:S01]  /*3a810*/  ISETP.LT.AND P6, PT, R4, UR16, !P2 ;  /* 0x0000001004007c0c */ /* 0x000fe2000d7c1270 */
[----:B------:R-:W-:Y:S01]  /*3a820*/  VIADD R2, R0, UR4 ;  /* 0x0000000400027c36 */ /* 0x000fe20008000000 */
[----:B------:R-:W-:Y:S02]  /*3a830*/  ULDC UR12, c[0x0][0x228] ;  /* 0x00008a00000c7ab9 */ /* 0x000fe40000000800 */
[----:B------:R-:W-:Y:S01]  /*3a840*/  ISETP.GE.AND P3, PT, R220, UR10, PT ;  /* 0x0000000adc007c0c */ /* 0x000fe2000bf66270 */
[C---:B------:R-:W-:Y:S01]  /*3a850*/  IMAD.WIDE R220, R2.reuse, 0x4, R6 ;  /* 0x0000000402dc7825 */ /* 0x040fe200078e0206 */
[C---:B------:R-:W-:Y:S01]  /*3a860*/  IADD3 R0, R2.reuse, UR6, RZ ;  /* 0x0000000602007c10 */ /* 0x040fe2000fffe0ff */
[----:B------:R-:W-:Y:S01]  /*3a870*/  ULDC UR4, c[0x0][0x22c] ;  /* 0x00008b0000047ab9 */ /* 0x000fe20000000800 */
[C---:B------:R-:W-:Y:S01]  /*3a880*/  ISETP.LT.AND P1, PT, R5.reuse, UR14, !P1 ;  /* 0x0000000e05007c0c */ /* 0x040fe2000cf21270 */
[----:B--2---:R-:W-:Y:S01]  /*3a890*/  IMAD.WIDE R222, R2, 0x4, R236 ;  /* 0x0000000402de7825 */ /* 0x004fe200078e02ec */
[----:B------:R-:W-:Y:S01]  /*3a8a0*/  ISETP.LT.AND P2, PT, R5, UR18, !P2 ;  /* 0x0000001205007c0c */ /* 0x000fe2000d741270 */
[----:B------:R-:W2:Y:S01]  /*3a8b0*/  LDL.LU R2, [R1+0x60] ;  /* 0x0000600001027983 */ /* 0x000ea20000300800 */
[----:B------:R-:W-:Y:S01]  /*3a8c0*/  ULDC UR10, c[0x0][0x22c] ;  /* 0x00008b00000a7ab9 */ /* 0x000fe20000000800 */
[----:B------:R-:W-:Y:S01]  /*3a8d0*/  VIADD R251, R3, 0x34 ;  /* 0x0000003403fb7836 */ /* 0x000fe20000000000 */
[----:B------:R-:W-:Y:S01]  /*3a8e0*/  ULDC UR6, c[0x0][0x248] ;  /* 0x0000920000067ab9 */ /* 0x000fe20000000800 */
[----:B------:R1:W-:Y:S01]  /*3a8f0*/  @P5 STG.E desc[UR8][R220.64], R245 ;  /* 0x000000f5dc005986 */ /* 0x0003e2000c101908 */
[C---:B---3--:R-:W-:Y:S01]  /*3a900*/  IMAD.WIDE R238, R0.reuse, 0x4, R6 ;  /* 0x0000000400ee7825 */ /* 0x048fe200078e0206 */
[----:B------:R-:W-:Y:S01]  /*3a910*/  ULDC UR14, c[0x0][0x228] ;  /* 0x00008a00000e7ab9 */ /* 0x000fe20000000800 */
[----:B------:R-:W-:Y:S01]  /*3a920*/  ULDC UR16, c[0x0][0x228] ;  /* 0x00008a0000107ab9 */ /* 0x000fe20000000800 */
[----:B------:R-:W-:Y:S01]  /*3a930*/  ULDC UR18, c[0x0][0x228] ;  /* 0x00008a0000127ab9 */ /* 0x000fe20000000800 */
[----:B-1----:R-:W3:Y:S01]  /*3a940*/  LDL.LU R221, [R1+0x660] ;  /* 0x0006600001dd7983 */ /* 0x002ee20000300800 */
[----:B------:R-:W-:-:S03]  /*3a950*/  IMAD.WIDE R248, R0, 0x4, R236 ;  /* 0x0000000400f87825 */ /* 0x000fc600078e02ec */
        /* <DEDUP_REMOVED lines=45> */
[C---:B-1----:R-:W-:Y:S02]  /*3ac30*/  VIADD R220, R3.reuse, 0x37 ;  /* 0x0000003703dc7836 */ /* 0x042fe40000000000 */
[----:B------:R1:W-:Y:S01]  /*3ac40*/  @P4 STG.E desc[UR8][R248.64], R229 ;  /* 0x000000e5f8004986 */ /* 0x0003e2000c101908 */
[----:B------:R-:W-:Y:S01]  /*3ac50*/  ISETP.LT.AND P4, PT, R4, UR12, !P3 ;  /* 0x0000000c04007c0c */ /* 0x000fe2000df81270 */
[----:B------:R-:W-:Y:S01]  /*3ac60*/  VIADD R251, R3, 0x38 ;  /* 0x0000003803fb7836 */ /* 0x000fe20000000000 */
[C---:B------:R-:W-:Y:S01]  /*3ac70*/  ISETP.LT.AND P3, PT, R5.reuse, UR14, !P3 ;  /* 0x0000000e05007c0c */ /* 0x040fe2000df61270 */
[----:B------:R-:W-:Y:S01]  /*3ac80*/  ULDC UR12, c[0x0][0x228] ;  /* 0x00008a00000c7ab9 */ /* 0x000fe20000000800 */
[----:B------:R-:W-:Y:S01]  /*3ac90*/  IADD3 R2, R0, UR4, RZ ;  /* 0x0000000400027c10 */ /* 0x000fe2000fffe0ff */
[----:B------:R-:W-:Y:S01]  /*3aca0*/  ULDC UR4, c[0x0][0x22c] ;  /* 0x00008b0000047ab9 */ /* 0x000fe20000000800 */
[----:B------:R-:W-:Y:S01]  /*3acb0*/  ISETP.LT.AND P5, PT, R5, UR18, !P5 ;  /* 0x0000001205007c0c */ /* 0x000fe2000efa1270 */
[----:B------:R-:W-:Y:S01]  /*3acc0*/  ULDC UR14, c[0x0][0x228] ;  /* 0x00008a00000e7ab9 */ /* 0x000fe20000000800 */
[----:B------:R-:W-:Y:S01]  /*3acd0*/  ISETP.GE.AND P0, PT, R220, UR10, PT ;  /* 0x0000000adc007c0c */ /* 0x000fe2000bf06270 */
[C---:B------:R-:W-:Y:S01]  /*3ace0*/  VIADD R0, R2.reuse, UR6 ;  /* 0x0000000602007c36 */ /* 0x040fe20008000000 */
[----:B------:R-:W-:Y:S01]  /*3acf0*/  ULDC UR16, c[0x0][0x228] ;  /* 0x00008a0000107ab9 */ /* 0x000fe20000000800 */
[C---:B------:R-:W-:Y:S01]  /*3ad00*/  IMAD.WIDE R220, R2.reuse, 0x4, R6 ;  /* 0x0000000402dc7825 */ /* 0x040fe200078e0206 */
[----:B------:R-:W-:Y:S01]  /*3ad10*/  ULDC UR18, c[0x0][0x228] ;  /* 0x00008a0000127ab9 */ /* 0x000fe20000000800 */
[----:B------:R-:W-:Y:S01]  /*3ad20*/  ULDC UR6, c[0x0][0x248] ;  /* 0x0000920000067ab9 */ /* 0x000fe20000000800 */
[----:B------:R-:W-:Y:S01]  /*3ad30*/  ULDC UR10, c[0x0][0x22c] ;  /* 0x00008b00000a7ab9 */ /* 0x000fe20000000800 */
[----:B--2---:R-:W-:Y:S01]  /*3ad40*/  IMAD.WIDE R222, R2, 0x4, R236 ;  /* 0x0000000402de7825 */ /* 0x004fe200078e02ec */
[----:B------:R2:W-:Y:S03]  /*3ad50*/  @P4 STG.E desc[UR8][R220.64], R228 ;  /* 0x000000e4dc004986 */ /* 0x0005e6000c101908 */
[C---:B---3--:R-:W-:Y:S01]  /*3ad60*/  IMAD.WIDE R238, R0.reuse, 0x4, R6 ;  /* 0x0000000400ee7825 */ /* 0x048fe200078e0206 */
[----:B------:R3:W-:Y:S03]  /*3ad70*/  @P3 STG.E desc[UR8][R222.64], R243 ;  /* 0x000000f3de003986 */ /* 0x0007e6000c101908 */
[----:B-1----:R-:W-:Y:S01]  /*3ad80*/  IMAD.WIDE R248, R0, 0x4, R236 ;  /* 0x0000000400f87825 */ /* 0x002fe200078e02ec */
[----:B------:R1:W-:Y:S01]  /*3ad90*/  @P6 STG.E desc[UR8][R238.64], R242 ;  /* 0x000000f2ee006986 */ /* 0x0003e2000c101908 */
[----:B------:R-:W-:Y:S01]  /*3ada0*/  ISETP.GE.AND P4, PT, R251, UR4, PT ;  /* 0x00000004fb007c0c */ /* 0x000fe2000bf86270 */
[----:B------:R-:W-:-:S02]  /*3adb0*/  ULDC UR4, c[0x0][0x248] ;  /* 0x0000920000047ab9 */ /* 0x000fc40000000800 */
        /* <DEDUP_REMOVED lines=27> */
[----:B------:R-:W-:Y:S01]  /*3af70*/  ISETP.LT.AND P2, PT, R4, UR12, !P0 ;  /* 0x0000000c04007c0c */ /* 0x000fe2000c741270 */
[----:B------:R-:W-:Y:S01]  /*3af80*/  VIADD R2, R0, UR4 ;  /* 0x0000000400027c36 */ /* 0x000fe20008000000 */
[----:B--2---:R-:W-:Y:S02]  /*3af90*/  IADD3 R220, R3, 0x3b, RZ ;  /* 0x0000003b03dc7810 */ /* 0x004fe40007ffe0ff */
[----:B------:R-:W-:Y:S01]  /*3afa0*/  ISETP.LT.AND P6, PT, R4, UR16, !P4 ;  /* 0x0000001004007c0c */ /* 0x000fe2000e7c1270 */
[----:B------:R-:W-:Y:S01]  /*3afb0*/  VIADD R0, R2, UR6 ;  /* 0x0000000602007c36 */ /* 0x000fe20008000000 */
[----:B------:R-:W-:Y:S01]  /*3afc0*/  ISETP.GE.AND P1, PT, R220, UR10, PT ;  /* 0x0000000adc007c0c */ /* 0x000fe2000bf26270 */
[C---:B------:R-:W-:Y:S01]  /*3afd0*/  IMAD.WIDE R220, R2.reuse, 0x4, R6 ;  /* 0x0000000402dc7825 */ /* 0x040fe200078e0206 */
[C---:B------:R-:W-:Y:S01]  /*3afe0*/  ISETP.LT.AND P0, PT, R5.reuse, UR14, !P0 ;  /* 0x0000000e05007c0c */ /* 0x040fe2000c701270 */
[----:B------:R-:W-:Y:S01]  /*3aff0*/  ULDC UR4, c[0x0][0x22c] ;  /* 0x00008b0000047ab9 */ /* 0x000fe20000000800 */
[----:B------:R-:W-:Y:S01]  /*3b000*/  ULDC UR12, c[0x0][0x228] ;  /* 0x00008a00000c7ab9 */ /* 0x000fe20000000800 */
[----:B-1----:R-:W-:Y:S01]  /*3b010*/  IMAD.WIDE R222, R2, 0x4, R236 ;  /* 0x0000000402de7825 */ /* 0x002fe200078e02ec */
        /* <DEDUP_REMOVED lines=25> */
[----:B------:R-:W-:-:S02]  /*3b1b0*/  ULDC UR10, c[0x0][0x22c] ;  /* 0x00008b00000a7ab9 */ /* 0x000fc40000000800 */
        /* <DEDUP_REMOVED lines=19> */
[----:B------:R-:W-:Y:S01]  /*3b2f0*/  IADD3 R251, R3, 0x3e, RZ ;  /* 0x0000003e03fb7810 */ /* 0x000fe20007ffe0ff */
[----:B------:R-:W-:Y:S01]  /*3b300*/  IMAD.WIDE R248, R0, 0x4, R236 ;  /* 0x0000000400f87825 */ /* 0x000fe200078e02ec */
[----:B------:R-:W-:Y:S01]  /*3b310*/  ULDC UR14, c[0x0][0x228] ;  /* 0x00008a00000e7ab9 */ /* 0x000fe20000000800 */
        /* <DEDUP_REMOVED lines=26> */
[C---:B---3--:R-:W-:Y:S01]  /*3b4c0*/  IMAD.WIDE R238, R0.reuse, 0x4, R6 ;  /* 0x0000000400ee7825 */ /* 0x048fe200078e0206 */
[----:B------:R2:W-:Y:S03]  /*3b4d0*/  @P5 STG.E desc[UR8][R220.64], R228 ;  /* 0x000000e4dc005986 */ /* 0x0005e6000c101908 */
[----:B-1----:R-:W-:Y:S01]  /*3b4e0*/  IMAD.WIDE R248, R0, 0x4, R236 ;  /* 0x0000000400f87825 */ /* 0x002fe200078e02ec */
[----:B------:R-:W-:Y:S01]  /*3b4f0*/  ISETP.GE.AND P5, PT, R251, UR4, PT ;  /* 0x00000004fb007c0c */ /* 0x000fe2000bfa6270 */
[----:B------:R1:W-:Y:S01]  /*3b500*/  @P1 STG.E desc[UR8][R222.64], R243 ;  /* 0x000000f3de001986 */ /* 0x0003e2000c101908 */
[----:B------:R-:W-:Y:S01]  /*3b510*/  ULDC UR4, c[0x0][0x248] ;  /* 0x0000920000047ab9 */ /* 0x000fe20000000800 */
[----:B------:R-:W-:-:S02]  /*3b520*/  ULDC UR10, c[0x0][0x22c] ;  /* 0x00008b00000a7ab9 */ /* 0x000fc40000000800 */
[----:B------:R3:W-:Y:S01]  /*3b530*/  @P6 STG.E desc[UR8][R238.64], R242 ;  /* 0x000000f2ee006986 */ /* 0x0007e2000c101908 */
[----:B------:R-:W-:Y:S01]  /*3b540*/  VIADD R2, R0, UR4 ;  /* 0x0000000400027c36 */ /* 0x000fe20008000000 */
[C---:B------:R-:W-:Y:S01]  /*3b550*/  ISETP.LT.AND P6, PT, R4.reuse, UR16, !P4 ;  /* 0x0000001004007c0c */ /* 0x040fe2000e7c1270 */
[C---:B--2---:R-:W-:Y:S01]  /*3b560*/  VIADD R220, R3.reuse, 0x41 ;  /* 0x0000004103dc7836 */ /* 0x044fe20000000000 */
[----:B------:R2:W-:Y:S01]  /*3b570*/  @P2 STG.E desc[UR8][R248.64], R241 ;  /* 0x000000f1f8002986 */ /* 0x0005e2000c101908 */
[----:B------:R-:W-:Y:S01]  /*3b580*/  ISETP.LT.AND P2, PT, R4, UR12, !P0 ;  /* 0x0000000c04007c0c */ /* 0x000fe2000c741270 */
[----:B------:R-:W-:Y:S01]  /*3b590*/  VIADD R251, R3, 0x42 ;  /* 0x0000004203fb7836 */ /* 0x000fe20000000000 */
[C---:B------:R-:W-:Y:S01]  /*3b5a0*/  ISETP.LT.AND P0, PT, R5.reuse, UR14, !P0 ;  /* 0x0000000e05007c0c */ /* 0x040fe2000c701270 */
[C---:B-1----:R-:W-:Y:S01]  /*3b5b0*/  IMAD.WIDE R222, R2.reuse, 0x4, R236 ;  /* 0x0000000402de7825 */ /* 0x042fe200078e02ec */
[----:B------:R-:W-:Y:S01]  /*3b5c0*/  ISETP.LT.AND P4, PT, R5, UR18, !P4 ;  /* 0x0000001205007c0c */ /* 0x000fe2000e781270 */
[----:B------:R-:W-:Y:S01]  /*3b5d0*/  ULDC UR12, c[0x0][0x228] ;  /* 0x00008a00000c7ab9 */ /* 0x000fe20000000800 */
[----:B------:R-:W-:Y:S01]  /*3b5e0*/  IADD3 R0, R2, UR6, RZ ;  /* 0x0000000602007c10 */ /* 0x000fe2000fffe0ff */
[----:B------:R-:W-:Y:S01]  /*3b5f0*/  ULDC UR4, c[0x0][0x22c] ;  /* 0x00008b0000047ab9 */ /* 0x000fe20000000800 */
[----:B------:R-:W-:Y:S01]  /*3b600*/  ISETP.GE.AND P1, PT, R220, UR10, PT ;  /* 0x0000000adc007c0c */ /* 0x000fe2000bf26270 */
[--C-:B------:R-:W-:Y:S01]  /*3b610*/  IMAD.WIDE R220, R2, 0x4, R6.reuse ;  /* 0x0000000402dc7825 */ /* 0x100fe200078e0206 */
[----:B------:R-:W-:Y:S01]  /*3b620*/  ULDC UR10, c[0x0][0x22c] ;  /* 0x00008b00000a7ab9 */ /* 0x000fe20000000800 */
[----:B------:R-:W-:Y:S01]  /*3b630*/  ULDC UR6, c[0x0][0x248] ;  /* 0x0000920000067ab9 */ /* 0x000fe20000000800 */
[----:B------:R-:W-:Y:S01]  /*3b640*/  ULDC UR14, c[0x0][0x228] ;  /* 0x00008a00000e7ab9 */ /* 0x000fe20000000800 */
[C---:B---3--:R-:W-:Y:S01]  /*3b650*/  IMAD.WIDE R238, R0.reuse, 0x4, R6 ;  /* 0x0000000400ee7825 */ /* 0x048fe200078e0206 */
[----:B------:R1:W-:Y:S01]  /*3b660*/  @P2 STG.E desc[UR8][R220.64], R240 ;  /* 0x000000f0dc002986 */ /* 0x0003e2000c101908 */
[----:B------:R-:W-:Y:S01]  /*3b670*/  ULDC UR16, c[0x0][0x228] ;  /* 0x00008a0000107ab9 */ /* 0x000fe20000000800 */
[----:B------:R-:W-:Y:S01]  /*3b680*/  ULDC UR18, c[0x0][0x228] ;  /* 0x00008a0000127ab9 */ /* 0x000fe20000000800 */
[----:B--2---:R-:W-:Y:S01]  /*3b690*/  IMAD.WIDE R248, R0, 0x4, R236 ;  /* 0x0000000400f87825 */ /* 0x004fe200078e02ec */
        /* <DEDUP_REMOVED lines=50> */
[----:B-1----:R-:W-:Y:S01]  /*3b9c0*/  IADD3 R2, R0, UR4, RZ ;  /* 0x0000000400027c10 */ /* 0x002fe2000fffe0ff */
[----:B------:R-:W-:-:S04]  /*3b9d0*/  ULDC UR4, c[0x0][0x22c] ;  /* 0x00008b0000047ab9 */ /* 0x000fc80000000800 */
[----:B------:R-:W-:Y:S01]  /*3b9e0*/  VIADD R0, R2, UR6 ;  /* 0x0000000602007c36 */ /* 0x000fe20008000000 */
[----:B------:R-:W-:Y:S01]  /*3b9f0*/  ISETP.LT.AND P5, PT, R4, UR12, !P1 ;  /* 0x0000000c04007c0c */ /* 0x000fe2000cfa1270 */
[----:B------:R-:W-:-:S04]  /*3ba00*/  IMAD.WIDE R220, R2, 0x4, R6 ;  /* 0x0000000402dc7825 */ /* 0x000fc800078e0206 */
[----:B------:R-:W-:Y:S01]  /*3ba10*/  IMAD.WIDE R222, R2, 0x4, R236 ;  /* 0x0000000402de7825 */ /* 0x000fe200078e02ec */
[----:B------:R-:W-:Y:S01]  /*3ba20*/  ISETP.LT.AND P6, PT, R4, UR16, !P2 ;  /* 0x0000001004007c0c */ /* 0x000fe2000d7c1270 */
[----:B------:R-:W2:Y:S01]  /*3ba30*/  LDL.LU R2, [R1+0x280] ;  /* 0x0002800001027983 */ /* 0x000ea20000300800 */
[C---:B------:R-:W-:Y:S01]  /*3ba40*/  ISETP.LT.AND P1, PT, R5.reuse, UR14, !P1 ;  /* 0x0000000e05007c0c */ /* 0x040fe2000cf21270 */
[C---:B------:R-:W-:Y:S01]  /*3ba50*/  IMAD.WIDE R238, R0.reuse, 0x4, R6 ;  /* 0x0000000400ee7825 */ /* 0x040fe200078e0206 */
[----:B------:R-:W-:Y:S01]  /*3ba60*/  ISETP.LT.AND P2, PT, R5, UR18, !P2 ;  /* 0x0000001205007c0c */ /* 0x000fe2000d741270 */
[----:B------:R-:W-:Y:S01]  /*3ba70*/  ULDC UR12, c[0x0][0x228] ;  /* 0x00008a00000c7ab9 */ /* 0x000fe20000000800 */
[----:B------:R-:W-:Y:S01]  /*3ba80*/  ULDC UR14, c[0x0][0x228] ;  /* 0x00008a00000e7ab9 */ /* 0x000fe20000000800 */
[----:B------:R-:W-:Y:S01]  /*3ba90*/  IMAD.WIDE R248, R0, 0x4, R236 ;  /* 0x0000000400f87825 */ /* 0x000fe200078e02ec */
[----:B------:R1:W-:Y:S01]  /*3baa0*/  @P5 STG.E desc[UR8][R220.64], R228 ;  /* 0x000000e4dc005986 */ /* 0x0003e2000c101908 */
[----:B------:R-:W-:Y:S01]  /*3bab0*/  ISETP.GE.AND P5, PT, R251, UR4, PT ;  /* 0x00000004fb007c0c */ /* 0x000fe2000bfa6270 */
[----:B------:R-:W-:Y:S01]  /*3bac0*/  ULDC UR4, c[0x0][0x248] ;  /* 0x0000920000047ab9 */ /* 0x000fe20000000800 */
[----:B------:R-:W-:Y:S01]  /*3bad0*/  ULDC UR16, c[0x0][0x228] ;  /* 0x00008a0000107ab9 */ /* 0x000fe20000000800 */
[----:B------:R-:W-:Y:S01]  /*3bae0*/  ULDC UR18, c[0x0][0x228] ;  /* 0x00008a0000127ab9 */ /* 0x000fe20000000800 */
[----:B------:R-:W-:Y:S01]  /*3baf0*/  ULDC UR6, c[0x0][0x248] ;  /* 0x0000920000067ab9 */ /* 0x000fe20000000800 */
[C---:B-1----:R-:W-:Y:S01]  /*3bb00*/  VIADD R220, R3.reuse, 0x47 ;  /* 0x0000004703dc7836 */ /* 0x042fe20000000000 */
[----:B------:R-:W4:Y:S01]  /*3bb10*/  LDL.LU R228, [R1+0x1268] ;  /* 0x0012680001e47983 */ /* 0x000f220000300800 */
[----:B------:R-:W-:-:S03]  /*3bb20*/  VIADD R251, R3, 0x48 ;  /* 0x0000004803fb7836 */ /* 0x000fc60000000000 */
[----:B--2---:R1:W-:Y:S04]  /*3bb30*/  @P1 STG.E desc[UR8][R222.64], R2 ;  /* 0x00000002de001986 */ /* 0x0043e8000c101908 */
[----:B------:R2:W-:Y:S01]  /*3bb40*/  @P6 STG.E desc[UR8][R238.64], R231 ;  /* 0x000000e7ee006986 */ /* 0x0005e2000c101908 */
[C---:B------:R-:W-:Y:S01]  /*3bb50*/  ISETP.LT.AND P6, PT, R4.reuse, UR16, !P4 ;  /* 0x0000001004007c0c */ /* 0x040fe2000e7c1270 */
[----:B------:R-:W-:Y:S02]  /*3bb60*/  ULDC UR16, c[0x0][0x228] ;  /* 0x00008a0000107ab9 */ /* 0x000fe40000000800 */
[----:B------:R3:W-:Y:S01]  /*3bb70*/  @P2 STG.E desc[UR8][R248.64], R230 ;  /* 0x000000e6f8002986 */ /* 0x0007e2000c101908 */
[----:B------:R-:W-:Y:S01]  /*3bb80*/  ISETP.LT.AND P2, PT, R4, UR12, !P0 ;  /* 0x0000000c04007c0c */ /* 0x000fe2000c741270 */
[----:B------:R-:W-:Y:S01]  /*3bb90*/  ULDC UR12, c[0x0][0x228] ;  /* 0x00008a00000c7ab9 */ /* 0x000fe20000000800 */
[C---:B------:R-:W-:Y:S01]  /*3bba0*/  ISETP.LT.AND P0, PT, R5.reuse, UR14, !P0 ;  /* 0x0000000e05007c0c */ /* 0x040fe2000c701270 */
[----:B-1----:R-:W-:Y:S01]  /*3bbb0*/  VIADD R2, R0, UR4 ;  /* 0x0000000400027c36 */ /* 0x002fe20008000000 */
        /* <DEDUP_REMOVED lines=9> */
[----:B------:R-:W-:Y:S01]  /*3bc50*/  IMAD.WIDE R222, R2, 0x4, R236 ;  /* 0x0000000402de7825 */ /* 0x000fe200078e02ec */
[----:B------:R1:W-:Y:S03]  /*3bc60*/  @P2 STG.E desc[UR8][R220.64], R229 ;  /* 0x000000e5dc002986 */ /* 0x0003e6000c101908 */
[C---:B--2---:R-:W-:Y:S01]  /*3bc70*/  IMAD.WIDE R238, R0.reuse, 0x4, R6 ;  /* 0x0000000400ee7825 */ /* 0x044fe200078e0206 */
[----:B------:R2:W-:Y:S03]  /*3bc80*/  @P0 STG.E desc[UR8][R222.64], R243 ;  /* 0x000000f3de000986 */ /* 0x0005e6000c101908 */
[----:B---3--:R-:W-:Y:S01]  /*3bc90*/  IMAD.WIDE R248, R0, 0x4, R236 ;  /* 0x0000000400f87825 */ /* 0x008fe200078e02ec */
[----:B------:R3:W-:Y:S01]  /*3bca0*/  @P6 STG.E desc[UR8][R238.64], R242 ;  /* 0x000000f2ee006986 */ /* 0x0007e2000c101908 */
[----:B------:R-:W-:Y:S01]  /*3bcb0*/  ISETP.GE.AND P2, PT, R251, UR4, PT ;  /* 0x00000004fb007c0c */ /* 0x000fe2000bf46270 */
[----:B------:R-:W-:-:S02]  /*3bcc0*/  ULDC UR4, c[0x0][0x248] ;  /* 0x0000920000047ab9 */ /* 0x000fc40000000800 */
[----:B------:R4:W-:Y:S01]  /*3bcd0*/  @P4 STG.E desc[UR8][R248.64], R241 ;  /* 0x000000f1f8004986 */ /* 0x0009e2000c101908 */
[----:B------:R-:W-:Y:S01]  /*3bce0*/  ISETP.LT.AND P4, PT, R4, UR12, !P3 ;  /* 0x0000000c04007c0c */ /* 0x000fe2000df81270 */
[----:B------:R-:W-:Y:S01]  /*3bcf0*/  VIADD R2, R0, UR4 ;  /* 0x0000000400027c36 */ /* 0x000fe20008000000 */
[----:B------:R-:W-:Y:S02]  /*3bd00*/  ISETP.LT.AND P3, PT, R5, UR14, !P3 ;  /* 0x0000000e05007c0c */ /* 0x000fe4000df61270 */
[----:B------:R-:W-:Y:S02]  /*3bd10*/  ISETP.LT.AND P6, PT, R4, UR16, !P5 ;  /* 0x0000001004007c0c */ /* 0x000fe4000efc1270 */
[----:B-1----:R-:W-:Y:S01]  /*3bd20*/  IADD3 R220, R3, 0x49, RZ ;  /* 0x0000004903dc7810 */ /* 0x002fe20007ffe0ff */
[C---:B------:R-:W-:Y:S01]  /*3bd30*/  VIADD R0, R2.reuse, UR6 ;  /* 0x0000000602007c36 */ /* 0x040fe20008000000 */
[----:B------:R-:W-:Y:S01]  /*3bd40*/  ISETP.LT.AND P5, PT, R5, UR18, !P5 ;  /* 0x0000001205007c0c */ /* 0x000fe2000efa1270 */
[----:B--2---:R-:W-:Y:S01]  /*3bd50*/  IMAD.WIDE R222, R2, 0x4, R236 ;  /* 0x0000000402de7825 */ /* 0x004fe200078e02ec */
[----:B------:R-:W-:Y:S01]  /*3bd60*/  ISETP.GE.AND P0, PT, R220, UR10, PT ;  /* 0x0000000adc007c0c */ /* 0x000fe2000bf06270 */
[----:B------:R-:W-:Y:S01]  /*3bd70*/  ULDC UR12, c[0x0][0x228] ;  /* 0x00008a00000c7ab9 */ /* 0x000fe20000000800 */
[----:B------:R-:W-:Y:S01]  /*3bd80*/  ULDC UR4, c[0x0][0x22c] ;  /* 0x00008b0000047ab9 */ /* 0x000fe20000000800 */
        /* <DEDUP_REMOVED lines=8> */
[----:B----4-:R-:W-:Y:S01]  /*3be10*/  IMAD.WIDE R248, R0, 0x4, R236 ;  /* 0x0000000400f87825 */ /* 0x010fe200078e02ec */
[----:B------:R2:W-:Y:S03]  /*3be20*/  @P3 STG.E desc[UR8][R222.64], R252 ;  /* 0x000000fcde003986 */ /* 0x0005e6000c101908 */
        /* <DEDUP_REMOVED lines=15> */
[----:B------:R-:W-:Y:S01]  /*3bf20*/  IADD3 R251, R3, 0x4c, RZ ;  /* 0x0000004c03fb7810 */ /* 0x000fe20007ffe0ff */
[C---:B------:R-:W-:Y:S01]  /*3bf30*/  VIADD R0, R2.reuse, UR6 ;  /* 0x0000000602007c36 */ /* 0x040fe20008000000 */
[----:B------:R1:W-:Y:S01]  /*3bf40*/  @P5 STG.E desc[UR8][R220.64], R245 ;  /* 0x000000f5dc005986 */ /* 0x0003e2000c101908 */
[----:B--2---:R-:W-:Y:S01]  /*3bf50*/  IMAD.WIDE R222, R2, 0x4, R236 ;  /* 0x0000000402de7825 */ /* 0x004fe200078e02ec */
[----:B------:R-:W-:Y:S01]  /*3bf60*/  ULDC UR10, c[0x0][0x22c] ;  /* 0x00008b00000a7ab9 */ /* 0x000fe20000000800 */
[----:B------:R-:W-:Y:S01]  /*3bf70*/  ULDC UR6, c[0x0][0x248] ;  /* 0x0000920000067ab9 */ /* 0x000fe20000000800 */
[----:B------:R-:W2:Y:S01]  /*3bf80*/  LDL.LU R2, [R1+0x90] ;  /* 0x0000900001027983 */ /* 0x000ea20000300800 */
[----:B------:R-:W-:Y:S01]  /*3bf90*/  ULDC UR14, c[0x0][0x228] ;  /* 0x00008a00000e7ab9 */ /* 0x000fe20000000800 */
[----:B------:R-:W-:Y:S01]  /*3bfa0*/  ULDC UR16, c[0x0][0x228] ;  /* 0x00008a0000107ab9 */ /* 0x000fe20000000800 */
[----:B------:R-:W-:Y:S01]  /*3bfb0*/  ULDC UR18, c[0x0][0x228] ;  /* 0x00008a0000127ab9 */ /* 0x000fe20000000800 */
[----:B-1----:R-:W3:Y:S04]  /*3bfc0*/  LDL.LU R221, [R1+0x690] ;  /* 0x0006900001dd7983 */ /* 0x002ee80000300800 */
[----:B------:R-:W4:Y:S01]  /*3bfd0*/  LDL.LU R229, [R1+0x490] ;  /* 0x0004900001e57983 */ /* 0x000f220000300800 */
[----:B------:R-:W-:-:S04]  /*3bfe0*/  IMAD.WIDE R238, R0, 0x4, R6 ;  /* 0x0000000400ee7825 */ /* 0x000fc800078e0206 */
[----:B------:R-:W-:Y:S01]  /*3bff0*/  IMAD.WIDE R248, R0, 0x4, R236 ;  /* 0x0000000400f87825 */ /* 0x000fe200078e02ec */
[----:B------:R-:W-:Y:S01]  /*3c000*/  @P1 STG.E desc[UR8][R222.64], R244 ;  /* 0x000000f4de001986 */ /* 0x000fe2000c101908 */
[----:B------:R-:W-:Y:S01]  /*3c010*/  ISETP.GE.AND P5, PT, R251, UR4, PT ;  /* 0x00000004fb007c0c */ /* 0x000fe2000bfa6270 */
[----:B------:R-:W-:Y:S01]  /*3c020*/  ULDC UR4, c[0x0][0x248] ;  /* 0x0000920000047ab9 */ /* 0x000fe20000000800 */
[----:B------:R-:W-:Y:S01]  /*3c030*/  VIADD R220, R3, 0x4d ;  /* 0x0000004d03dc7836 */ /* 0x000fe20000000000 */
[----:B------:R-:W4:Y:S04]  /*3c040*/  LDL.LU R231, [R1+0x94] ;  /* 0x0000940001e77983 */ /* 0x000f280000300800 */
[----:B------:R-:W4:Y:S01]  /*3c050*/  LDL.LU R230, [R1+0x494] ;  /* 0x0004940001e67983 */ /* 0x000f220000300800 */
[----:B------:R-:W-:-:S03]  /*3c060*/  ISETP.GE.AND P1, PT, R220, UR10, PT ;  /* 0x0000000adc007c0c */ /* 0x000fc6000bf26270 */
[----:B---3--:R-:W-:Y:S01]  /*3c070*/  @P6 STG.E desc[UR8][R238.64], R221 ;  /* 0x000000ddee006986 */ /* 0x008fe2000c101908 */
[----:B------:R-:W-:Y:S01]  /*3c080*/  VIADD R251, R3, 0x4e ;  /* 0x0000004e03fb7836 */ /* 0x000fe20000000000 */
[----:B------:R-:W-:Y:S02]  /*3c090*/  ULDC UR10, c[0x0][0x22c] ;  /* 0x00008b00000a7ab9 */ /* 0x000fe40000000800 */
[----:B--2---:R1:W-:Y:S01]  /*3c0a0*/  @P2 STG.E desc[UR8][R248.64], R2 ;  /* 0x00000002f8002986 */ /* 0x0043e2000c101908 */
[----:B------:R-:W-:Y:S01]  /*3c0b0*/  ISETP.LT.AND P2, PT, R4, UR12, !P0 ;  /* 0x0000000c04007c0c */ /* 0x000fe2000c741270 */
[----:B------:R-:W-:Y:S02]  /*3c0c0*/  ULDC UR12, c[0x0][0x228] ;  /* 0x00008a00000c7ab9 */ /* 0x000fe40000000800 */
[----:B------:R-:W2:Y:S04]  /*3c0d0*/  LDL.LU R243, [R1+0x294] ;  /* 0x0002940001f37983 */ /* 0x000ea80000300800 */
[----:B------:R-:W3:Y:S01]  /*3c0e0*/  LDL.LU R242, [R1+0x698] ;  /* 0x0006980001f27983 */ /* 0x000ee20000300800 */
[----:B-1----:R-:W-:-:S03]  /*3c0f0*/  VIADD R2, R0, UR4 ;  /* 0x0000000400027c36 */ /* 0x002fc60008000000 */
[----:B------:R-:W3:Y:S01]  /*3c100*/  LDL.LU R241, [R1+0x98] ;  /* 0x0000980001f17983 */ /* 0x000ee20000300800 */
[C---:B------:R-:W-:Y:S01]  /*3c110*/  ISETP.LT.AND P0, PT, R5.reuse, UR14, !P0 ;  /* 0x0000000e05007c0c */ /* 0x040fe2000c701270 */
[----:B------:R-:W-:Y:S01]  /*3c120*/  ULDC UR4, c[0x0][0x22c] ;  /* 0x00008b0000047ab9 */ /* 0x000fe20000000800 */
[----:B------:R-:W-:Y:S01]  /*3c130*/  IMAD.WIDE R220, R2, 0x4, R6 ;  /* 0x0000000402dc7825 */ /* 0x000fe200078e0206 */
[----:B------:R-:W3:Y:S01]  /*3c140*/  LDL.LU R240, [R1+0x498] ;  /* 0x0004980001f07983 */ /* 0x000ee20000300800 */
[----:B------:R-:W-:Y:S01]  /*3c150*/  ISETP.LT.AND P6, PT, R4, UR16, !P4 ;  /* 0x0000001004007c0c */ /* 0x000fe2000e7c1270 */
[----:B------:R-:W-:Y:S02]  /*3c160*/  ULDC UR14, c[0x0][0x228] ;  /* 0x00008a00000e7ab9 */ /* 0x000fe40000000800 */
[----:B------:R-:W3:Y:S01]  /*3c170*/  LDL.LU R252, [R1+0x298] ;  /* 0x0002980001fc7983 */ /* 0x000ee20000300800 */
[C---:B------:R-:W-:Y:S02]  /*3c180*/  VIADD R0, R2.reuse, UR6 ;  /* 0x0000000602007c36 */ /* 0x040fe40008000000 */
[----:B------:R-:W-:Y:S01]  /*3c190*/  IMAD.WIDE R222, R2, 0x4, R236 ;  /* 0x0000000402de7825 */ /* 0x000fe200078e02ec */
[----:B------:R-:W3:Y:S04]  /*3c1a0*/  LDL.LU R247, [R1+0x69c] ;  /* 0x00069c0001f77983 */ /* 0x000ee80000300800 */
[----:B----4-:R1:W-:Y:S01]  /*3c1b0*/  @P2 STG.E desc[UR8][R220.64], R229 ;  /* 0x000000e5dc002986 */ /* 0x0103e2000c101908 */
[----:B------:R-:W-:Y:S01]  /*3c1c0*/  ISETP.LT.AND P4, PT, R5, UR18, !P4 ;  /* 0x0000001205007c0c */ /* 0x000fe2000e781270 */
[C---:B------:R-:W-:Y:S01]  /*3c1d0*/  IMAD.WIDE R238, R0.reuse, 0x4, R6 ;  /* 0x0000000400ee7825 */ /* 0x040fe200078e0206 */
[----:B------:R-:W-:Y:S01]  /*3c1e0*/  ULDC UR16, c[0x0][0x228] ;  /* 0x00008a0000107ab9 */ /* 0x000fe20000000800 */
[----:B------:R-:W4:Y:S01]  /*3c1f0*/  LDL.LU R246, [R1+0x9c] ;  /* 0x00009c0001f67983 */ /* 0x000f220000300800 */
[----:B------:R-:W-:Y:S01]  /*3c200*/  ULDC UR6, c[0x0][0x248] ;  /* 0x0000920000067ab9 */ /* 0x000fe20000000800 */
[----:B------:R-:W-:Y:S01]  /*3c210*/  IMAD.WIDE R248, R0, 0x4, R236 ;  /* 0x0000000400f87825 */ /* 0x000fe200078e02ec */
[----:B------:R-:W-:Y:S01]  /*3c220*/  ISETP.GE.AND P2, PT, R251, UR4, PT ;  /* 0x00000004fb007c0c */ /* 0x000fe2000bf46270 */
[----:B------:R-:W4:Y:S01]  /*3c230*/  LDL.LU R245, [R1+0x49c] ;  /* 0x00049c0001f57983 */ /* 0x000f220000300800 */
[----:B------:R-:W-:Y:S01]  /*3c240*/  ULDC UR4, c[0x0][0x248] ;  /* 0x0000920000047ab9 */ /* 0x000fe20000000800 */
[----:B------:R-:W-:-:S02]  /*3c250*/  ULDC UR18, c[0x0][0x228] ;  /* 0x00008a0000127ab9 */ /* 0x000fc40000000800 */
[----:B------:R-:W4:Y:S04]  /*3c260*/  LDL.LU R244, [R1+0x29c] ;  /* 0x00029c0001f47983 */ /* 0x000f280000300800 */
[----:B------:R-:W2:Y:S04]  /*3c270*/  LDL.LU R2, [R1+0x694] ;  /* 0x0006940001027983 */ /* 0x000ea80000300800 */
[----:B-1----:R-:W4:Y:S04]  /*3c280*/  LDL.LU R229, [R1+0x1264] ;  /* 0x0012640001e57983 */ /* 0x002f280000300800 */
[----:B------:R-:W3:Y:S01]  /*3c290*/  LDL.LU R221, [R1+0x290] ;  /* 0x0002900001dd7983 */ /* 0x000ee20000300800 */
[----:B------:R-:W-:-:S02]  /*3c2a0*/  VIADD R220, R3, 0x4f ;  /* 0x0000004f03dc7836 */ /* 0x000fc40000000000 */
[----:B------:R-:W-:Y:S01]  /*3c2b0*/  VIADD R251, R3, 0x50 ;  /* 0x0000005003fb7836 */ /* 0x000fe20000000000 */
[----:B---3--:R-:W-:Y:S04]  /*3c2c0*/  @P0 STG.E desc[UR8][R222.64], R221 ;  /* 0x000000ddde000986 */ /* 0x008fe8000c101908 */
[----:B--2---:R1:W-:Y:S01]  /*3c2d0*/  @P6 STG.E desc[UR8][R238.64], R2 ;  /* 0x00000002ee006986 */ /* 0x0043e2000c101908 */
[C---:B------:R-:W-:Y:S01]  /*3c2e0*/  ISETP.LT.AND P6, PT, R4.reuse, UR16, !P5 ;  /* 0x0000001004007c0c */ /* 0x040fe2000efc1270 */
[----:B------:R-:W-:Y:S02]  /*3c2f0*/  ULDC UR16, c[0x0][0x228] ;  /* 0x00008a0000107ab9 */ /* 0x000fe40000000800 */
[----:B------:R2:W-:Y:S01]  /*3c300*/  @P4 STG.E desc[UR8][R248.64], R231 ;  /* 0x000000e7f8004986 */ /* 0x0005e2000c101908 */
[----:B------:R-:W-:Y:S01]  /*3c310*/  ISETP.LT.AND P4, PT, R4, UR12, !P3 ;  /* 0x0000000c04007c0c */ /* 0x000fe2000df81270 */
[----:B------:R-:W-:Y:S01]  /*3c320*/  ULDC UR12, c[0x0][0x228] ;  /* 0x00008a00000c7ab9 */ /* 0x000fe20000000800 */
[C---:B------:R-:W-:Y:S01]  /*3c330*/  ISETP.LT.AND P3, PT, R5.reuse, UR14, !P3 ;  /* 0x0000000e05007c0c */ /* 0x040fe2000df61270 */
[----:B------:R-:W-:Y:S01]  /*3c340*/  ULDC UR14, c[0x0][0x228] ;  /* 0x00008a00000e7ab9 */ /* 0x000fe20000000800 */
[----:B------:R-:W-:Y:S01]  /*3c350*/  ISETP.LT.AND P5, PT, R5, UR18, !P5 ;  /* 0x0000001205007c0c */ /* 0x000fe2000efa1270 */
[----:B------:R-:W-:Y:S01]  /*3c360*/  ULDC UR18, c[0x0][0x228] ;  /* 0x00008a0000127ab9 */ /* 0x000fe20000000800 */
[----:B-1----:R-:W-:Y:S01]  /*3c370*/  VIADD R2, R0, UR4 ;  /* 0x0000000400027c36 */ /* 0x002fe20008000000 */
[----:B------:R-:W-:Y:S01]  /*3c380*/  ISETP.GE.AND P0, PT, R220, UR10, PT ;  /* 0x0000000adc007c0c */ /* 0x000fe2000bf06270 */
[----:B------:R-:W-:Y:S01]  /*3c390*/  ULDC UR4, c[0x0][0x22c] ;  /* 0x00008b0000047ab9 */ /* 0x000fe20000000800 */
[----:B------:R-:W-:-:S02]  /*3c3a0*/  ULDC UR10, c[0x0][0x22c] ;  /* 0x00008b00000a7ab9 */ /* 0x000fc40000000800 */
[C---:B------:R-:W-:Y:S01]  /*3c3b0*/  IADD3 R0, R2.reuse, UR6, RZ ;  /* 0x0000000602007c10 */ /* 0x040fe2000fffe0ff */
[----:B------:R-:W-:Y:S01]  /*3c3c0*/  IMAD.WIDE R220, R2, 0x4, R6 ;  /* 0x0000000402dc7825 */ /* 0x000fe200078e0206 */
[----:B------:R-:W-:-:S03]  /*3c3d0*/  ULDC UR6, c[0x0][0x248] ;  /* 0x0000920000067ab9 */ /* 0x000fc60000000800 */
[----:B------:R-:W-:Y:S01]  /*3c3e0*/  IMAD.WIDE R222, R2, 0x4, R236 ;  /* 0x0000000402de7825 */ /* 0x000fe200078e02ec */
[----:B------:R1:W-:Y:S03]  /*3c3f0*/  @P4 STG.E desc[UR8][R220.64], R230 ;  /* 0x000000e6dc004986 */ /* 0x0003e6000c101908 */
[C---:B------:R-:W-:Y:S01]  /*3c400*/  IMAD.WIDE R238, R0.reuse, 0x4, R6 ;  /* 0x0000000400ee7825 */ /* 0x040fe200078e0206 */
[----:B------:R3:W-:Y:S03]  /*3c410*/  @P3 STG.E desc[UR8][R222.64], R243 ;  /* 0x000000f3de003986 */ /* 0x0007e6000c101908 */
[----:B--2---:R-:W-:Y:S01]  /*3c420*/  IMAD.WIDE R248, R0, 0x4, R236 ;  /* 0x0000000400f87825 */ /* 0x004fe200078e02ec */
        /* <DEDUP_REMOVED lines=21> */
[C---:B--2---:R-:W-:Y:S01]  /*3c580*/  IMAD.WIDE R238, R0.reuse, 0x4, R6 ;  /* 0x0000000400ee7825 */ /* 0x044fe200078e0206 */
        /* <DEDUP_REMOVED lines=9> */
[C---:B-1----:R-:W-:Y:S01]  /*3c620*/  VIADD R220, R3.reuse, 0x53 ;  /* 0x0000005303dc7836 */ /* 0x042fe20000000000 */
        /* <DEDUP_REMOVED lines=9> */
[----:B--2---:R-:W-:Y:S01]  /*3c6c0*/  IMAD.WIDE R222, R2, 0x4, R236 ;  /* 0x0000000402de7825 */ /* 0x004fe200078e02ec */
[----:B------:R1:W-:Y:S01]  /*3c6d0*/  @P2 STG.E desc[UR8][R220.64], R245 ;  /* 0x000000f5dc002986 */ /* 0x0003e2000c101908 */
[----:B------:R-:W-:Y:S01]  /*3c6e0*/  ISETP.LT.AND P4, PT, R5, UR18, !P4 ;  /* 0x0000001205007c0c */ /* 0x000fe2000e781270 */
[----:B------:R-:W-:Y:S01]  /*3c6f0*/  ULDC UR10, c[0x0][0x22c] ;  /* 0x00008b00000a7ab9 */ /* 0x000fe20000000800 */
[----:B------:R-:W-:Y:S01]  /*3c700*/  ULDC UR6, c[0x0][0x248] ;  /* 0x0000920000067ab9 */ /* 0x000fe20000000800 */
[----:B------:R-:W2:Y:S01]  /*3c710*/  LDL.LU R2, [R1+0xa0] ;  /* 0x0000a00001027983 */ /* 0x000ea20000300800 */
[C---:B---3--:R-:W-:Y:S01]  /*3c720*/  IMAD.WIDE R238, R0.reuse, 0x4, R6 ;  /* 0x0000000400ee7825 */ /* 0x048fe200078e0206 */
[----:B------:R-:W-:Y:S01]  /*3c730*/  ULDC UR14, c[0x0][0x228] ;  /* 0x00008a00000e7ab9 */ /* 0x000fe20000000800 */
[----:B------:R-:W-:Y:S01]  /*3c740*/  ULDC UR16, c[0x0][0x228] ;  /* 0x00008a0000107ab9 */ /* 0x000fe20000000800 */
[----:B------:R3:W-:Y:S01]  /*3c750*/  @P0 STG.E desc[UR8][R222.64], R244 ;  /* 0x000000f4de000986 */ /* 0x0007e2000c101908 */
[----:B----4-:R-:W-:Y:S01]  /*3c760*/  IMAD.WIDE R248, R0, 0x4, R236 ;  /* 0x0000000400f87825 */ /* 0x010fe200078e02ec */
[----:B------:R-:W-:Y:S01]  /*3c770*/  ISETP.GE.AND P2, PT, R251, UR4, PT ;  /* 0x00000004fb007c0c */ /* 0x000fe2000bf46270 */
[----:B------:R-:W-:Y:S01]  /*3c780*/  ULDC UR4, c[0x0][0x248] ;  /* 0x0000920000047ab9 */ /* 0x000fe20000000800 */
[----:B-1----:R-:W4:Y:S01]  /*3c790*/  LDL.LU R221, [R1+0x6a0] ;  /* 0x0006a00001dd7983 */ /* 0x002f220000300800 */
[----:B------:R-:W-:Y:S01]  /*3c7a0*/  VIADD R220, R3, 0x55 ;  /* 0x0000005503dc7836 */ /* 0x000fe20000000000 */
[----:B------:R-:W-:-:S02]  /*3c7b0*/  ULDC UR18, c[0x0][0x228] ;  /* 0x00008a0000127ab9 */ /* 0x000fc40000000800 */
[----:B---3--:R-:W3:Y:S04]  /*3c7c0*/  LDL.LU R244, [R1+0x4a0] ;  /* 0x0004a00001f47983 */ /* 0x008ee80000300800 */
        /* <DEDUP_REMOVED lines=13> */
[----:B----4-:R-:W-:Y:S04]  /*3c8a0*/  @P6 STG.E desc[UR8][R238.64], R221 ;  /* 0x000000ddee006986 */ /* 0x010fe8000c101908 */
[----:B--2---:R1:W-:Y:S01]  /*3c8b0*/  @P4 STG.E desc[UR8][R248.64], R2 ;  /* 0x00000002f8004986 */ /* 0x0043e2000c101908 */
[----:B------:R-:W-:Y:S01]  /*3c8c0*/  ISETP.LT.AND P4, PT, R4, UR12, !P3 ;  /* 0x0000000c04007c0c */ /* 0x000fe2000df81270 */
[----:B------:R-:W-:Y:S01]  /*3c8d0*/  ULDC UR12, c[0x0][0x228] ;  /* 0x00008a00000c7ab9 */ /* 0x000fe20000000800 */
[----:B-1----:R-:W-:Y:S01]  /*3c8e0*/  VIADD R2, R0, UR4 ;  /* 0x0000000400027c36 */ /* 0x002fe20008000000 */
[----:B------:R-:W-:Y:S01]  /*3c8f0*/  ISETP.LT.AND P3, PT, R5, UR14, !P3 ;  /* 0x0000000e05007c0c */ /* 0x000fe2000df61270 */
[----:B------:R-:W-:Y:S01]  /*3c900*/  ULDC UR4, c[0x0][0x22c] ;  /* 0x00008b0000047ab9 */ /* 0x000fe20000000800 */
[----:B------:R-:W-:Y:S01]  /*3c910*/  ISETP.LT.AND P6, PT, R4, UR16, !P5 ;  /* 0x0000001004007c0c */ /* 0x000fe2000efc1270 */
[----:B------:R-:W-:Y:S01]  /*3c920*/  IMAD.WIDE R220, R2, 0x4, R6 ;  /* 0x0000000402dc7825 */ /* 0x000fe200078e0206 */
[----:B------:R-:W-:Y:S01]  /*3c930*/  ULDC UR14, c[0x0][0x228] ;  /* 0x00008a00000e7ab9 */ /* 0x000fe20000000800 */
[----:B------:R-:W-:-:S02]  /*3c940*/  ULDC UR16, c[0x0][0x228] ;  /* 0x00008a0000107ab9 */ /* 0x000fc40000000800 */
[----:B------:R-:W-:-:S03]  /*3c950*/  VIADD R0, R2, UR6 ;  /* 0x0000000602007c36 */ /* 0x000fc60008000000 */
[----:B---3--:R1:W-:Y:S01]  /*3c960*/  @P4 STG.E desc[UR8][R220.64], R244 ;  /* 0x000000f4dc004986 */ /* 0x0083e2000c101908 */
[----:B------:R-:W-:Y:S01]  /*3c970*/  IMAD.WIDE R222, R2, 0x4, R236 ;  /* 0x0000000402de7825 */ /* 0x000fe200078e02ec */
[----:B------:R-:W-:Y:S01]  /*3c980*/  ISETP.LT.AND P5, PT, R5, UR18, !P5 ;  /* 0x0000001205007c0c */ /* 0x000fe2000efa1270 */
[----:B------:R-:W-:Y:S01]  /*3c990*/  ULDC UR18, c[0x0][0x228] ;  /* 0x00008a0000127ab9 */ /* 0x000fe20000000800 */
[----:B------:R-:W2:Y:S01]  /*3c9a0*/  LDL.LU R2, [R1+0xa4] ;  /* 0x0000a40001027983 */ /* 0x000ea20000300800 */
[----:B------:R-:W-:-:S03]  /*3c9b0*/  ULDC UR6, c[0x0][0x248] ;  /* 0x0000920000067ab9 */ /* 0x000fc60000000800 */
[----:B-1----:R-:W3:Y:S04]  /*3c9c0*/  LDL.LU R244, [R1+0x1260] ;  /* 0x0012600001f47983 */ /* 0x002ee80000300800 */
[----:B------:R-:W4:Y:S04]  /*3c9d0*/  LDL.LU R220, [R1+0x2a0] ;  /* 0x0002a00001dc7983 */ /* 0x000f280000300800 */
[----:B------:R-:W2:Y:S01]  /*3c9e0*/  LDL.LU R221, [R1+0x6a4] ;  /* 0x0006a40001dd7983 */ /* 0x000ea20000300800 */
[----:B------:R-:W-:-:S04]  /*3c9f0*/  IMAD.WIDE R238, R0, 0x4, R6 ;  /* 0x0000000400ee7825 */ /* 0x000fc800078e0206 */
[----:B------:R-:W-:Y:S01]  /*3ca00*/  IMAD.WIDE R248, R0, 0x4, R236 ;  /* 0x0000000400f87825 */ /* 0x000fe200078e02ec */
[----:B------:R-:W-:Y:S01]  /*3ca10*/  ISETP.GE.AND P4, PT, R251, UR4, PT ;  /* 0x00000004fb007c0c */ /* 0x000fe2000bf86270 */
[----:B------:R-:W-:Y:S01]  /*3ca20*/  ULDC UR4, c[0x0][0x248] ;  /* 0x0000920000047ab9 */ /* 0x000fe20000000800 */
[----:B----4-:R1:W-:Y:S04]  /*3ca30*/  @P3 STG.E desc[UR8][R222.64], R220 ;  /* 0x000000dcde003986 */ /* 0x0103e8000c101908 */
[----:B--2---:R2:W-:Y:S01]  /*3ca40*/  @P6 STG.E desc[UR8][R238.64], R221 ;  /* 0x000000ddee006986 */ /* 0x0045e2000c101908 */
        /* <DEDUP_REMOVED lines=9> */
[----:B------:R-:W-:Y:S01]  /*3cae0*/  ULDC UR14, c[0x0][0x228] ;  /* 0x00008a00000e7ab9 */ /* 0x000fe20000000800 */
[C---:B------:R-:W-:Y:S01]  /*3caf0*/  VIADD R0, R222.reuse, UR6 ;  /* 0x00000006de007c36 */ /* 0x040fe20008000000 */
[----:B------:R-:W-:Y:S01]  /*3cb00*/  ULDC UR18, c[0x0][0x228] ;  /* 0x00008a0000127ab9 */ /* 0x000fe20000000800 */
[----:B--2---:R-:W-:Y:S01]  /*3cb10*/  IMAD.WIDE R220, R222, 0x4, R6 ;  /* 0x00000004dedc7825 */ /* 0x004fe200078e0206 */
[----:B------:R-:W-:Y:S01]  /*3cb20*/  ULDC UR6, c[0x0][0x248] ;  /* 0x0000920000067ab9 */ /* 0x000fe20000000800 */
[----:B----4-:R-:W-:-:S02]  /*3cb30*/  IADD3 R2, R3, 0x57, RZ ;  /* 0x0000005703027810 */ /* 0x010fc40007ffe0ff */
[----:B------:R-:W-:Y:S02]  /*3cb40*/  IMAD.WIDE R222, R222, 0x4, R236 ;  /* 0x00000004dede7825 */ /* 0x000fe400078e02ec */
[----:B------:R-:W-:Y:S02]  /*3cb50*/  ISETP.GE.AND P3, PT, R2, UR10, PT ;  /* 0x0000000a02007c0c */ /* 0x000fe4000bf66270 */
[C---:B------:R-:W-:Y:S01]  /*3cb60*/  IMAD.WIDE R238, R0.reuse, 0x4, R6 ;  /* 0x0000000400ee7825 */ /* 0x040fe200078e0206 */
[----:B------:R-:W-:Y:S01]  /*3cb70*/  @P5 STG.E desc[UR8][R220.64], R231 ;  /* 0x000000e7dc005986 */ /* 0x000fe2000c101908 */
[----:B------:R-:W-:Y:S02]  /*3cb80*/  ULDC UR10, c[0x0][0x22c] ;  /* 0x00008b00000a7ab9 */ /* 0x000fe40000000800 */
[C---:B------:R-:W-:Y:S02]  /*3cb90*/  VIADD R2, R3.reuse, 0x58 ;  /* 0x0000005803027836 */ /* 0x040fe40000000000 */
[----:B------:R-:W-:Y:S01]  /*3cba0*/  IMAD.WIDE R248, R0, 0x4, R236 ;  /* 0x0000000400f87825 */ /* 0x000fe200078e02ec */
[----:B------:R1:W-:Y:S02]  /*3cbb0*/  @P1 STG.E desc[UR8][R222.64], R230 ;  /* 0x000000e6de001986 */ /* 0x0003e4000c101908 */
[----:B------:R-:W-:Y:S01]  /*3cbc0*/  ISETP.GE.AND P5, PT, R2, UR4, PT ;  /* 0x0000000402007c0c */ /* 0x000fe2000bfa6270 */
[----:B------:R-:W-:Y:S01]  /*3cbd0*/  ULDC UR4, c[0x0][0x248] ;  /* 0x0000920000047ab9 */ /* 0x000fe20000000800 */
[----:B------:R2:W-:Y:S01]  /*3cbe0*/  @P6 STG.E desc[UR8][R238.64], R243 ;  /* 0x000000f3ee006986 */ /* 0x0005e2000c101908 */
[----:B------:R-:W-:Y:S01]  /*3cbf0*/  ISETP.LT.AND P6, PT, R4, UR16, !P4 ;  /* 0x0000001004007c0c */ /* 0x000fe2000e7c1270 */
[----:B------:R-:W-:-:S02]  /*3cc00*/  VIADD R2, R3, 0x59 ;  /* 0x0000005903027836 */ /* 0x000fc40000000000 */
        /* <DEDUP_REMOVED lines=11> */
[----:B------:R-:W-:Y:S01]  /*3ccc0*/  IADD3 R2, R3, 0x5a, RZ ;  /* 0x0000005a03027810 */ /* 0x000fe20007ffe0ff */
[----:B------:R-:W-:Y:S01]  /*3ccd0*/  ULDC UR6, c[0x0][0x248] ;  /* 0x0000920000067ab9 */ /* 0x000fe20000000800 */
[----:B------:R-:W-:Y:S01]  /*3cce0*/  ULDC UR16, c[0x0][0x228] ;  /* 0x00008a0000107ab9 */ /* 0x000fe20000000800 */
[----:B------:R-:W-:Y:S01]  /*3ccf0*/  IMAD.WIDE R222, R222, 0x4, R236 ;  /* 0x00000004dede7825 */ /* 0x000fe200078e02ec */
[----:B------:R-:W-:Y:S01]  /*3cd00*/  @P2 STG.E desc[UR8][R220.64], R241 ;  /* 0x000000f1dc002986 */ /* 0x000fe2000c101908 */
[----:B------:R-:W-:Y:S01]  /*3cd10*/  ULDC UR18, c[0x0][0x228] ;  /* 0x00008a0000127ab9 */ /* 0x000fe20000000800 */
[----:B------:R-:W-:Y:S01]  /*3cd20*/  ULDC UR10, c[0x0][0x22c] ;  /* 0x00008b00000a7ab9 */ /* 0x000fe20000000800 */
[C---:B--2---:R-:W-:Y:S01]  /*3cd30*/  IMAD.WIDE R238, R0.reuse, 0x4, R6 ;  /* 0x0000000400ee7825 */ /* 0x044fe200078e0206 */
[----:B------:R1:W-:Y:S03]  /*3cd40*/  @P0 STG.E desc[UR8][R222.64], R240 ;  /* 0x000000f0de000986 */ /* 0x0003e6000c101908 */
[----:B----4-:R-:W-:Y:S01]  /*3cd50*/  IMAD.WIDE R248, R0, 0x4, R236 ;  /* 0x0000000400f87825 */ /* 0x010fe200078e02ec */
[----:B------:R-:W-:Y:S01]  /*3cd60*/  @P6 STG.E desc[UR8][R238.64], R252 ;  /* 0x000000fcee006986 */ /* 0x000fe2000c101908 */
[----:B------:R-:W-:Y:S01]  /*3cd70*/  ISETP.GE.AND P2, PT, R2, UR4, PT ;  /* 0x0000000402007c0c */ /* 0x000fe2000bf46270 */
[----:B------:R-:W-:-:S02]  /*3cd80*/  ULDC UR4, c[0x0][0x248] ;  /* 0x0000920000047ab9 */ /* 0x000fc40000000800 */
[----:B------:R-:W-:Y:S01]  /*3cd90*/  @P4 STG.E desc[UR8][R248.64], R247 ;  /* 0x000000f7f8004986 */ /* 0x000fe2000c101908 */
[C---:B------:R-:W-:Y:S02]  /*3cda0*/  ISETP.LT.AND P4, PT, R4.reuse, UR12, !P3 ;  /* 0x0000000c04007c0c */ /* 0x040fe4000df81270 */
[----:B------:R-:W-:Y:S01]  /*3cdb0*/  ISETP.LT.AND P6, PT, R4, UR16, !P5 ;  /* 0x0000001004007c0c */ /* 0x000fe2000efc1270 */
[----:B-1----:R-:W-:Y:S01]  /*3cdc0*/  VIADD R222, R0, UR4 ;  /* 0x0000000400de7c36 */ /* 0x002fe20008000000 */
[----:B------:R-:W-:Y:S01]  /*3cdd0*/  ISETP.LT.AND P3, PT, R5, UR14, !P3 ;  /* 0x0000000e05007c0c */ /* 0x000fe2000df61270 */
[----:B------:R-:W-:Y:S01]  /*3cde0*/  VIADD R2, R3, 0x5b ;  /* 0x0000005b03027836 */ /* 0x000fe20000000000 */
[----:B------:R-:W-:Y:S01]  /*3cdf0*/  ISETP.LT.AND P5, PT, R5, UR18, !P5 ;  /* 0x0000001205007c0c */ /* 0x000fe2000efa1270 */
[C---:B------:R-:W-:Y:S01]  /*3ce00*/  IMAD.WIDE R220, R222.reuse, 0x4, R6 ;  /* 0x00000004dedc7825 */ /* 0x040fe200078e0206 */
[----:B------:R-:W-:Y:S01]  /*3ce10*/  ULDC UR12, c[0x0][0x228] ;  /* 0x00008a00000c7ab9 */ /* 0x000fe20000000800 */
[----:B------:R-:W-:Y:S01]  /*3ce20*/  ULDC UR4, c[0x0][0x22c] ;  /* 0x00008b0000047ab9 */ /* 0x000fe20000000800 */
[----:B------:R-:W-:Y:S01]  /*3ce30*/  ULDC UR16, c[0x0][0x228] ;  /* 0x00008a0000107ab9 */ /* 0x000fe20000000800 */
[----:B------:R-:W-:Y:S01]  /*3ce40*/  VIADD R0, R222, UR6 ;  /* 0x00000006de007c36 */ /* 0x000fe20008000000 */
[----:B------:R-:W-:Y:S01]  /*3ce50*/  ISETP.GE.AND P0, PT, R2, UR10, PT ;  /* 0x0000000a02007c0c */ /* 0x000fe2000bf06270 */
[----:B------:R1:W-:Y:S01]  /*3ce60*/  @P4 STG.E desc[UR8][R220.64], R246 ;  /* 0x000000f6dc004986 */ /* 0x0003e2000c101908 */
[----:B------:R-:W-:Y:S01]  /*3ce70*/  IMAD.WIDE R222, R222, 0x4, R236 ;  /* 0x00000004dede7825 */ /* 0x000fe200078e02ec */
[----:B------:R-:W-:Y:S01]  /*3ce80*/  ULDC UR10, c[0x0][0x22c] ;  /* 0x00008b00000a7ab9 */ /* 0x000fe20000000800 */
[----:B------:R-:W-:Y:S01]  /*3ce90*/  ULDC UR14, c[0x0][0x228] ;  /* 0x00008a00000e7ab9 */ /* 0x000fe20000000800 */
[----:B------:R-:W-:Y:S01]  /*3cea0*/  ULDC UR18, c[0x0][0x228] ;  /* 0x00008a0000127ab9 */ /* 0x000fe20000000800 */
[----:B------:R-:W-:Y:S01]  /*3ceb0*/  ULDC UR6, c[0x0][0x248] ;  /* 0x0000920000067ab9 */ /* 0x000fe20000000800 */
[----:B-1----:R-:W2:Y:S04]  /*3cec0*/  LDL.LU R220, [R1+0x6b0] ;  /* 0x0006b00001dc7983 */ /* 0x002ea80000300800 */
[----:B------:R-:W4:Y:S04]  /*3ced0*/  LDL.LU R221, [R1+0xb0] ;  /* 0x0000b00001dd7983 */ /* 0x000f280000300800 */
[----:B------:R1:W-:Y:S04]  /*3cee0*/  @P3 STG.E desc[UR8][R222.64], R245 ;  /* 0x000000f5de003986 */ /* 0x0003e8000c101908 */
[----:B-1----:R-:W3:Y:S01]  /*3cef0*/  LDL.LU R245, [R1+0x4b0] ;  /* 0x0004b00001f57983 */ /* 0x002ee20000300800 */
[----:B------:R-:W-:-:S03]  /*3cf00*/  IMAD.WIDE R238, R0, 0x4, R6 ;  /* 0x0000000400ee7825 */ /* 0x000fc600078e0206 */
[----:B------:R-:W3:Y:S01]  /*3cf10*/  LDL.LU R246, [R1+0x4b4] ;  /* 0x0004b40001f67983 */ /* 0x000ee20000300800 */
[----:B------:R-:W-:-:S03]  /*3cf20*/  IMAD.WIDE R248, R0, 0x4, R236 ;  /* 0x0000000400f87825 */ /* 0x000fc600078e02ec */
[----:B------:R-:W3:Y:S01]  /*3cf30*/  LDL.LU R251, [R1+0x2b4] ;  /* 0x0002b40001fb7983 */ /* 0x000ee20000300800 */
[----:B------:R-:W-:-:S03]  /*3cf40*/  VIADD R2, R3, 0x5c ;  /* 0x0000005c03027836 */ /* 0x000fc60000000000 */
[----:B------:R-:W3:Y:S02]  /*3cf50*/  LDL.LU R231, [R1+0x6b8] ;  /* 0x0006b80001e77983 */ /* 0x000ee40000300800 */
[----:B------:R-:W-:Y:S01]  /*3cf60*/  ISETP.GE.AND P4, PT, R2, UR4, PT ;  /* 0x0000000402007c0c */ /* 0x000fe2000bf86270 */
[----:B------:R-:W-:Y:S01]  /*3cf70*/  ULDC UR4, c[0x0][0x248] ;  /* 0x0000920000047ab9 */ /* 0x000fe20000000800 */
[C---:B------:R-:W-:Y:S01]  /*3cf80*/  VIADD R2, R3.reuse, 0x5d ;  /* 0x0000005d03027836 */ /* 0x040fe20000000000 */
[----:B------:R-:W3:Y:S01]  /*3cf90*/  LDL.LU R230, [R1+0xb8] ;  /* 0x0000b80001e67983 */ /* 0x000ee20000300800 */
[----:B------:R-:W-:Y:S01]  /*3cfa0*/  VIADD R222, R0, UR4 ;  /* 0x0000000400de7c36 */ /* 0x000fe20008000000 */
[----:B------:R-:W-:Y:S02]  /*3cfb0*/  ULDC UR4, c[0x0][0x22c] ;  /* 0x00008b0000047ab9 */ /* 0x000fe40000000800 */
[----:B------:R-:W3:Y:S01]  /*3cfc0*/  LDL.LU R243, [R1+0x4b8] ;  /* 0x0004b80001f37983 */ /* 0x000ee20000300800 */
[----:B------:R-:W-:Y:S01]  /*3cfd0*/  ISETP.GE.AND P3, PT, R2, UR10, PT ;  /* 0x0000000a02007c0c */ /* 0x000fe2000bf66270 */
[----:B------:R-:W-:-:S02]  /*3cfe0*/  VIADD R2, R3, 0x5e ;  /* 0x0000005e03027836 */ /* 0x000fc40000000000 */
[----:B--2---:R-:W-:Y:S01]  /*3cff0*/  @P6 STG.E desc[UR8][R238.64], R220 ;  /* 0x000000dcee006986 */ /* 0x004fe2000c101908 */
[----:B------:R-:W-:Y:S01]  /*3d000*/  IADD3 R0, R222, UR6, RZ ;  /* 0x00000006de007c10 */ /* 0x000fe2000fffe0ff */
[----:B------:R-:W-:Y:S01]  /*3d010*/  ULDC UR6, c[0x0][0x248] ;  /* 0x0000920000067ab9 */ /* 0x000fe20000000800 */
[----:B------:R-:W-:Y:S01]  /*3d020*/  ULDC UR10, c[0x0][0x22c] ;  /* 0x00008b00000a7ab9 */ /* 0x000fe20000000800 */
[----:B----4-:R1:W-:Y:S01]  /*3d030*/  @P5 STG.E desc[UR8][R248.64], R221 ;  /* 0x000000ddf8005986 */ /* 0x0103e2000c101908 */
[----:B------:R-:W-:Y:S01]  /*3d040*/  ISETP.LT.AND P5, PT, R4, UR12, !P1 ;  /* 0x0000000c04007c0c */ /* 0x000fe2000cfa1270 */
[----:B------:R-:W-:Y:S02]  /*3d050*/  ULDC UR12, c[0x0][0x228] ;  /* 0x00008a00000c7ab9 */ /* 0x000fe40000000800 */
[----:B------:R-:W2:Y:S04]  /*3d060*/  LDL.LU R242, [R1+0x2b8] ;  /* 0x0002b80001f27983 */ /* 0x000ea80000300800 */
[----:B------:R-:W4:Y:S01]  /*3d070*/  LDL.LU R241, [R1+0x6bc] ;  /* 0x0006bc0001f17983 */ /* 0x000f220000300800 */
[----:B-1----:R-:W-:-:S03]  /*3d080*/  IMAD.WIDE R220, R222, 0x4, R6 ;  /* 0x00000004dedc7825 */ /* 0x002fc600078e0206 */
[----:B------:R-:W4:Y:S04]  /*3d090*/  LDL.LU R240, [R1+0xbc] ;  /* 0x0000bc0001f07983 */ /* 0x000f280000300800 */
[----:B------:R-:W4:Y:S04]  /*3d0a0*/  LDL.LU R252, [R1+0x4bc] ;  /* 0x0004bc0001fc7983 */ /* 0x000f280000300800 */
[----:B------:R-:W4:Y:S04]  /*3d0b0*/  LDL.LU R247, [R1+0x2bc] ;  /* 0x0002bc0001f77983 */ /* 0x000f280000300800 */
[----:B---3--:R1:W-:Y:S01]  /*3d0c0*/  @P5 STG.E desc[UR8][R220.64], R245 ;  /* 0x000000f5dc005986 */ /* 0x0083e2000c101908 */
[----:B------:R-:W-:-:S02]  /*3d0d0*/  ISETP.GE.AND P5, PT, R2, UR4, PT ;  /* 0x0000000402007c0c */ /* 0x000fc4000bfa6270 */
[----:B------:R-:W-:Y:S02]  /*3d0e0*/  ISETP.LT.AND P1, PT, R5, UR14, !P1 ;  /* 0x0000000e05007c0c */ /* 0x000fe4000cf21270 */
[----:B------:R-:W-:Y:S01]  /*3d0f0*/  ISETP.LT.AND P6, PT, R4, UR16, !P2 ;  /* 0x0000001004007c0c */ /* 0x000fe2000d7c1270 */
[----:B------:R-:W-:Y:S01]  /*3d100*/  IMAD.WIDE R222, R222, 0x4, R236 ;  /* 0x00000004dede7825 */ /* 0x000fe200078e02ec */
[----:B-1----:R-:W3:Y:S03]  /*3d110*/  LDL.LU R245, [R1+0x125c] ;  /* 0x00125c0001f57983 */ /* 0x002ee60000300800 */
[C---:B------:R-:W-:Y:S01]  /*3d120*/  IMAD.WIDE R238, R0.reuse, 0x4, R6 ;  /* 0x0000000400ee7825 */ /* 0x040fe200078e0206 */
[----:B------:R-:W-:Y:S01]  /*3d130*/  ULDC UR14, c[0x0][0x228] ;  /* 0x00008a00000e7ab9 */ /* 0x000fe20000000800 */
[----:B------:R-:W-:Y:S01]  /*3d140*/  ULDC UR4, c[0x0][0x248] ;  /* 0x0000920000047ab9 */ /* 0x000fe20000000800 */
[----:B------:R-:W2:Y:S01]  /*3d150*/  LDL.LU R220, [R1+0x6b4] ;  /* 0x0006b40001dc7983 */ /* 0x000ea20000300800 */
[----:B------:R-:W-:Y:S01]  /*3d160*/  IMAD.WIDE R248, R0, 0x4, R236 ;  /* 0x0000000400f87825 */ /* 0x000fe200078e02ec */
[----:B------:R-:W-:-:S02]  /*3d170*/  ULDC UR16, c[0x0][0x228] ;  /* 0x00008a0000107ab9 */ /* 0x000fc40000000800 */
[----:B------:R-:W4:Y:S04]  /*3d180*/  LDL.LU R221, [R1+0xb4] ;  /* 0x0000b40001dd7983 */ /* 0x000f280000300800 */
[----:B------:R-:W3:Y:S01]  /*3d190*/  LDL.LU R2, [R1+0x2b0] ;  /* 0x0002b00001027983 */ /* 0x000ee20000300800 */
[----:B------:R-:W-:Y:S01]  /*3d1a0*/  ISETP.LT.AND P2, PT, R5, UR18, !P2 ;  /* 0x0000001205007c0c */ /* 0x000fe2000d741270 */
[----:B------:R-:W-:Y:S02]  /*3d1b0*/  ULDC UR18, c[0x0][0x228] ;  /* 0x00008a0000127ab9 */ /* 0x000fe40000000800 */
[----:B---3--:R1:W-:Y:S04]  /*3d1c0*/  @P1 STG.E desc[UR8][R222.64], R2 ;  /* 0x00000002de001986 */ /* 0x0083e8000c101908 */
[----:B--2---:R-:W-:Y:S01]  /*3d1d0*/  @P6 STG.E desc[UR8][R238.64], R220 ;  /* 0x000000dcee006986 */ /* 0x004fe2000c101908 */
[----:B------:R-:W-:Y:S01]  /*3d1e0*/  ISETP.LT.AND P6, PT, R4, UR16, !P4 ;  /* 0x0000001004007c0c */ /* 0x000fe2000e7c1270 */
[----:B------:R-:W-:-:S04]  /*3d1f0*/  ULDC UR16, c[0x0][0x228] ;  /* 0x00008a0000107ab9 */ /* 0x000fc80000000800 */
[----:B----4-:R2:W-:Y:S01]  /*3d200*/  @P2 STG.E desc[UR8][R248.64], R221 ;  /* 0x000000ddf8002986 */ /* 0x0105e2000c101908 */
[----:B------:R-:W-:Y:S01]  /*3d210*/  ISETP.LT.AND P2, PT, R4, UR12, !P0 ;  /* 0x0000000c04007c0c */ /* 0x000fe2000c741270 */
[----:B------:R-:W-:Y:S01]  /*3d220*/  ULDC UR12, c[0x0][0x228] ;  /* 0x00008a00000c7ab9 */ /* 0x000fe20000000800 */
[C---:B------:R-:W-:Y:S01]  /*3d230*/  ISETP.LT.AND P0, PT, R5.reuse, UR14, !P0 ;  /* 0x0000000e05007c0c */ /* 0x040fe2000c701270 */
[----:B-1----:R-:W-:Y:S01]  /*3d240*/  VIADD R222, R0, UR4 ;  /* 0x0000000400de7c36 */ /* 0x002fe20008000000 */
[----:B------:R-:W-:Y:S01]  /*3d250*/  ISETP.LT.AND P4, PT, R5, UR18, !P4 ;  /* 0x0000001205007c0c */ /* 0x000fe2000e781270 */
[----:B------:R-:W-:Y:S01]  /*3d260*/  VIADD R2, R3, 0x5f ;  /* 0x0000005f03027836 */ /* 0x000fe20000000000 */
[----:B------:R-:W-:Y:S01]  /*3d270*/  ULDC UR4, c[0x0][0x22c] ;  /* 0x00008b0000047ab9 */ /* 0x000fe20000000800 */
[----:B------:R-:W-:Y:S01]  /*3d280*/  VIADD R0, R222, UR6 ;  /* 0x00000006de007c36 */ /* 0x000fe20008000000 */
[----:B------:R-:W-:Y:S01]  /*3d290*/  ULDC UR14, c[0x0][0x228] ;  /* 0x00008a00000e7ab9 */ /* 0x000fe20000000800 */
[----:B------:R-:W-:Y:S01]  /*3d2a0*/  ULDC UR18, c[0x0][0x228] ;  /* 0x00008a0000127ab9 */ /* 0x000fe20000000800 */
[----:B------:R-:W-:Y:S01]  /*3d2b0*/  ISETP.GE.AND P1, PT, R2, UR10, PT ;  /* 0x0000000a02007c0c */ /* 0x000fe2000bf26270 */
[----:B--2---:R-:W-:Y:S01]  /*3d2c0*/  IMAD.WIDE R220, R222, 0x4, R6 ;  /* 0x00000004dedc7825 */ /* 0x004fe200078e0206 */
[----:B------:R-:W-:Y:S01]  /*3d2d0*/  ULDC UR6, c[0x0][0x248] ;  /* 0x0000920000067ab9 */ /* 0x000fe20000000800 */
[----:B------:R-:W-:-:S02]  /*3d2e0*/  ULDC UR10, c[0x0][0x22c] ;  /* 0x00008b00000a7ab9 */ /* 0x000fc40000000800 */
[----:B------:R-:W-:Y:S01]  /*3d2f0*/  IMAD.WIDE R222, R222, 0x4, R236 ;  /* 0x00000004dede7825 */ /* 0x000fe200078e02ec */
[----:B------:R-:W-:Y:S03]  /*3d300*/  @P2 STG.E desc[UR8][R220.64], R246 ;  /* 0x000000f6dc002986 */ /* 0x000fe6000c101908 */
[----:B------:R-:W-:Y:S02]  /*3d310*/  VIADD R2, R3, 0x60 ;  /* 0x0000006003027836 */ /* 0x000fe40000000000 */
[C---:B------:R-:W-:Y:S01]  /*3d320*/  IMAD.WIDE R238, R0.reuse, 0x4, R6 ;  /* 0x0000000400ee7825 */ /* 0x040fe200078e0206 */
[----:B------:R1:W-:Y:S03]  /*3d330*/  @P0 STG.E desc[UR8][R222.64], R251 ;  /* 0x000000fbde000986 */ /* 0x0003e6000c101908 */
[----:B------:R-:W-:Y:S01]  /*3d340*/  IMAD.WIDE R248, R0, 0x4, R236 ;  /* 0x0000000400f87825 */ /* 0x000fe200078e02ec */
[----:B------:R-:W-:Y:S01]  /*3d350*/  ISETP.GE.AND P2, PT, R2, UR4, PT ;  /* 0x0000000402007c0c */ /* 0x000fe2000bf46270 */
[----:B------:R2:W-:Y:S01]  /*3d360*/  @P6 STG.E desc[UR8][R238.64], R231 ;  /* 0x000000e7ee006986 */ /* 0x0005e2000c101908 */
[----:B------:R-:W-:-:S03]  /*3d370*/  ULDC UR4, c[0x0][0x248] ;  /* 0x0000920000047ab9 */ /* 0x000fc60000000800 */
[----:B------:R3:W-:Y:S01]  /*3d380*/  @P4 STG.E desc[UR8][R248.64], R230 ;  /* 0x000000e6f8004986 */ /* 0x0007e2000c101908 */
[----:B------:R-:W-:Y:S01]  /*3d390*/  ISETP.LT.AND P4, PT, R4, UR12, !P3 ;  /* 0x0000000c04007c0c */ /* 0x000fe2000df81270 */
[----:B------:R-:W-:Y:S01]  /*3d3a0*/  VIADD R2, R3, 0x61 ;  /* 0x0000006103027836 */ /* 0x000fe20000000000 */
[C---:B------:R-:W-:Y:S01]  /*3d3b0*/  ISETP.LT.AND P3, PT, R5.reuse, UR14, !P3 ;  /* 0x0000000e05007c0c */ /* 0x040fe2000df61270 */
[----:B------:R-:W-:Y:S01]  /*3d3c0*/  ULDC UR12, c[0x0][0x228] ;  /* 0x00008a00000c7ab9 */ /* 0x000fe20000000800 */
[----:B-1----:R-:W-:Y:S01]  /*3d3d0*/  IADD3 R222, R0, UR4, RZ ;  /* 0x0000000400de7c10 */ /* 0x002fe2000fffe0ff */
[----:B------:R-:W-:Y:S01]  /*3d3e0*/  ULDC UR4, c[0x0][0x22c] ;  /* 0x00008b0000047ab9 */ /* 0x000fe20000000800 */
[----:B------:R-:W-:Y:S01]  /*3d3f0*/  ISETP.LT.AND P6, PT, R4, UR16, !P5 ;  /* 0x0000001004007c0c */ /* 0x000fe2000efc1270 */
[----:B------:R-:W4:Y:S01]  /*3d400*/  LDL.LU R246, [R1+0x1258] ;  /* 0x0012580001f67983 */ /* 0x000f220000300800 */
[----:B------:R-:W-:Y:S01]  /*3d410*/  ISETP.LT.AND P5, PT, R5, UR18, !P5 ;  /* 0x0000001205007c0c */ /* 0x000fe2000efa1270 */
[----:B------:R-:W-:Y:S01]  /*3d420*/  VIADD R0, R222, UR6 ;  /* 0x00000006de007c36 */ /* 0x000fe20008000000 */
[----:B------:R-:W-:Y:S01]  /*3d430*/  ISETP.GE.AND P0, PT, R2, UR10, PT ;  /* 0x0000000a02007c0c */ /* 0x000fe2000bf06270 */
[C---:B------:R-:W-:Y:S01]  /*3d440*/  IMAD.WIDE R220, R222.reuse, 0x4, R6 ;  /* 0x00000004dedc7825 */ /* 0x040fe200078e0206 */
[----:B------:R-:W-:Y:S01]  /*3d450*/  ULDC UR14, c[0x0][0x228] ;  /* 0x00008a00000e7ab9 */ /* 0x000fe20000000800 */
        /* <DEDUP_REMOVED lines=8> */
[----:B---3--:R-:W-:Y:S01]  /*3d4e0*/  IMAD.WIDE R248, R0, 0x4, R236 ;  /* 0x0000000400f87825 */ /* 0x008fe200078e02ec */
[----:B------:R-:W-:Y:S03]  /*3d4f0*/  @P6 STG.E desc[UR8][R238.64], R241 ;  /* 0x000000f1ee006986 */ /* 0x000fe6000c101908 */
[----:B------:R-:W-:Y:S01]  /*3d500*/  VIADD R2, R3, 0x62 ;  /* 0x0000006203027836 */ /* 0x000fe20000000000 */
[----:B------:R-:W-:Y:S01]  /*3d510*/  @P5 STG.E desc[UR8][R248.64], R240 ;  /* 0x000000f0f8005986 */ /* 0x000fe2000c101908 */
[----:B------:R-:W-:Y:S01]  /*3d520*/  ISETP.LT.AND P5, PT, R4, UR12, !P1 ;  /* 0x0000000c04007c0c */ /* 0x000fe2000cfa1270 */
[----:B------:R-:W-:-:S02]  /*3d530*/  ULDC UR12, c[0x0][0x228] ;  /* 0x00008a00000c7ab9 */ /* 0x000fc40000000800 */
[----:B------:R-:W-:Y:S01]  /*3d540*/  ISETP.GE.AND P4, PT, R2, UR4, PT ;  /* 0x0000000402007c0c */ /* 0x000fe2000bf86270 */
[----:B------:R-:W-:Y:S02]  /*3d550*/  ULDC UR4, c[0x0][0x248] ;  /* 0x0000920000047ab9 */ /* 0x000fe40000000800 */
[----:B-1----:R-:W-:Y:S01]  /*3d560*/  VIADD R222, R0, UR4 ;  /* 0x0000000400de7c36 */ /* 0x002fe20008000000 */
[----:B------:R-:W-:Y:S02]  /*3d570*/  ISETP.LT.AND P1, PT, R5, UR14, !P1 ;  /* 0x0000000e05007c0c */ /* 0x000fe4000cf21270 */
[----:B------:R-:W-:Y:S01]  /*3d580*/  ISETP.LT.AND P6, PT, R4, UR16, !P2 ;  /* 0x0000001004007c0c */ /* 0x000fe2000d7c1270 */
[----:B------:R-:W-:Y:S01]  /*3d590*/  IMAD.WIDE R220, R222, 0x4, R6 ;  /* 0x00000004dedc7825 */ /* 0x000fe200078e0206 */
[----:B------:R-:W-:Y:S01]  /*3d5a0*/  ULDC UR4, c[0x0][0x22c] ;  /* 0x00008b0000047ab9 */ /* 0x000fe20000000800 */
[----:B------:R-:W-:Y:S01]  /*3d5b0*/  ULDC UR14, c[0x0][0x228] ;  /* 0x00008a00000e7ab9 */ /* 0x000fe20000000800 */
[----:B------:R-:W-:-:S02]  /*3d5c0*/  ULDC UR16, c[0x0][0x228] ;  /* 0x00008a0000107ab9 */ /* 0x000fc40000000800 */
[----:B------:R1:W-:Y:S01]  /*3d5d0*/  @P5 STG.E desc[UR8][R220.64], R252 ;  /* 0x000000fcdc005986 */ /* 0x0003e2000c101908 */
[C---:B------:R-:W-:Y:S01]  /*3d5e0*/  VIADD R0, R222.reuse, UR6 ;  /* 0x00000006de007c36 */ /* 0x040fe20008000000 */
[----:B------:R-:W-:Y:S01]  /*3d5f0*/  ISETP.LT.AND P2, PT, R5, UR18, !P2 ;  /* 0x0000001205007c0c */ /* 0x000fe2000d741270 */
[----:B------:R-:W-:Y:S01]  /*3d600*/  IMAD.WIDE R222, R222, 0x4, R236 ;  /* 0x00000004dede7825 */ /* 0x000fe200078e02ec */
[----:B------:R-:W-:Y:S01]  /*3d610*/  ULDC UR18, c[0x0][0x228] ;  /* 0x00008a0000127ab9 */ /* 0x000fe20000000800 */
[----:B------:R-:W-:Y:S01]  /*3d620*/  ULDC UR6, c[0x0][0x248] ;  /* 0x0000920000067ab9 */ /* 0x000fe20000000800 */
[----:B-1----:R-:W2:Y:S04]  /*3d630*/  LDL.LU R220, [R1+0x6c0] ;  /* 0x0006c00001dc7983 */ /* 0x002ea80000300800 */
[----:B------:R-:W3:Y:S04]  /*3d640*/  LDL.LU R221, [R1+0xc0] ;  /* 0x0000c00001dd7983 */ /* 0x000ee80000300800 */
[----:B------:R1:W-:Y:S04]  /*3d650*/  @P1 STG.E desc[UR8][R222.64], R247 ;  /* 0x000000f7de001986 */ /* 0x0003e8000c101908 */
[----:B-1----:R-:W4:Y:S01]  /*3d660*/  LDL.LU R247, [R1+0x2c0] ;  /* 0x0002c00001f77983 */ /* 0x002f220000300800 */
[----:B------:R-:W-:-:S02]  /*3d670*/  VIADD R2, R3, 0x63 ;  /* 0x0000006303027836 */ /* 0x000fc40000000000 */
[----:B------:R-:W-:Y:S01]  /*3d680*/  IMAD.WIDE R238, R0, 0x4, R6 ;  /* 0x0000000400ee7825 */ /* 0x000fe200078e0206 */
[----:B------:R-:W4:Y:S02]  /*3d690*/  LDL.LU R251, [R1+0xc4] ;  /* 0x0000c40001fb7983 */ /* 0x000f240000300800 */
[----:B------:R-:W-:Y:S01]  /*3d6a0*/  ISETP.GE.AND P3, PT, R2, UR10, PT ;  /* 0x0000000a02007c0c */ /* 0x000fe2000bf66270 */
[----:B------:R-:W-:Y:S01]  /*3d6b0*/  IMAD.WIDE R248, R0, 0x4, R236 ;  /* 0x0000000400f87825 */ /* 0x000fe200078e02ec */
[----:B------:R-:W4:Y:S01]  /*3d6c0*/  LDL.LU R231, [R1+0x2c4] ;  /* 0x0002c40001e77983 */ /* 0x000f220000300800 */
[----:B------:R-:W-:Y:S02]  /*3d6d0*/  ULDC UR10, c[0x0][0x22c] ;  /* 0x00008b00000a7ab9 */ /* 0x000fe40000000800 */
[----:B------:R-:W-:Y:S01]  /*3d6e0*/  VIADD R2, R3, 0x64 ;  /* 0x0000006403027836 */ /* 0x000fe20000000000 */
[----:B------:R-:W4:Y:S04]  /*3d6f0*/  LDL.LU R230, [R1+0x6c8] ;  /* 0x0006c80001e67983 */ /* 0x000f280000300800 */
[----:B------:R-:W-:Y:S01]  /*3d700*/  ISETP.GE.AND P5, PT, R2, UR4, PT ;  /* 0x0000000402007c0c */ /* 0x000fe2000bfa6270 */
[----:B------:R-:W-:Y:S01]  /*3d710*/  ULDC UR4, c[0x0][0x248] ;  /* 0x0000920000047ab9 */ /* 0x000fe20000000800 */
[----:B------:R-:W4:Y:S01]  /*3d720*/  LDL.LU R243, [R1+0xc8] ;  /* 0x0000c80001f37983 */ /* 0x000f220000300800 */
[----:B------:R-:W-:-:S03]  /*3d730*/  VIADD R222, R0, UR4 ;  /* 0x0000000400de7c36 */ /* 0x000fc60008000000 */
[----:B--2---:R-:W-:Y:S01]  /*3d740*/  @P6 STG.E desc[UR8][R238.64], R220 ;  /* 0x000000dcee006986 */ /* 0x004fe2000c101908 */
[----:B------:R-:W-:Y:S01]  /*3d750*/  IADD3 R2, R3, 0x65, RZ ;  /* 0x0000006503027810 */ /* 0x000fe20007ffe0ff */
[----:B------:R-:W-:Y:S02]  /*3d760*/  ULDC UR4, c[0x0][0x22c] ;  /* 0x00008b0000047ab9 */ /* 0x000fe40000000800 */
[----:B---3--:R1:W-:Y:S01]  /*3d770*/  @P2 STG.E desc[UR8][R248.64], R221 ;  /* 0x000000ddf8002986 */ /* 0x0083e2000c101908 */
[----:B------:R-:W-:-:S03]  /*3d780*/  ISETP.LT.AND P2, PT, R4, UR12, !P0 ;  /* 0x0000000c04007c0c */ /* 0x000fc6000c741270 */
[----:B------:R-:W2:Y:S01]  /*3d790*/  LDL.LU R242, [R1+0x2c8] ;  /* 0x0002c80001f27983 */ /* 0x000ea20000300800 */
[----:B------:R-:W-:Y:S01]  /*3d7a0*/  ISETP.LT.AND P6, PT, R4, UR16, !P4 ;  /* 0x0000001004007c0c */ /* 0x000fe2000e7c1270 */
[----:B------:R-:W-:Y:S01]  /*3d7b0*/  VIADD R0, R222, UR6 ;  /* 0x00000006de007c36 */ /* 0x000fe20008000000 */
[----:B------:R-:W-:Y:S01]  /*3d7c0*/  ISETP.GE.AND P1, PT, R2, UR10, PT ;  /* 0x0000000a02007c0c */ /* 0x000fe2000bf26270 */
[----:B------:R-:W3:Y:S01]  /*3d7d0*/  LDL.LU R241, [R1+0x6cc] ;  /* 0x0006cc0001f17983 */ /* 0x000ee20000300800 */
[----:B-1----:R-:W-:-:S03]  /*3d7e0*/  IMAD.WIDE R220, R222, 0x4, R6 ;  /* 0x00000004dedc7825 */ /* 0x002fc600078e0206 */
[----:B------:R-:W3:Y:S01]  /*3d7f0*/  LDL.LU R240, [R1+0xcc] ;  /* 0x0000cc0001f07983 */ /* 0x000ee20000300800 */
[C---:B------:R-:W-:Y:S01]  /*3d800*/  ISETP.LT.AND P0, PT, R5.reuse, UR14, !P0 ;  /* 0x0000000e05007c0c */ /* 0x040fe2000c701270 */
[----:B------:R-:W-:Y:S01]  /*3d810*/  ULDC UR12, c[0x0][0x228] ;  /* 0x00008a00000c7ab9 */ /* 0x000fe20000000800 */
[----:B------:R-:W-:Y:S01]  /*3d820*/  ISETP.LT.AND P4, PT, R5, UR18, !P4 ;  /* 0x0000001205007c0c */ /* 0x000fe2000e781270 */
[----:B------:R-:W3:Y:S01]  /*3d830*/  LDL.LU R252, [R1+0x2cc] ;  /* 0x0002cc0001fc7983 */ /* 0x000ee20000300800 */
[----:B------:R-:W-:Y:S01]  /*3d840*/  IMAD.WIDE R222, R222, 0x4, R236 ;  /* 0x00000004dede7825 */ /* 0x000fe200078e02ec */
[----:B------:R-:W-:Y:S01]  /*3d850*/  ULDC UR14, c[0x0][0x228] ;  /* 0x00008a00000e7ab9 */ /* 0x000fe20000000800 */
[----:B------:R-:W-:Y:S01]  /*3d860*/  ULDC UR16, c[0x0][0x228] ;  /* 0x00008a0000107ab9 */ /* 0x000fe20000000800 */
[----:B----4-:R1:W-:Y:S01]  /*3d870*/  @P2 STG.E desc[UR8][R220.64], R247 ;  /* 0x000000f7dc002986 */ /* 0x0103e2000c101908 */
[----:B------:R-:W-:Y:S01]  /*3d880*/  IMAD.WIDE R238, R0, 0x4, R6 ;  /* 0x0000000400ee7825 */ /* 0x000fe200078e0206 */
[----:B------:R-:W-:Y:S01]  /*3d890*/  ULDC UR18, c[0x0][0x228] ;  /* 0x00008a0000127ab9 */ /* 0x000fe20000000800 */
[----:B------:R-:W-:Y:S01]  /*3d8a0*/  ULDC UR6, c[0x0][0x248] ;  /* 0x0000920000067ab9 */ /* 0x000fe20000000800 */
[----:B------:R-:W-:Y:S01]  /*3d8b0*/  ULDC UR10, c[0x0][0x22c] ;  /* 0x00008b00000a7ab9 */ /* 0x000fe20000000800 */
[----:B-1----:R-:W4:Y:S04]  /*3d8c0*/  LDL.LU R247, [R1+0x1254] ;  /* 0x0012540001f77983 */ /* 0x002f280000300800 */
[----:B------:R-:W2:Y:S01]  /*3d8d0*/  LDL.LU R221, [R1+0x6c4] ;  /* 0x0006c40001dd7983 */ /* 0x000ea20000300800 */
[----:B------:R-:W-:-:S02]  /*3d8e0*/  VIADD R2, R3, 0x66 ;  /* 0x0000006603027836 */ /* 0x000fc40000000000 */
[----:B------:R-:W-:Y:S01]  /*3d8f0*/  IMAD.WIDE R248, R0, 0x4, R236 ;  /* 0x0000000400f87825 */ /* 0x000fe200078e02ec */
[----:B------:R1:W-:Y:S02]  /*3d900*/  @P0 STG.E desc[UR8][R222.64], R244 ;  /* 0x000000f4de000986 */ /* 0x0003e4000c101908 */
[----:B------:R-:W-:Y:S01]  /*3d910*/  ISETP.GE.AND P2, PT, R2, UR4, PT ;  /* 0x0000000402007c0c */ /* 0x000fe2000bf46270 */
[----:B------:R-:W-:Y:S01]  /*3d920*/  ULDC UR4, c[0x0][0x248] ;  /* 0x0000920000047ab9 */ /* 0x000fe20000000800 */
[----:B------:R-:W-:Y:S02]  /*3d930*/  VIADD R2, R3, 0x67 ;  /* 0x0000006703027836 */ /* 0x000fe40000000000 */
[----:B-1----:R-:W-:-:S03]  /*3d940*/  VIADD R222, R0, UR4 ;  /* 0x0000000400de7c36 */ /* 0x002fc60008000000 */
[----:B------:R-:W-:Y:S01]  /*3d950*/  ISETP.GE.AND P0, PT, R2, UR10, PT ;  /* 0x0000000a02007c0c */ /* 0x000fe2000bf06270 */
[----:B------:R-:W-:Y:S01]  /*3d960*/  ULDC UR4, c[0x0][0x22c] ;  /* 0x00008b0000047ab9 */ /* 0x000fe20000000800 */
[----:B------:R-:W-:Y:S01]  /*3d970*/  VIADD R0, R222, UR6 ;  /* 0x00000006de007c36 */ /* 0x000fe20008000000 */
[----:B------:R-:W-:Y:S01]  /*3d980*/  IADD3 R2, R3, 0x68, RZ ;  /* 0x0000006803027810 */ /* 0x000fe20007ffe0ff */
[----:B------:R-:W-:Y:S01]  /*3d990*/  ULDC UR6, c[0x0][0x248] ;  /* 0x0000920000067ab9 */ /* 0x000fe20000000800 */
[----:B------:R-:W-:Y:S01]  /*3d9a0*/  ULDC UR10, c[0x0][0x22c] ;  /* 0x00008b00000a7ab9 */ /* 0x000fe20000000800 */
        /* <DEDUP_REMOVED lines=10> */
[----:B-1----:R-:W-:-:S04]  /*3da50*/  IMAD.WIDE R220, R222, 0x4, R6 ;  /* 0x00000004dedc7825 */ /* 0x002fc800078e0206 */
[----:B------:R-:W-:-:S04]  /*3da60*/  IMAD.WIDE R222, R222, 0x4, R236 ;  /* 0x00000004dede7825 */ /* 0x000fc800078e02ec */
[C---:B------:R-:W-:Y:S01]  /*3da70*/  IMAD.WIDE R238, R0.reuse, 0x4, R6 ;  /* 0x0000000400ee7825 */ /* 0x040fe200078e0206 */
[----:B------:R-:W-:Y:S03]  /*3da80*/  @P4 STG.E desc[UR8][R220.64], R231 ;  /* 0x000000e7dc004986 */ /* 0x000fe6000c101908 */
[----:B--2---:R-:W-:Y:S01]  /*3da90*/  IMAD.WIDE R248, R0, 0x4, R236 ;  /* 0x0000000400f87825 */ /* 0x004fe200078e02ec */
[----:B------:R1:W-:Y:S01]  /*3daa0*/  @P3 STG.E desc[UR8][R222.64], R245 ;  /* 0x000000f5de003986 */ /* 0x0003e2000c101908 */
[----:B------:R-:W-:Y:S01]  /*3dab0*/  ISETP.GE.AND P4, PT, R2, UR4, PT ;  /* 0x0000000402007c0c */ /* 0x000fe2000bf86270 */
[----:B------:R-:W-:Y:S02]  /*3dac0*/  ULDC UR4, c[0x0][0x248] ;  /* 0x0000920000047ab9 */ /* 0x000fe40000000800 */
[----:B------:R2:W-:Y:S01]  /*3dad0*/  @P6 STG.E desc[UR8][R238.64], R230 ;  /* 0x000000e6ee006986 */ /* 0x0005e2000c101908 */
[----:B------:R-:W-:Y:S01]  /*3dae0*/  ISETP.LT.AND P6, PT, R4, UR16, !P2 ;  /* 0x0000001004007c0c */ /* 0x000fe2000d7c1270 */
[----:B------:R-:W-:-:S02]  /*3daf0*/  VIADD R2, R3, 0x69 ;  /* 0x0000006903027836 */ /* 0x000fc40000000000 */
[----:B------:R-:W-:Y:S01]  /*3db00*/  @P5 STG.E desc[UR8][R248.64], R243 ;  /* 0x000000f3f8005986 */ /* 0x000fe2000c101908 */
        /* <DEDUP_REMOVED lines=14> */
[----:B------:R-:W-:Y:S01]  /*3dbf0*/  @P5 STG.E desc[UR8][R220.64], R242 ;  /* 0x000000f2dc005986 */ /* 0x000fe2000c101908 */
[----:B------:R-:W-:-:S02]  /*3dc00*/  ULDC UR10, c[0x0][0x22c] ;  /* 0x00008b00000a7ab9 */ /* 0x000fc40000000800 */
[C---:B--2---:R-:W-:Y:S01]  /*3dc10*/  IMAD.WIDE R238, R0.reuse, 0x4, R6 ;  /* 0x0000000400ee7825 */ /* 0x044fe200078e0206 */
[----:B------:R1:W-:Y:S03]  /*3dc20*/  @P1 STG.E desc[UR8][R222.64], R246 ;  /* 0x000000f6de001986 */ /* 0x0003e6000c101908 */
[----:B------:R-:W-:Y:S01]  /*3dc30*/  IMAD.WIDE R244, R0, 0x4, R236 ;  /* 0x0000000400f47825 */ /* 0x000fe200078e02ec */
[----:B---3--:R-:W-:Y:S03]  /*3dc40*/  @P6 STG.E desc[UR8][R238.64], R241 ;  /* 0x000000f1ee006986 */ /* 0x008fe6000c101908 */
[----:B------:R-:W-:Y:S01]  /*3dc50*/  VIADD R2, R3, 0x6a ;  /* 0x0000006a03027836 */ /* 0x000fe20000000000 */
[----:B------:R-:W-:Y:S01]  /*3dc60*/  @P2 STG.E desc[UR8][R244.64], R240 ;  /* 0x000000f0f4002986 */ /* 0x000fe2000c101908 */
[----:B------:R-:W-:Y:S01]  /*3dc70*/  ISETP.LT.AND P2, PT, R4, UR12, !P0 ;  /* 0x0000000c04007c0c */ /* 0x000fe2000c741270 */
[----:B------:R-:W-:-:S02]  /*3dc80*/  ULDC UR12, c[0x0][0x228] ;  /* 0x00008a00000c7ab9 */ /* 0x000fc40000000800 */
[----:B------:R-:W-:Y:S01]  /*3dc90*/  ISETP.GE.AND P5, PT, R2, UR4, PT ;  /* 0x0000000402007c0c */ /* 0x000fe2000bfa6270 */
[----:B------:R-:W-:Y:S02]  /*3dca0*/  ULDC UR4, c[0x0][0x248] ;  /* 0x0000920000047ab9 */ /* 0x000fe40000000800 */
[----:B-1----:R-:W-:Y:S01]  /*3dcb0*/  VIADD R222, R0, UR4 ;  /* 0x0000000400de7c36 */ /* 0x002fe20008000000 */
[C---:B------:R-:W-:Y:S02]  /*3dcc0*/  ISETP.LT.AND P0, PT, R5.reuse, UR14, !P0 ;  /* 0x0000000e05007c0c */ /* 0x040fe4000c701270 */
[----:B------:R-:W-:Y:S01]  /*3dcd0*/  ISETP.LT.AND P6, PT, R4, UR16, !P4 ;  /* 0x0000001004007c0c */ /* 0x000fe2000e7c1270 */
[C---:B------:R-:W-:Y:S01]  /*3dce0*/  IMAD.WIDE R220, R222.reuse, 0x4, R6 ;  /* 0x00000004dedc7825 */ /* 0x040fe200078e0206 */
[C---:B------:R-:W-:Y:S01]  /*3dcf0*/  IADD3 R0, R222.reuse, UR6, RZ ;  /* 0x00000006de007c10 */ /* 0x040fe2000fffe0ff */
[----:B------:R-:W-:Y:S01]  /*3dd00*/  ULDC UR4, c[0x0][0x22c] ;  /* 0x00008b0000047ab9 */ /* 0x000fe20000000800 */
[----:B------:R-:W-:Y:S01]  /*3dd10*/  ISETP.LT.AND P4, PT, R5, UR18, !P4 ;  /* 0x0000001205007c0c */ /* 0x000fe2000e781270 */
[----:B------:R-:W-:Y:S01]  /*3dd20*/  VIADD R2, R3, 0x6b ;  /* 0x0000006b03027836 */ /* 0x000fe20000000000 */
[----:B------:R1:W-:Y:S01]  /*3dd30*/  @P2 STG.E desc[UR8][R220.64], R252 ;  /* 0x000000fcdc002986 */ /* 0x0003e2000c101908 */
[----:B------:R-:W-:Y:S01]  /*3dd40*/  IMAD.WIDE R222, R222, 0x4, R236 ;  /* 0x00000004dede7825 */ /* 0x000fe200078e02ec */
[----:B------:R-:W-:Y:S01]  /*3dd50*/  ULDC UR14, c[0x0][0x228] ;  /* 0x00008a00000e7ab9 */ /* 0x000fe20000000800 */
[----:B------:R-:W-:Y:S01]  /*3dd60*/  ULDC UR16, c[0x0][0x228] ;  /* 0x00008a0000107ab9 */ /* 0x000fe20000000800 */
[----:B------:R-:W-:Y:S01]  /*3dd70*/  ULDC UR18, c[0x0][0x228] ;  /* 0x00008a0000127ab9 */ /* 0x000fe20000000800 */
[----:B------:R-:W-:Y:S01]  /*3dd80*/  ULDC UR6, c[0x0][0x248] ;  /* 0x0000920000067ab9 */ /* 0x000fe20000000800 */
[----:B-1----:R-:W2:Y:S04]  /*3dd90*/  LDL.LU R220, [R1+0x6d0] ;  /* 0x0006d00001dc7983 */ /* 0x002ea80000300800 */
[----:B------:R-:W3:Y:S04]  /*3dda0*/  LDL.LU R221, [R1+0x2d0] ;  /* 0x0002d00001dd7983 */ /* 0x000ee80000300800 */
[----:B------:R-:W3:Y:S01]  /*3ddb0*/  LDL.LU R230, [R1+0x4d0] ;  /* 0x0004d00001e67983 */ /* 0x000ee20000300800 */
[----:B------:R-:W-:Y:S01]  /*3ddc0*/  IMAD.WIDE R238, R0, 0x4, R6 ;  /* 0x0000000400ee7825 */ /* 0x000fe200078e0206 */
[----:B------:R-:W-:Y:S01]  /*3ddd0*/  ISETP.GE.AND P1, PT, R2, UR10, PT ;  /* 0x0000000a02007c0c */ /* 0x000fe2000bf26270 */
[----:B------:R-:W-:-:S02]  /*3dde0*/  ULDC UR10, c[0x0][0x22c] ;  /* 0x00008b00000a7ab9 */ /* 0x000fc40000000800 */
[----:B------:R-:W-:Y:S01]  /*3ddf0*/  IMAD.WIDE R244, R0, 0x4, R236 ;  /* 0x0000000400f47825 */ /* 0x000fe200078e02ec */
[----:B----4-:R1:W-:Y:S03]  /*3de00*/  @P0 STG.E desc[UR8][R222.64], R247 ;  /* 0x000000f7de000986 */ /* 0x0103e6000c101908 */
[----:B------:R-:W-:Y:S01]  /*3de10*/  VIADD R2, R3, 0x6c ;  /* 0x0000006c03027836 */ /* 0x000fe20000000000 */
[----:B------:R-:W4:Y:S04]  /*3de20*/  LDL.LU R246, [R1+0x4d4] ;  /* 0x0004d40001f67983 */ /* 0x000f280000300800 */
[----:B------:R-:W-:Y:S01]  /*3de30*/  ISETP.GE.AND P2, PT, R2, UR4, PT ;  /* 0x0000000402007c0c */ /* 0x000fe2000bf46270 */
[----:B------:R-:W-:Y:S01]  /*3de40*/  ULDC UR4, c[0x0][0x248] ;  /* 0x0000920000047ab9 */ /* 0x000fe20000000800 */
[----:B------:R-:W4:Y:S01]  /*3de50*/  LDL.LU R248, [R1+0x4c4] ;  /* 0x0004c40001f87983 */ /* 0x000f220000300800 */
[----:B-1----:R-:W-:Y:S01]  /*3de60*/  VIADD R222, R0, UR4 ;  /* 0x0000000400de7c36 */ /* 0x002fe20008000000 */
[----:B------:R-:W-:-:S02]  /*3de70*/  ULDC UR4, c[0x0][0x22c] ;  /* 0x00008b0000047ab9 */ /* 0x000fc40000000800 */
[----:B------:R-:W4:Y:S04]  /*3de80*/  LDL.LU R249, [R1+0x6d8] ;  /* 0x0006d80001f97983 */ /* 0x000f280000300800 */
        /* <DEDUP_REMOVED lines=8> */
[----:B--2---:R-:W-:Y:S04]  /*3df10*/  @P6 STG.E desc[UR8][R238.64], R220 ;  /* 0x000000dcee006986 */ /* 0x004fe8000c101908 */
[----:B---3--:R1:W-:Y:S01]  /*3df20*/  @P4 STG.E desc[UR8][R244.64], R221 ;  /* 0x000000ddf4004986 */ /* 0x0083e2000c101908 */
[----:B------:R-:W-:Y:S01]  /*3df30*/  ISETP.LT.AND P4, PT, R4, UR12, !P3 ;  /* 0x0000000c04007c0c */ /* 0x000fe2000df81270 */
[----:B------:R-:W-:-:S02]  /*3df40*/  VIADD R2, R3, 0x6d ;  /* 0x0000006d03027836 */ /* 0x000fc40000000000 */
[----:B-1----:R-:W-:Y:S01]  /*3df50*/  IMAD.WIDE R220, R222, 0x4, R6 ;  /* 0x00000004dedc7825 */ /* 0x002fe200078e0206 */
[----:B------:R-:W-:Y:S01]  /*3df60*/  ISETP.LT.AND P6, PT, R4, UR16, !P5 ;  /* 0x0000001004007c0c */ /* 0x000fe2000efc1270 */
[----:B------:R-:W-:-:S08]  /*3df70*/  ULDC UR12, c[0x0][0x228] ;  /* 0x00008a00000c7ab9 */ /* 0x000fd00000000800 */
[----:B------:R1:W-:Y:S01]  /*3df80*/  @P4 STG.E desc[UR8][R220.64], R230 ;  /* 0x000000e6dc004986 */ /* 0x0003e2000c101908 */
[C---:B------:R-:W-:Y:S01]  /*3df90*/  ISETP.LT.AND P3, PT, R5.reuse, UR14, !P3 ;  /* 0x0000000e05007c0c */ /* 0x040fe2000df61270 */
[----:B------:R-:W-:Y:S01]  /*3dfa0*/  VIADD R0, R222, UR6 ;  /* 0x00000006de007c36 */ /* 0x000fe20008000000 */
[----:B------:R-:W-:Y:S01]  /*3dfb0*/  ISETP.LT.AND P5, PT, R5, UR18, !P5 ;  /* 0x0000001205007c0c */ /* 0x000fe2000efa1270 */
[----:B------:R-:W-:Y:S01]  /*3dfc0*/  ULDC UR16, c[0x0][0x228] ;  /* 0x00008a0000107ab9 */ /* 0x000fe20000000800 */
[----:B-1----:R-:W2:Y:S01]  /*3dfd0*/  LDL.LU R230, [R1+0x1250] ;  /* 0x0012500001e67983 */ /* 0x002ea20000300800 */
[----:B------:R-:W-:Y:S01]  /*3dfe0*/  ISETP.GE.AND P0, PT, R2, UR10, PT ;  /* 0x0000000a02007c0c */ /* 0x000fe2000bf06270 */
[----:B------:R-:W-:Y:S01]  /*3dff0*/  IMAD.WIDE R222, R222, 0x4, R236 ;  /* 0x00000004dede7825 */ /* 0x000fe200078e02ec */
[----:B------:R-:W-:Y:S01]  /*3e000*/  ULDC UR14, c[0x0][0x228] ;  /* 0x00008a00000e7ab9 */ /* 0x000fe20000000800 */
[----:B------:R-:W3:Y:S01]  /*3e010*/  LDL.LU R220, [R1+0x4c0] ;  /* 0x0004c00001dc7983 */ /* 0x000ee20000300800 */
[----:B------:R-:W-:Y:S01]  /*3e020*/  ULDC UR18, c[0x0][0x228] ;  /* 0x00008a0000127ab9 */ /* 0x000fe20000000800 */
[----:B------:R-:W-:Y:S01]  /*3e030*/  VIADD R2, R3, 0x6e ;  /* 0x0000006e03027836 */ /* 0x000fe20000000000 */
[----:B------:R-:W-:Y:S01]  /*3e040*/  ULDC UR6, c[0x0][0x248] ;  /* 0x0000920000067ab9 */ /* 0x000fe20000000800 */
[----:B------:R-:W4:Y:S01]  /*3e050*/  LDL.LU R221, [R1+0x6d4] ;  /* 0x0006d40001dd7983 */ /* 0x000f220000300800 */
[----:B------:R-:W-:Y:S01]  /*3e060*/  IMAD.WIDE R238, R0, 0x4, R6 ;  /* 0x0000000400ee7825 */ /* 0x000fe200078e0206 */
[----:B------:R-:W-:-:S03]  /*3e070*/  ULDC UR10, c[0x0][0x22c] ;  /* 0x00008b00000a7ab9 */ /* 0x000fc60000000800 */
[----:B------:R-:W-:Y:S01]  /*3e080*/  IMAD.WIDE R244, R0, 0x4, R236 ;  /* 0x0000000400f47825 */ /* 0x000fe200078e02ec */
[----:B------:R-:W-:Y:S01]  /*3e090*/  ISETP.GE.AND P4, PT, R2, UR4, PT ;  /* 0x0000000402007c0c */ /* 0x000fe2000bf86270 */
[----:B------:R-:W-:Y:S02]  /*3e0a0*/  ULDC UR4, c[0x0][0x248] ;  /* 0x0000920000047ab9 */ /* 0x000fe40000000800 */
[----:B------:R-:W-:Y:S01]  /*3e0b0*/  VIADD R2, R3, 0x6f ;  /* 0x0000006f03027836 */ /* 0x000fe20000000000 */
[----:B---3--:R1:W-:Y:S04]  /*3e0c0*/  @P3 STG.E desc[UR8][R222.64], R220 ;  /* 0x000000dcde003986 */ /* 0x0083e8000c101908 */
[----:B----4-:R3:W-:Y:S01]  /*3e0d0*/  @P6 STG.E desc[UR8][R238.64], R221 ;  /* 0x000000ddee006986 */ /* 0x0107e2000c101908 */
[----:B------:R-:W-:Y:S01]  /*3e0e0*/  ISETP.LT.AND P6, PT, R4, UR16, !P2 ;  /* 0x0000001004007c0c */ /* 0x000fe2000d7c1270 */
[----:B------:R-:W-:-:S02]  /*3e0f0*/  ULDC UR16, c[0x0][0x228] ;  /* 0x00008a0000107ab9 */ /* 0x000fc40000000800 */
[----:B------:R4:W-:Y:S01]  /*3e100*/  @P5 STG.E desc[UR8][R244.64], R247 ;  /* 0x000000f7f4005986 */ /* 0x0009e2000c101908 */
[----:B------:R-:W-:Y:S01]  /*3e110*/  ISETP.LT.AND P5, PT, R4, UR12, !P1 ;  /* 0x0000000c04007c0c */ /* 0x000fe2000cfa1270 */
[----:B------:R-:W-:Y:S01]  /*3e120*/  ULDC UR12, c[0x0][0x228] ;  /* 0x00008a00000c7ab9 */ /* 0x000fe20000000800 */
[C---:B------:R-:W-:Y:S01]  /*3e130*/  ISETP.LT.AND P1, PT, R5.reuse, UR14, !P1 ;  /* 0x0000000e05007c0c */ /* 0x040fe2000cf21270 */
[----:B------:R-:W-:Y:S01]  /*3e140*/  ULDC UR14, c[0x0][0x228] ;  /* 0x00008a00000e7ab9 */ /* 0x000fe20000000800 */
[----:B-1----:R-:W-:Y:S01]  /*3e150*/  IADD3 R222, R0, UR4, RZ ;  /* 0x0000000400de7c10 */ /* 0x002fe2000fffe0ff */
[----:B------:R-:W-:Y:S01]  /*3e160*/  ULDC UR4, c[0x0][0x22c] ;  /* 0x00008b0000047ab9 */ /* 0x000fe20000000800 */
[----:B------:R-:W-:Y:S01]  /*3e170*/  ISETP.LT.AND P2, PT, R5, UR18, !P2 ;  /* 0x0000001205007c0c */ /* 0x000fe2000d741270 */
[----:B------:R-:W-:Y:S02]  /*3e180*/  ULDC UR18, c[0x0][0x228] ;  /* 0x00008a0000127ab9 */ /* 0x000fe40000000800 */
[----:B------:R-:W-:Y:S01]  /*3e190*/  VIADD R0, R222, UR6 ;  /* 0x00000006de007c36 */ /* 0x000fe20008000000 */
[----:B------:R-:W-:Y:S01]  /*3e1a0*/  ISETP.GE.AND P3, PT, R2, UR10, PT ;  /* 0x0000000a02007c0c */ /* 0x000fe2000bf66270 */
[----:B---3--:R-:W-:Y:S01]  /*3e1b0*/  IMAD.WIDE R220, R222, 0x4, R6 ;  /* 0x00000004dedc7825 */ /* 0x008fe200078e0206 */
[----:B------:R-:W-:Y:S01]  /*3e1c0*/  ULDC UR6, c[0x0][0x248] ;  /* 0x0000920000067ab9 */ /* 0x000fe20000000800 */
[----:B------:R-:W-:-:S02]  /*3e1d0*/  ULDC UR10, c[0x0][0x22c] ;  /* 0x00008b00000a7ab9 */ /* 0x000fc40000000800 */
[----:B------:R-:W-:Y:S01]  /*3e1e0*/  IMAD.WIDE R222, R222, 0x4, R236 ;  /* 0x00000004dede7825 */ /* 0x000fe200078e02ec */
[----:B------:R-:W-:Y:S03]  /*3e1f0*/  @P5 STG.E desc[UR8][R220.64], R246 ;  /* 0x000000f6dc005986 */ /* 0x000fe6000c101908 */
[C---:B------:R-:W-:Y:S01]  /*3e200*/  IMAD.WIDE R238, R0.reuse, 0x4, R6 ;  /* 0x0000000400ee7825 */ /* 0x040fe200078e0206 */
[----:B------:R1:W-:Y:S03]  /*3e210*/  @P1 STG.E desc[UR8][R222.64], R248 ;  /* 0x000000f8de001986 */ /* 0x0003e6000c101908 */
[----:B------:R-:W-:Y:S02]  /*3e220*/  VIADD R2, R3, 0x70 ;  /* 0x0000007003027836 */ /* 0x000fe40000000000 */
[----:B----4-:R-:W-:Y:S01]  /*3e230*/  IMAD.WIDE R244, R0, 0x4, R236 ;  /* 0x0000000400f47825 */ /* 0x010fe200078e02ec */
[----:B------:R3:W-:Y:S02]  /*3e240*/  @P6 STG.E desc[UR8][R238.64], R249 ;  /* 0x000000f9ee006986 */ /* 0x0007e4000c101908 */
[----:B------:R-:W-:Y:S01]  /*3e250*/  ISETP.GE.AND P5, PT, R2, UR4, PT ;  /* 0x0000000402007c0c */ /* 0x000fe2000bfa6270 */
[----:B------:R-:W-:Y:S01]  /*3e260*/  ULDC UR4, c[0x0][0x248] ;  /* 0x0000920000047ab9 */ /* 0x000fe20000000800 */
[----:B------:R4:W-:Y:S01]  /*3e270*/  @P2 STG.E desc[UR8][R244.64], R251 ;  /* 0x000000fbf4002986 */ /* 0x0009e2000c101908 */
[----:B------:R-:W-:Y:S01]  /*3e280*/  ISETP.LT.AND P2, PT, R4, UR12, !P0 ;  /* 0x0000000c04007c0c */ /* 0x000fe2000c741270 */
[----:B-1----:R-:W-:Y:S01]  /*3e290*/  VIADD R222, R0, UR4 ;  /* 0x0000000400de7c36 */ /* 0x002fe20008000000 */
[----:B------:R-:W-:-:S02]  /*3e2a0*/  ISETP.LT.AND P0, PT, R5, UR14, !P0 ;  /* 0x0000000e05007c0c */ /* 0x000fc4000c701270 */
[----:B------:R-:W-:Y:S01]  /*3e2b0*/  ISETP.LT.AND P6, PT, R4, UR16, !P4 ;  /* 0x0000001004007c0c */ /* 0x000fe2000e7c1270 */
[C---:B------:R-:W-:Y:S01]  /*3e2c0*/  VIADD R0, R222.reuse, UR6 ;  /* 0x00000006de007c36 */ /* 0x040fe20008000000 */
[----:B------:R-:W-:Y:S01]  /*3e2d0*/  ISETP.LT.AND P4, PT, R5, UR18, !P4 ;  /* 0x0000001205007c0c */ /* 0x000fe2000e781270 */
[----:B------:R-:W-:Y:S01]  /*3e2e0*/  VIADD R2, R3, 0x71 ;  /* 0x0000007103027836 */ /* 0x000fe20000000000 */
[----:B------:R-:W-:Y:S01]  /*3e2f0*/  ULDC UR12, c[0x0][0x228] ;  /* 0x00008a00000c7ab9 */ /* 0x000fe20000000800 */
[C---:B------:R-:W-:Y:S01]  /*3e300*/  IMAD.WIDE R220, R222.reuse, 0x4, R6 ;  /* 0x00000004dedc7825 */ /* 0x040fe200078e0206 */
[----:B------:R-:W-:Y:S01]  /*3e310*/  ULDC UR4, c[0x0][0x22c] ;  /* 0x00008b0000047ab9 */ /* 0x000fe20000000800 */
[----:B------:R-:W-:Y:S01]  /*3e320*/  ULDC UR14, c[0x0][0x228] ;  /* 0x00008a00000e7ab9 */ /* 0x000fe20000000800 */
[----:B------:R-:W-:Y:S01]  /*3e330*/  ULDC UR16, c[0x0][0x228] ;  /* 0x00008a0000107ab9 */ /* 0x000fe20000000800 */
[----:B------:R-:W-:Y:S01]  /*3e340*/  IMAD.WIDE R222, R222, 0x4, R236 ;  /* 0x00000004dede7825 */ /* 0x000fe200078e02ec */
[----:B------:R-:W-:Y:S01]  /*3e350*/  ISETP.GE.AND P1, PT, R2, UR10, PT ;  /* 0x0000000a02007c0c */ /* 0x000fe2000bf26270 */
[----:B------:R-:W-:-:S02]  /*3e360*/  ULDC UR6, c[0x0][0x248] ;  /* 0x0000920000067ab9 */ /* 0x000fc40000000800 */
[C---:B---3--:R-:W-:Y:S01]  /*3e370*/  IMAD.WIDE R238, R0.reuse, 0x4, R6 ;  /* 0x0000000400ee7825 */ /* 0x048fe200078e0206 */
[----:B------:R-:W-:Y:S01]  /*3e380*/  @P2 STG.E desc[UR8][R220.64], R231 ;  /* 0x000000e7dc002986 */ /* 0x000fe2000c101908 */
[----:B------:R-:W-:Y:S01]  /*3e390*/  ULDC UR18, c[0x0][0x228] ;  /* 0x00008a0000127ab9 */ /* 0x000fe20000000800 */
[----:B------:R-:W-:Y:S01]  /*3e3a0*/  ULDC UR10, c[0x0][0x22c] ;  /* 0x00008b00000a7ab9 */ /* 0x000fe20000000800 */
[----:B----4-:R-:W-:Y:S01]  /*3e3b0*/  IMAD.WIDE R244, R0, 0x4, R236 ;  /* 0x0000000400f47825 */ /* 0x010fe200078e02ec */
[----:B------:R1:W-:Y:S03]  /*3e3c0*/  @P0 STG.E desc[UR8][R222.64], R243 ;  /* 0x000000f3de000986 */ /* 0x0003e6000c101908 */
[----:B------:R-:W-:Y:S01]  /*3e3d0*/  VIADD R2, R3, 0x72 ;  /* 0x0000007203027836 */ /* 0x000fe20000000000 */
[----:B------:R-:W-:Y:S04]  /*3e3e0*/  @P6 STG.E desc[UR8][R238.64], R242 ;  /* 0x000000f2ee006986 */ /* 0x000fe8000c101908 */
[----:B------:R-:W-:Y:S01]  /*3e3f0*/  @P4 STG.E desc[UR8][R244.64], R241 ;  /* 0x000000f1f4004986 */ /* 0x000fe2000c101908 */
[----:B------:R-:W-:Y:S01]  /*3e400*/  ISETP.LT.AND P4, PT, R4, UR12, !P3 ;  /* 0x0000000c04007c0c */ /* 0x000fe2000df81270 */
[----:B------:R-:W-:Y:S01]  /*3e410*/  ULDC UR12, c[0x0][0x228] ;  /* 0x00008a00000c7ab9 */ /* 0x000fe20000000800 */
[----:B------:R-:W-:Y:S01]  /*3e420*/  ISETP.GE.AND P2, PT, R2, UR4, PT ;  /* 0x0000000402007c0c */ /* 0x000fe2000bf46270 */
[----:B------:R-:W-:-:S02]  /*3e430*/  ULDC UR4, c[0x0][0x248] ;  /* 0x0000920000047ab9 */ /* 0x000fc40000000800 */
[----:B-1----:R-:W-:Y:S01]  /*3e440*/  VIADD R222, R0, UR4 ;  /* 0x0000000400de7c36 */ /* 0x002fe20008000000 */
[----:B------:R-:W-:Y:S01]  /*3e450*/  ISETP.LT.AND P3, PT, R5, UR14, !P3 ;  /* 0x0000000e05007c0c */ /* 0x000fe2000df61270 */
[----:B------:R-:W-:Y:S01]  /*3e460*/  ULDC UR4, c[0x0][0x22c] ;  /* 0x00008b0000047ab9 */ /* 0x000fe20000000800 */
[----:B------:R-:W-:Y:S01]  /*3e470*/  ISETP.LT.AND P6, PT, R4, UR16, !P5 ;  /* 0x0000001004007c0c */ /* 0x000fe2000efc1270 */
[C---:B------:R-:W-:Y:S01]  /*3e480*/  IMAD.WIDE R220, R222.reuse, 0x4, R6 ;  /* 0x00000004dedc7825 */ /* 0x040fe200078e0206 */
[----:B------:R-:W-:Y:S01]  /*3e490*/  IADD3 R2, R3, 0x73, RZ ;  /* 0x0000007303027810 */ /* 0x000fe20007ffe0ff */
[----:B------:R-:W-:Y:S01]  /*3e4a0*/  ULDC UR14, c[0x0][0x228] ;  /* 0x00008a00000e7ab9 */ /* 0x000fe20000000800 */
[----:B------:R-:W-:Y:S02]  /*3e4b0*/  ULDC UR16, c[0x0][0x228] ;  /* 0x00008a0000107ab9 */ /* 0x000fe40000000800 */
[----:B------:R1:W-:Y:S04]  /*3e4c0*/  @P4 STG.E desc[UR8][R220.64], R240 ;  /* 0x000000f0dc004986 */ /* 0x0003e8000c101908 */
[----:B-1----:R-:W3:Y:S04]  /*3e4d0*/  LDL.LU R220, [R1+0x6e0] ;  /* 0x0006e00001dc7983 */ /* 0x002ee80000300800 */
[----:B------:R-:W4:Y:S04]  /*3e4e0*/  LDL.LU R221, [R1+0xd0] ;  /* 0x0000d00001dd7983 */ /* 0x000f280000300800 */
[----:B------:R-:W2:Y:S01]  /*3e4f0*/  LDL.LU R231, [R1+0x4e0] ;  /* 0x0004e00001e77983 */ /* 0x000ea20000300800 */
[----:B------:R-:W-:Y:S01]  /*3e500*/  ISETP.LT.AND P5, PT, R5, UR18, !P5 ;  /* 0x0000001205007c0c */ /* 0x000fe2000efa1270 */
[----:B------:R-:W-:Y:S01]  /*3e510*/  VIADD R0, R222, UR6 ;  /* 0x00000006de007c36 */ /* 0x000fe20008000000 */
[----:B------:R-:W-:Y:S01]  /*3e520*/  ISETP.GE.AND P0, PT, R2, UR10, PT ;  /* 0x0000000a02007c0c */ /* 0x000fe2000bf06270 */
[----:B------:R-:W-:Y:S01]  /*3e530*/  IMAD.WIDE R222, R222, 0x4, R236 ;  /* 0x00000004dede7825 */ /* 0x000fe200078e02ec */
[----:B------:R-:W2:Y:S01]  /*3e540*/  LDL.LU R247, [R1+0x4e4] ;  /* 0x0004e40001f77983 */ /* 0x000ea20000300800 */
[----:B------:R-:W-:Y:S01]  /*3e550*/  ULDC UR10, c[0x0][0x22c] ;  /* 0x00008b00000a7ab9 */ /* 0x000fe20000000800 */
[----:B------:R-:W-:Y:S01]  /*3e560*/  ULDC UR18, c[0x0][0x228] ;  /* 0x00008a0000127ab9 */ /* 0x000fe20000000800 */
[----:B------:R-:W-:Y:S01]  /*3e570*/  IMAD.WIDE R238, R0, 0x4, R6 ;  /* 0x0000000400ee7825 */ /* 0x000fe200078e0206 */
[----:B------:R1:W-:Y:S01]  /*3e580*/  @P3 STG.E desc[UR8][R222.64], R252 ;  /* 0x000000fcde003986 */ /* 0x0003e2000c101908 */
[----:B------:R-:W-:-:S02]  /*3e590*/  ULDC UR6, c[0x0][0x248] ;  /* 0x0000920000067ab9 */ /* 0x000fc40000000800 */
[----:B------:R-:W-:Y:S01]  /*3e5a0*/  IMAD.WIDE R244, R0, 0x4, R236 ;  /* 0x0000000400f47825 */ /* 0x000fe200078e02ec */
[----:B------:R-:W2:Y:S03]  /*3e5b0*/  LDL.LU R246, [R1+0x2e4] ;  /* 0x0002e40001f67983 */ /* 0x000ea60000300800 */
[C---:B------:R-:W-:Y:S01]  /*3e5c0*/  VIADD R2, R3.reuse, 0x74 ;  /* 0x0000007403027836 */ /* 0x040fe20000000000 */
[----:B------:R-:W2:Y:S04]  /*3e5d0*/  LDL.LU R248, [R1+0x6e8] ;  /* 0x0006e80001f87983 */ /* 0x000ea80000300800 */
[----:B------:R-:W-:Y:S01]  /*3e5e0*/  ISETP.GE.AND P4, PT, R2, UR4, PT ;  /* 0x0000000402007c0c */ /* 0x000fe2000bf86270 */
[----:B------:R-:W-:Y:S01]  /*3e5f0*/  ULDC UR4, c[0x0][0x248] ;  /* 0x0000920000047ab9 */ /* 0x000fe20000000800 */
[----:B------:R-:W-:Y:S01]  /*3e600*/  VIADD R2, R3, 0x75 ;  /* 0x0000007503027836 */ /* 0x000fe20000000000 */
[----:B------:R-:W2:Y:S01]  /*3e610*/  LDL.LU R249, [R1+0xd8] ;  /* 0x0000d80001f97983 */ /* 0x000ea20000300800 */
[----:B-1----:R-:W-:Y:S01]  /*3e620*/  VIADD R222, R0, UR4 ;  /* 0x0000000400de7c36 */ /* 0x002fe20008000000 */
[----:B------:R-:W-:-:S02]  /*3e630*/  ULDC UR4, c[0x0][0x22c] ;  /* 0x00008b0000047ab9 */ /* 0x000fc40000000800 */
[----:B------:R-:W2:Y:S01]  /*3e640*/  LDL.LU R251, [R1+0x4e8] ;  /* 0x0004e80001fb7983 */ /* 0x000ea20000300800 */
[----:B------:R-:W-:-:S03]  /*3e650*/  ISETP.GE.AND P3, PT, R2, UR10, PT ;  /* 0x0000000a02007c0c */ /* 0x000fc6000bf66270 */
[----:B---3--:R-:W-:Y:S01]  /*3e660*/  @P6 STG.E desc[UR8][R238.64], R220 ;  /* 0x000000dcee006986 */ /* 0x008fe2000c101908 */
[----:B------:R-:W-:Y:S01]  /*3e670*/  IADD3 R2, R3, 0x76, RZ ;  /* 0x0000007603027810 */ /* 0x000fe20007ffe0ff */
[----:B------:R-:W-:Y:S02]  /*3e680*/  VIADD R0, R222, UR6 ;  /* 0x00000006de007c36 */ /* 0x000fe40008000000 */
[----:B------:R-:W3:Y:S01]  /*3e690*/  LDL.LU R243, [R1+0x2e8] ;  /* 0x0002e80001f37983 */ /* 0x000ee20000300800 */
[C---:B------:R-:W-:Y:S01]  /*3e6a0*/  ISETP.LT.AND P6, PT, R4.reuse, UR16, !P2 ;  /* 0x0000001004007c0c */ /* 0x040fe2000d7c1270 */
[----:B------:R-:W-:Y:S01]  /*3e6b0*/  ULDC UR16, c[0x0][0x228] ;  /* 0x00008a0000107ab9 */ /* 0x000fe20000000800 */
[----:B------:R-:W-:Y:S01]  /*3e6c0*/  ULDC UR6, c[0x0][0x248] ;  /* 0x0000920000067ab9 */ /* 0x000fe20000000800 */
[----:B----4-:R1:W-:Y:S01]  /*3e6d0*/  @P5 STG.E desc[UR8][R244.64], R221 ;  /* 0x000000ddf4005986 */ /* 0x0103e2000c101908 */
[----:B------:R-:W-:Y:S01]  /*3e6e0*/  ISETP.LT.AND P5, PT, R4, UR12, !P1 ;  /* 0x0000000c04007c0c */ /* 0x000fe2000cfa1270 */
[----:B------:R-:W-:Y:S01]  /*3e6f0*/  ULDC UR12, c[0x0][0x228] ;  /* 0x00008a00000c7ab9 */ /* 0x000fe20000000800 */
[----:B------:R-:W-:Y:S01]  /*3e700*/  ULDC UR10, c[0x0][0x22c] ;  /* 0x00008b00000a7ab9 */ /* 0x000fe20000000800 */
[----:B------:R-:W4:Y:S04]  /*3e710*/  LDL.LU R242, [R1+0x6ec] ;  /* 0x0006ec0001f27983 */ /* 0x000f280000300800 */
[----:B------:R-:W4:Y:S01]  /*3e720*/  LDL.LU R241, [R1+0xdc] ;  /* 0x0000dc0001f17983 */ /* 0x000f220000300800 */
[----:B-1----:R-:W-:-:S03]  /*3e730*/  IMAD.WIDE R220, R222, 0x4, R6 ;  /* 0x00000004dedc7825 */ /* 0x002fc600078e0206 */
[----:B------:R-:W4:Y:S04]  /*3e740*/  LDL.LU R240, [R1+0x4ec] ;  /* 0x0004ec0001f07983 */ /* 0x000f280000300800 */
[----:B------:R-:W4:Y:S04]  /*3e750*/  LDL.LU R252, [R1+0x2ec] ;  /* 0x0002ec0001fc7983 */ /* 0x000f280000300800 */
[----:B--2---:R1:W-:Y:S01]  /*3e760*/  @P5 STG.E desc[UR8][R220.64], R231 ;  /* 0x000000e7dc005986 */ /* 0x0043e2000c101908 */
[----:B------:R-:W-:Y:S02]  /*3e770*/  ISETP.GE.AND P5, PT, R2, UR4, PT ;  /* 0x0000000402007c0c */ /* 0x000fe4000bfa6270 */
[----:B------:R-:W-:-:S02]  /*3e780*/  ISETP.LT.AND P1, PT, R5, UR14, !P1 ;  /* 0x0000000e05007c0c */ /* 0x000fc4000cf21270 */
[----:B------:R-:W-:Y:S01]  /*3e790*/  ISETP.LT.AND P2, PT, R5, UR18, !P2 ;  /* 0x0000001205007c0c */ /* 0x000fe2000d741270 */
[----:B------:R-:W-:Y:S01]  /*3e7a0*/  IMAD.WIDE R222, R222, 0x4, R236 ;  /* 0x00000004dede7825 */ /* 0x000fe200078e02ec */
[----:B------:R-:W-:Y:S01]  /*3e7b0*/  ULDC UR14, c[0x0][0x228] ;  /* 0x00008a00000e7ab9 */ /* 0x000fe20000000800 */
[----:B------:R-:W-:Y:S01]  /*3e7c0*/  ULDC UR4, c[0x0][0x248] ;  /* 0x0000920000047ab9 */ /* 0x000fe20000000800 */
[----:B------:R-:W-:Y:S01]  /*3e7d0*/  ULDC UR18, c[0x0][0x228] ;  /* 0x00008a0000127ab9 */ /* 0x000fe20000000800 */
[----:B-1----:R-:W2:Y:S04]  /*3e7e0*/  LDL.LU R231, [R1+0x124c] ;  /* 0x00124c0001e77983 */ /* 0x002ea80000300800 */
[----:B------:R-:W3:Y:S04]  /*3e7f0*/  LDL.LU R220, [R1+0x6e4] ;  /* 0x0006e40001dc7983 */ /* 0x000ee80000300800 */
[----:B------:R-:W4:Y:S04]  /*3e800*/  LDL.LU R221, [R1+0xd4] ;  /* 0x0000d40001dd7983 */ /* 0x000f280000300800 */
[----:B------:R-:W2:Y:S01]  /*3e810*/  LDL.LU R2, [R1+0x2e0] ;  /* 0x0002e00001027983 */ /* 0x000ea20000300800 */
[----:B------:R-:W-:-:S04]  /*3e820*/  IMAD.WIDE R238, R0, 0x4, R6 ;  /* 0x0000000400ee7825 */ /* 0x000fc800078e0206 */
[----:B------:R-:W-:Y:S01]  /*3e830*/  IMAD.WIDE R244, R0, 0x4, R236 ;  /* 0x0000000400f47825 */ /* 0x000fe200078e02ec */
[----:B--2---:R1:W-:Y:S04]  /*3e840*/  @P1 STG.E desc[UR8][R222.64], R2 ;  /* 0x00000002de001986 */ /* 0x0043e8000c101908 */
[----:B---3--:R-:W-:Y:S01]  /*3e850*/  @P6 STG.E desc[UR8][R238.64], R220 ;  /* 0x000000dcee006986 */ /* 0x008fe2000c101908 */
[C---:B------:R-:W-:Y:S01]  /*3e860*/  ISETP.LT.AND P6, PT, R4.reuse, UR16, !P4 ;  /* 0x0000001004007c0c */ /* 0x040fe2000e7c1270 */
[----:B------:R-:W-:Y:S02]  /*3e870*/  ULDC UR16, c[0x0][0x228] ;  /* 0x00008a0000107ab9 */ /* 0x000fe40000000800 */
        /* <DEDUP_REMOVED lines=15> */
[----:B------:R-:W-:Y:S02]  /*3e970*/  VIADD R2, R3, 0x78 ;  /* 0x0000007803027836 */ /* 0x000fe40000000000 */
[----:B------:R-:W-:Y:S01]  /*3e980*/  IMAD.WIDE R222, R222, 0x4, R236 ;  /* 0x00000004dede7825 */ /* 0x000fe200078e02ec */
[----:B------:R-:W-:Y:S03]  /*3e990*/  @P2 STG.E desc[UR8][R220.64], R247 ;  /* 0x000000f7dc002986 */ /* 0x000fe6000c101908 */
[----:B------:R-:W-:Y:S01]  /*3e9a0*/  IMAD.WIDE R238, R0, 0x4, R6 ;  /* 0x0000000400ee7825 */ /* 0x000fe200078e0206 */
[----:B------:R-:W-:-:S03]  /*3e9b0*/  ISETP.GE.AND P2, PT, R2, UR4, PT ;  /* 0x0000000402007c0c */ /* 0x000fc6000bf46270 */
[----:B------:R-:W-:Y:S01]  /*3e9c0*/  IMAD.WIDE R244, R0, 0x4, R236 ;  /* 0x0000000400f47825 */ /* 0x000fe200078e02ec */
[----:B------:R1:W-:Y:S01]  /*3e9d0*/  @P0 STG.E desc[UR8][R222.64], R246 ;  /* 0x000000f6de000986 */ /* 0x0003e2000c101908 */
[----:B------:R-:W-:-:S03]  /*3e9e0*/  ULDC UR4, c[0x0][0x248] ;  /* 0x0000920000047ab9 */ /* 0x000fc60000000800 */
[----:B------:R2:W-:Y:S01]  /*3e9f0*/  @P6 STG.E desc[UR8][R238.64], R248 ;  /* 0x000000f8ee006986 */ /* 0x0005e2000c101908 */
[C---:B------:R-:W-:Y:S01]  /*3ea00*/  ISETP.LT.AND P6, PT, R4.reuse, UR16, !P5 ;  /* 0x0000001004007c0c */ /* 0x040fe2000efc1270 */
[----:B------:R-:W-:Y:S02]  /*3ea10*/  VIADD R2, R3, 0x79 ;  /* 0x0000007903027836 */ /* 0x000fe40000000000 */
        /* <DEDUP_REMOVED lines=8> */
[----:B------:R-:W-:Y:S01]  /*3eaa0*/  ULDC UR14, c[0x0][0x228] ;  /* 0x00008a00000e7ab9 */ /* 0x000fe20000000800 */
[C---:B------:R-:W-:Y:S01]  /*3eab0*/  IADD3 R0, R222.reuse, UR6, RZ ;  /* 0x00000006de007c10 */ /* 0x040fe2000fffe0ff */
        /* <DEDUP_REMOVED lines=24> */
[----:B------:R1:W-:Y:S04]  /*3ec40*/  @P5 STG.E desc[UR8][R220.64], R240 ;  /* 0x000000f0dc005986 */ /* 0x0003e8000c101908 */
[----:B-1----:R-:W2:Y:S04]  /*3ec50*/  LDL.LU R220, [R1+0x6f0] ;  /* 0x0006f00001dc7983 */ /* 0x002ea80000300800 */
[----:B------:R-:W3:Y:S04]  /*3ec60*/  LDL.LU R221, [R1+0xf0] ;  /* 0x0000f00001dd7983 */ /* 0x000ee80000300800 */
[----:B------:R-:W4:Y:S01]  /*3ec70*/  LDL.LU R240, [R1+0x2f0] ;  /* 0x0002f00001f07983 */ /* 0x000f220000300800 */
[----:B------:R-:W-:Y:S01]  /*3ec80*/  ISETP.LT.AND P2, PT, R5, UR18, !P2 ;  /* 0x0000001205007c0c */ /* 0x000fe2000d741270 */
[----:B------:R-:W-:Y:S01]  /*3ec90*/  VIADD R2, R3, 0x7b ;  /* 0x0000007b03027836 */ /* 0x000fe20000000000 */
[----:B------:R-:W-:Y:S01]  /*3eca0*/  ULDC UR18, c[0x0][0x228] ;  /* 0x00008a0000127ab9 */ /* 0x000fe20000000800 */
[C---:B------:R-:W-:Y:S01]  /*3ecb0*/  VIADD R0, R222.reuse, UR6 ;  /* 0x00000006de007c36 */ /* 0x040fe20008000000 */
[----:B------:R-:W4:Y:S01]  /*3ecc0*/  LDL.LU R241, [R1+0x2f4] ;  /* 0x0002f40001f17983 */ /* 0x000f220000300800 */
[----:B------:R-:W-:Y:S01]  /*3ecd0*/  IMAD.WIDE R222, R222, 0x4, R236 ;  /* 0x00000004dede7825 */ /* 0x000fe200078e02ec */
[----:B------:R-:W-:Y:S01]  /*3ece0*/  ISETP.GE.AND P3, PT, R2, UR10, PT ;  /* 0x0000000a02007c0c */ /* 0x000fe2000bf66270 */
[----:B------:R-:W-:Y:S01]  /*3ecf0*/  ULDC UR10, c[0x0][0x22c] ;  /* 0x00008b00000a7ab9 */ /* 0x000fe20000000800 */
[----:B------:R-:W4:Y:S01]  /*3ed00*/  LDL.LU R247, [R1+0x6f8] ;  /* 0x0006f80001f77983 */ /* 0x000f220000300800 */
[----:B------:R-:W-:Y:S01]  /*3ed10*/  IMAD.WIDE R238, R0, 0x4, R6 ;  /* 0x0000000400ee7825 */ /* 0x000fe200078e0206 */
[----:B------:R-:W-:-:S03]  /*3ed20*/  ULDC UR6, c[0x0][0x248] ;  /* 0x0000920000067ab9 */ /* 0x000fc60000000800 */
[----:B------:R-:W-:Y:S01]  /*3ed30*/  IMAD.WIDE R244, R0, 0x4, R236 ;  /* 0x0000000400f47825 */ /* 0x000fe200078e02ec */
[----:B------:R1:W-:Y:S03]  /*3ed40*/  @P1 STG.E desc[UR8][R222.64], R252 ;  /* 0x000000fcde001986 */ /* 0x0003e6000c101908 */
[C---:B------:R-:W-:Y:S01]  /*3ed50*/  VIADD R2, R3.reuse, 0x7c ;  /* 0x0000007c03027836 */ /* 0x040fe20000000000 */
[----:B------:R-:W4:Y:S04]  /*3ed60*/  LDL.LU R246, [R1+0xf8] ;  /* 0x0000f80001f67983 */ /* 0x000f280000300800 */
[----:B------:R-:W-:Y:S01]  /*3ed70*/  ISETP.GE.AND P5, PT, R2, UR4, PT ;  /* 0x0000000402007c0c */ /* 0x000fe2000bfa6270 */
[----:B------:R-:W-:Y:S01]  /*3ed80*/  ULDC UR4, c[0x0][0x248] ;  /* 0x0000920000047ab9 */ /* 0x000fe20000000800 */
[----:B------:R-:W-:Y:S01]  /*3ed90*/  VIADD R2, R3, 0x7d ;  /* 0x0000007d03027836 */ /* 0x000fe20000000000 */
[----:B------:R-:W4:Y:S01]  /*3eda0*/  LDL.LU R248, [R1+0x2f8] ;  /* 0x0002f80001f87983 */ /* 0x000f220000300800 */
[----:B-1----:R-:W-:Y:S01]  /*3edb0*/  IADD3 R222, R0, UR4, RZ ;  /* 0x0000000400de7c10 */ /* 0x002fe2000fffe0ff */
[----:B------:R-:W-:-:S02]  /*3edc0*/  ULDC UR4, c[0x0][0x22c] ;  /* 0x00008b0000047ab9 */ /* 0x000fc40000000800 */
        /* <DEDUP_REMOVED lines=8> */
[----:B--2---:R-:W-:Y:S04]  /*3ee50*/  @P6 STG.E desc[UR8][R238.64], R220 ;  /* 0x000000dcee006986 */ /* 0x004fe8000c101908 */
[----:B---3--:R1:W-:Y:S01]  /*3ee60*/  @P2 STG.E desc[UR8][R244.64], R221 ;  /* 0x000000ddf4002986 */ /* 0x0083e2000c101908 */
[----:B------:R-:W-:Y:S01]  /*3ee70*/  ISETP.LT.AND P2, PT, R4, UR12, !P0 ;  /* 0x0000000c04007c0c */ /* 0x000fe2000c741270 */
[----:B------:R-:W-:-:S02]  /*3ee80*/  VIADD R0, R222, UR6 ;  /* 0x00000006de007c36 */ /* 0x000fc40008000000 */
[----:B-1----:R-:W-:Y:S01]  /*3ee90*/  IMAD.WIDE R220, R222, 0x4, R6 ;  /* 0x00000004dedc7825 */ /* 0x002fe200078e0206 */
[----:B------:R-:W-:Y:S01]  /*3eea0*/  ISETP.LT.AND P0, PT, R5, UR14, !P0 ;  /* 0x0000000e05007c0c */ /* 0x000fe2000c701270 */
[----:B------:R-:W-:Y:S01]  /*3eeb0*/  ULDC UR12, c[0x0][0x228] ;  /* 0x00008a00000c7ab9 */ /* 0x000fe20000000800 */
[----:B------:R-:W-:Y:S01]  /*3eec0*/  ISETP.LT.AND P6, PT, R4, UR16, !P4 ;  /* 0x0000001004007c0c */ /* 0x000fe2000e7c1270 */
[----:B------:R-:W-:-:S06]  /*3eed0*/  IMAD.WIDE R222, R222, 0x4, R236 ;  /* 0x00000004dede7825 */ /* 0x000fcc00078e02ec */
[----:B----4-:R1:W-:Y:S01]  /*3eee0*/  @P2 STG.E desc[UR8][R220.64], R240 ;  /* 0x000000f0dc002986 */ /* 0x0103e2000c101908 */
[----:B------:R-:W-:Y:S01]  /*3eef0*/  ISETP.GE.AND P2, PT, R2, UR4, PT ;  /* 0x0000000402007c0c */ /* 0x000fe2000bf46270 */
[----:B------:R-:W-:Y:S01]  /*3ef00*/  ULDC UR4, c[0x0][0x248] ;  /* 0x0000920000047ab9 */ /* 0x000fe20000000800 */
[C---:B------:R-:W-:Y:S01]  /*3ef10*/  IMAD.WIDE R238, R0.reuse, 0x4, R6 ;  /* 0x0000000400ee7825 */ /* 0x040fe200078e0206 */
[----:B------:R-:W-:Y:S01]  /*3ef20*/  ULDC UR14, c[0x0][0x228] ;  /* 0x00008a00000e7ab9 */ /* 0x000fe20000000800 */
[----:B------:R-:W-:Y:S01]  /*3ef30*/  ULDC UR16, c[0x0][0x228] ;  /* 0x00008a0000107ab9 */ /* 0x000fe20000000800 */
[----:B------:R-:W-:Y:S01]  /*3ef40*/  ULDC UR6, c[0x0][0x248] ;  /* 0x0000920000067ab9 */ /* 0x000fe20000000800 */
[----:B-1----:R-:W2:Y:S04]  /*3ef50*/  LDL.LU R240, [R1+0x1248] ;  /* 0x0012480001f07983 */ /* 0x002ea80000300800 */
[----:B------:R-:W3:Y:S04]  /*3ef60*/  LDL.LU R220, [R1+0x6f4] ;  /* 0x0006f40001dc7983 */ /* 0x000ee80000300800 */
[----:B------:R-:W4:Y:S04]  /*3ef70*/  LDL.LU R221, [R1+0xf4] ;  /* 0x0000f40001dd7983 */ /* 0x000f280000300800 */
[----:B------:R-:W2:Y:S01]  /*3ef80*/  LDL.LU R2, [R1+0xe0] ;  /* 0x0000e00001027983 */ /* 0x000ea20000300800 */
[C---:B------:R-:W-:Y:S01]  /*3ef90*/  ISETP.LT.AND P4, PT, R5.reuse, UR18, !P4 ;  /* 0x0000001205007c0c */ /* 0x040fe2000e781270 */
[----:B------:R-:W-:Y:S01]  /*3efa0*/  IMAD.WIDE R244, R0, 0x4, R236 ;  /* 0x0000000400f47825 */ /* 0x000fe200078e02ec */
[----:B------:R-:W-:Y:S01]  /*3efb0*/  ULDC UR18, c[0x0][0x228] ;  /* 0x00008a0000127ab9 */ /* 0x000fe20000000800 */
[----:B--2---:R1:W-:Y:S04]  /*3efc0*/  @P0 STG.E desc[UR8][R222.64], R2 ;  /* 0x00000002de000986 */ /* 0x0043e8000c101908 */
[----:B---3--:R-:W-:Y:S06]  /*3efd0*/  @P6 STG.E desc[UR8][R238.64], R220 ;  /* 0x000000dcee006986 */ /* 0x008fec000c101908 */
[----:B----4-:R2:W-:Y:S01]  /*3efe0*/  @P4 STG.E desc[UR8][R244.64], R221 ;  /* 0x000000ddf4004986 */ /* 0x0105e2000c101908 */
[----:B------:R-:W-:Y:S01]  /*3eff0*/  ISETP.LT.AND P4, PT, R4, UR12, !P3 ;  /* 0x0000000c04007c0c */ /* 0x000fe2000df81270 */
[----:B------:R-:W-:Y:S01]  /*3f000*/  ULDC UR12, c[0x0][0x228] ;  /* 0x00008a00000c7ab9 */ /* 0x000fe20000000800 */
[----:B-1----:R-:W-:Y:S01]  /*3f010*/  VIADD R222, R0, UR4 ;  /* 0x0000000400de7c36 */ /* 0x002fe20008000000 */
[----:B------:R-:W-:Y:S01]  /*3f020*/  ISETP.LT.AND P3, PT, R5, UR14, !P3 ;  /* 0x0000000e05007c0c */ /* 0x000fe2000df61270 */
[----:B------:R-:W-:Y:S01]  /*3f030*/  VIADD R2, R3, 0x7f ;  /* 0x0000007f03027836 */ /* 0x000fe20000000000 */
[----:B------:R-:W-:Y:S01]  /*3f040*/  ISETP.LT.AND P6, PT, R4, UR16, !P5 ;  /* 0x0000001004007c0c */ /* 0x000fe2000efc1270 */
[----:B------:R-:W-:Y:S01]  /*3f050*/  ULDC UR4, c[0x0][0x22c] ;  /* 0x00008b0000047ab9 */ /* 0x000fe20000000800 */
[----:B--2---:R-:W-:-:S04]  /*3f060*/  IMAD.WIDE R220, R222, 0x4, R6 ;  /* 0x00000004dedc7825 */ /* 0x004fc800078e0206 */
[C---:B------:R-:W-:Y:S02]  /*3f070*/  VIADD R0, R222.reuse, UR6 ;  /* 0x00000006de007c36 */ /* 0x040fe40008000000 */
[----:B------:R1:W-:Y:S01]  /*3f080*/  @P4 STG.E desc[UR8][R220.64], R241 ;  /* 0x000000f1dc004986 */ /* 0x0003e2000c101908 */
[----:B------:R-:W-:Y:S01]  /*3f090*/  ISETP.LT.AND P5, PT, R5, UR18, !P5 ;  /* 0x0000001205007c0c */ /* 0x000fe2000efa1270 */
[----:B------:R-:W-:Y:S01]  /*3f0a0*/  IMAD.WIDE R222, R222, 0x4, R236 ;  /* 0x00000004dede7825 */ /* 0x000fe200078e02ec */
[----:B------:R-:W-:Y:S01]  /*3f0b0*/  ISETP.GE.AND P0, PT, R2, UR10, PT ;  /* 0x0000000a02007c0c */ /* 0x000fe2000bf06270 */
[----:B------:R-:W-:Y:S01]  /*3f0c0*/  ULDC UR14, c[0x0][0x228] ;  /* 0x00008a00000e7ab9 */ /* 0x000fe20000000800 */
[----:B------:R-:W-:Y:S01]  /*3f0d0*/  ULDC UR16, c[0x0][0x228] ;  /* 0x00008a0000107ab9 */ /* 0x000fe20000000800 */
[----:B------:R-:W-:Y:S01]  /*3f0e0*/  ULDC UR6, c[0x0][0x248] ;  /* 0x0000920000067ab9 */ /* 0x000fe20000000800 */
[----:B-1----:R-:W2:Y:S01]  /*3f0f0*/  LDL.LU R241, [R1+0x1244] ;  /* 0x0012440001f17983 */ /* 0x002ea20000300800 */
[----:B------:R-:W-:Y:S01]  /*3f100*/  IMAD.WIDE R238, R0, 0x4, R6 ;  /* 0x0000000400ee7825 */ /* 0x000fe200078e0206 */
[----:B------:R-:W-:Y:S01]  /*3f110*/  ULDC UR18, c[0x0][0x228] ;  /* 0x00008a0000127ab9 */ /* 0x000fe20000000800 */
[----:B------:R-:W-:Y:S01]  /*3f120*/  ULDC UR10, c[0x0][0x22c] ;  /* 0x00008b00000a7ab9 */ /* 0x000fe20000000800 */
[----:B------:R-:W3:Y:S01]  /*3f130*/  LDL.LU R221, [R1+0xe4] ;  /* 0x0000e40001dd7983 */ /* 0x000ee20000300800 */
[----:B------:R-:W-:-:S02]  /*3f140*/  VIADD R2, R3, 0x80 ;  /* 0x0000008003027836 */ /* 0x000fc40000000000 */
[----:B------:R-:W-:-:S03]  /*3f150*/  IMAD.WIDE R244, R0, 0x4, R236 ;  /* 0x0000000400f47825 */ /* 0x000fc600078e02ec */
[----:B------:R-:W-:Y:S01]  /*3f160*/  ISETP.GE.AND P4, PT, R2, UR4, PT ;  /* 0x0000000402007c0c */ /* 0x000fe2000bf86270 */
[----:B------:R-:W-:Y:S01]  /*3f170*/  ULDC UR4, c[0x0][0x248] ;  /* 0x0000920000047ab9 */ /* 0x000fe20000000800 */
[----:B------:R-:W-:Y:S01]  /*3f180*/  IADD3 R2, R3, 0x81, RZ ;  /* 0x0000008103027810 */ /* 0x000fe20007ffe0ff */
[----:B---3--:R1:W-:Y:S04]  /*3f190*/  @P3 STG.E desc[UR8][R222.64], R221 ;  /* 0x000000ddde003986 */ /* 0x0083e8000c101908 */
        /* <DEDUP_REMOVED lines=18> */
[----:B------:R-:W-:Y:S03]  /*3f2c0*/  @P5 STG.E desc[UR8][R220.64], R248 ;  /* 0x000000f8dc005986 */ /* 0x000fe6000c101908 */
[C---:B---3--:R-:W-:Y:S01]  /*3f2d0*/  IMAD.WIDE R238, R0.reuse, 0x4, R6 ;  /* 0x0000000400ee7825 */ /* 0x048fe200078e0206 */
[----:B------:R1:W-:Y:S03]  /*3f2e0*/  @P1 STG.E desc[UR8][R222.64], R249 ;  /* 0x000000f9de001986 */ /* 0x0003e6000c101908 */
[----:B----4-:R-:W-:Y:S01]  /*3f2f0*/  IMAD.WIDE R244, R0, 0x4, R236 ;  /* 0x0000000400f47825 */ /* 0x010fe200078e02ec */
        /* <DEDUP_REMOVED lines=15> */
[----:B-1----:R-:W3:Y:S04]  /*3f3f0*/  LDL.LU R220, [R1+0x700] ;  /* 0x0007000001dc7983 */ /* 0x002ee80000300800 */
[----:B------:R-:W4:Y:S04]  /*3f400*/  LDL.LU R221, [R1+0x300] ;  /* 0x0003000001dd7983 */ /* 0x000f280000300800 */
[----:B------:R-:W2:Y:S01]  /*3f410*/  LDL.LU R242, [R1+0x500] ;  /* 0x0005000001f27983 */ /* 0x000ea20000300800 */
[----:B------:R-:W-:Y:S01]  /*3f420*/  ISETP.LT.AND P4, PT, R5, UR18, !P4 ;  /* 0x0000001205007c0c */ /* 0x000fe2000e781270 */
[C---:B------:R-:W-:Y:S01]  /*3f430*/  VIADD R0, R222.reuse, UR6 ;  /* 0x00000006de007c36 */ /* 0x040fe20008000000 */
[----:B------:R-:W-:Y:S01]  /*3f440*/  ULDC UR18, c[0x0][0x228] ;  /* 0x00008a0000127ab9 */ /* 0x000fe20000000800 */
[----:B------:R-:W-:Y:S01]  /*3f450*/  VIADD R2, R3, 0x83 ;  /* 0x0000008303027836 */ /* 0x000fe20000000000 */
[----:B------:R-:W2:Y:S01]  /*3f460*/  LDL.LU R243, [R1+0x504] ;  /* 0x0005040001f37983 */ /* 0x000ea20000300800 */
[----:B------:R-:W-:Y:S01]  /*3f470*/  IMAD.WIDE R222, R222, 0x4, R236 ;  /* 0x00000004dede7825 */ /* 0x000fe200078e02ec */
[----:B------:R-:W-:-:S03]  /*3f480*/  ULDC UR6, c[0x0][0x248] ;  /* 0x0000920000067ab9 */ /* 0x000fc60000000800 */
[----:B------:R-:W-:Y:S01]  /*3f490*/  IMAD.WIDE R238, R0, 0x4, R6 ;  /* 0x0000000400ee7825 */ /* 0x000fe200078e0206 */
[----:B------:R-:W-:-:S03]  /*3f4a0*/  ISETP.GE.AND P1, PT, R2, UR10, PT ;  /* 0x0000000a02007c0c */ /* 0x000fc6000bf26270 */
[----:B------:R-:W-:Y:S01]  /*3f4b0*/  IMAD.WIDE R244, R0, 0x4, R236 ;  /* 0x0000000400f47825 */ /* 0x000fe200078e02ec */
[C---:B------:R-:W-:Y:S01]  /*3f4c0*/  IADD3 R2, R3.reuse, 0x84, RZ ;  /* 0x0000008403027810 */ /* 0x040fe20007ffe0ff */
[----:B------:R1:W-:Y:S01]  /*3f4d0*/  @P0 STG.E desc[UR8][R222.64], R252 ;  /* 0x000000fcde000986 */ /* 0x0003e2000c101908 */
[----:B------:R-:W-:Y:S02]  /*3f4e0*/  ULDC UR10, c[0x0][0x22c] ;  /* 0x00008b00000a7ab9 */ /* 0x000fe40000000800 */
[----:B------:R-:W-:Y:S01]  /*3f4f0*/  ISETP.GE.AND P2, PT, R2, UR4, PT ;  /* 0x0000000402007c0c */ /* 0x000fe2000bf46270 */
[----:B------:R-:W-:Y:S01]  /*3f500*/  ULDC UR4, c[0x0][0x248] ;  /* 0x0000920000047ab9 */ /* 0x000fe20000000800 */
[C---:B------:R-:W-:Y:S02]  /*3f510*/  VIADD R2, R3.reuse, 0x85 ;  /* 0x0000008503027836 */ /* 0x040fe40000000000 */
[----:B-1----:R-:W-:Y:S01]  /*3f520*/  VIADD R222, R0, UR4 ;  /* 0x0000000400de7c36 */ /* 0x002fe20008000000 */
[----:B------:R-:W2:Y:S02]  /*3f530*/  LDL.LU R252, [R1+0x508] ;  /* 0x0005080001fc7983 */ /* 0x000ea40000300800 */
[----:B------:R-:W-:Y:S01]  /*3f540*/  ISETP.GE.AND P0, PT, R2, UR10, PT ;  /* 0x0000000a02007c0c */ /* 0x000fe2000bf06270 */
[----:B------:R-:W-:Y:S01]  /*3f550*/  VIADD R2, R3, 0x86 ;  /* 0x0000008603027836 */ /* 0x000fe20000000000 */
[----:B------:R-:W-:Y:S01]  /*3f560*/  ULDC UR4, c[0x0][0x22c] ;  /* 0x00008b0000047ab9 */ /* 0x000fe20000000800 */
[----:B------:R-:W2:Y:S04]  /*3f570*/  LDL.LU R247, [R1+0x4f8] ;  /* 0x0004f80001f77983 */ /* 0x000ea80000300800 */
[----:B---3--:R-:W-:Y:S01]  /*3f580*/  @P6 STG.E desc[UR8][R238.64], R220 ;  /* 0x000000dcee006986 */ /* 0x008fe2000c101908 */
[----:B------:R-:W-:Y:S01]  /*3f590*/  VIADD R0, R222, UR6 ;  /* 0x00000006de007c36 */ /* 0x000fe20008000000 */
[----:B------:R-:W-:-:S02]  /*3f5a0*/  ULDC UR10, c[0x0][0x22c] ;  /* 0x00008b00000a7ab9 */ /* 0x000fc40000000800 */
[----:B------:R-:W3:Y:S01]  /*3f5b0*/  LDL.LU R246, [R1+0x70c] ;  /* 0x00070c0001f67983 */ /* 0x000ee20000300800 */
[C---:B------:R-:W-:Y:S01]  /*3f5c0*/  ISETP.LT.AND P6, PT, R4.reuse, UR16, !P5 ;  /* 0x0000001004007c0c */ /* 0x040fe2000efc1270 */
[----:B------:R-:W-:Y:S01]  /*3f5d0*/  ULDC UR16, c[0x0][0x228] ;  /* 0x00008a0000107ab9 */ /* 0x000fe20000000800 */
[----:B------:R-:W-:Y:S01]  /*3f5e0*/  ULDC UR6, c[0x0][0x248] ;  /* 0x0000920000067ab9 */ /* 0x000fe20000000800 */
[----:B----4-:R1:W-:Y:S01]  /*3f5f0*/  @P4 STG.E desc[UR8][R244.64], R221 ;  /* 0x000000ddf4004986 */ /* 0x0103e2000c101908 */
[----:B------:R-:W-:Y:S01]  /*3f600*/  ISETP.LT.AND P4, PT, R4, UR12, !P3 ;  /* 0x0000000c04007c0c */ /* 0x000fe2000df81270 */
[----:B------:R-:W-:Y:S02]  /*3f610*/  ULDC UR12, c[0x0][0x228] ;  /* 0x00008a00000c7ab9 */ /* 0x000fe40000000800 */
[----:B------:R-:W4:Y:S04]  /*3f620*/  LDL.LU R248, [R1+0x30c] ;  /* 0x00030c0001f87983 */ /* 0x000f280000300800 */
[----:B------:R-:W4:Y:S01]  /*3f630*/  LDL.LU R249, [R1+0x50c] ;  /* 0x00050c0001f97983 */ /* 0x000f220000300800 */
[----:B-1----:R-:W-:-:S03]  /*3f640*/  IMAD.WIDE R220, R222, 0x4, R6 ;  /* 0x00000004dedc7825 */ /* 0x002fc600078e0206 */
[----:B------:R-:W4:Y:S04]  /*3f650*/  LDL.LU R251, [R1+0x4fc] ;  /* 0x0004fc0001fb7983 */ /* 0x000f280000300800 */
[----:B--2---:R1:W-:Y:S01]  /*3f660*/  @P4 STG.E desc[UR8][R220.64], R242 ;  /* 0x000000f2dc004986 */ /* 0x0043e2000c101908 */
[----:B------:R-:W-:Y:S02]  /*3f670*/  ISETP.GE.AND P4, PT, R2, UR4, PT ;  /* 0x0000000402007c0c */ /* 0x000fe4000bf86270 */
[C---:B------:R-:W-:Y:S02]  /*3f680*/  ISETP.LT.AND P3, PT, R5.reuse, UR14, !P3 ;  /* 0x0000000e05007c0c */ /* 0x040fe4000df61270 */
        /* <DEDUP_REMOVED lines=12> */
[----:B---3--:R-:W-:Y:S04]  /*3f750*/  @P6 STG.E desc[UR8][R238.64], R220 ;  /* 0x000000dcee006986 */ /* 0x008fe8000c101908 */
[----:B----4-:R2:W-:Y:S01]  /*3f760*/  @P5 STG.E desc[UR8][R244.64], R221 ;  /* 0x000000ddf4005986 */ /* 0x0105e2000c101908 */
[----:B------:R-:W-:Y:S01]  /*3f770*/  ISETP.LT.AND P5, PT, R4, UR12, !P1 ;  /* 0x0000000c04007c0c */ /* 0x000fe2000cfa1270 */
[----:B------:R-:W-:Y:S01]  /*3f780*/  ULDC UR12, c[0x0][0x228] ;  /* 0x00008a00000c7ab9 */ /* 0x000fe20000000800 */
[----:B-1----:R-:W-:Y:S01]  /*3f790*/  VIADD R222, R0, UR4 ;  /* 0x0000000400de7c36 */ /* 0x002fe20008000000 */
[----:B------:R-:W-:Y:S01]  /*3f7a0*/  ULDC UR4, c[0x0][0x22c] ;  /* 0x00008b0000047ab9 */ /* 0x000fe20000000800 */
[----:B------:R-:W-:-:S02]  /*3f7b0*/  VIADD R2, R3, 0x87 ;  /* 0x0000008703027836 */ /* 0x000fc40000000000 */
[----:B--2---:R-:W-:-:S03]  /*3f7c0*/  IMAD.WIDE R220, R222, 0x4, R6 ;  /* 0x00000004dedc7825 */ /* 0x004fc600078e0206 */
[----:B------:R-:W-:Y:S01]  /*3f7d0*/  ISETP.GE.AND P3, PT, R2, UR10, PT ;  /* 0x0000000a02007c0c */ /* 0x000fe2000bf66270 */
[----:B------:R-:W-:Y:S01]  /*3f7e0*/  ULDC UR10, c[0x0][0x228] ;  /* 0x00008a00000a7ab9 */ /* 0x000fe20000000800 */
[----:B------:R-:W-:Y:S02]  /*3f7f0*/  VIADD R2, R3, 0x88 ;  /* 0x0000008803027836 */ /* 0x000fe40000000000 */
[----:B------:R1:W-:Y:S03]  /*3f800*/  @P5 STG.E desc[UR8][R220.64], R243 ;  /* 0x000000f3dc005986 */ /* 0x0003e6000c101908 */
[----:B------:R-:W-:Y:S01]  /*3f810*/  ISETP.GE.AND P5, PT, R2, UR4, PT ;  /* 0x0000000402007c0c */ /* 0x000fe2000bfa6270 */
[----:B------:R-:W-:Y:S01]  /*3f820*/  ULDC UR4, c[0x0][0x248] ;  /* 0x0000920000047ab9 */ /* 0x000fe20000000800 */
[----:B-1----:R-:W2:Y:S04]  /*3f830*/  LDL.LU R243, [R1+0x123c] ;  /* 0x00123c0001f37983 */ /* 0x002ea80000300800 */
[----:B------:R-:W3:Y:S04]  /*3f840*/  LDL.LU R220, [R1+0x708] ;  /* 0x0007080001dc7983 */ /* 0x000ee80000300800 */
[----:B------:R-:W4:Y:S04]  /*3f850*/  LDL.LU R221, [R1+0x308] ;  /* 0x0003080001dd7983 */ /* 0x000f280000300800 */
[----:B------:R-:W2:Y:S01]  /*3f860*/  LDL.LU R2, [R1+0x4f4] ;  /* 0x0004f40001027983 */ /* 0x000ea20000300800 */
[C---:B------:R-:W-:Y:S01]  /*3f870*/  ISETP.LT.AND P1, PT, R5.reuse, UR14, !P1 ;  /* 0x0000000e05007c0c */ /* 0x040fe2000cf21270 */
[----:B------:R-:W-:Y:S01]  /*3f880*/  ULDC UR14, c[0x0][0x228] ;  /* 0x00008a00000e7ab9 */ /* 0x000fe20000000800 */
[----:B------:R-:W-:Y:S01]  /*3f890*/  ISETP.LT.AND P6, PT, R4, UR16, !P2 ;  /* 0x0000001004007c0c */ /* 0x000fe2000d7c1270 */
[----:B------:R-:W-:Y:S01]  /*3f8a0*/  ULDC UR16, c[0x0][0x228] ;  /* 0x00008a0000107ab9 */ /* 0x000fe20000000800 */
[----:B------:R-:W-:Y:S01]  /*3f8b0*/  ISETP.LT.AND P2, PT, R5, UR18, !P2 ;  /* 0x0000001205007c0c */ /* 0x000fe2000d741270 */
[----:B------:R-:W-:Y:S01]  /*3f8c0*/  ULDC UR18, c[0x0][0x228] ;  /* 0x00008a0000127ab9 */ /* 0x000fe20000000800 */
[C---:B------:R-:W-:Y:S01]  /*3f8d0*/  IADD3 R0, R222.reuse, UR6, RZ ;  /* 0x00000006de007c10 */ /* 0x040fe2000fffe0ff */
[----:B------:R-:W-:Y:S01]  /*3f8e0*/  IMAD.WIDE R222, R222, 0x4, R236 ;  /* 0x00000004dede7825 */ /* 0x000fe200078e02ec */
[----:B------:R-:W-:-:S03]  /*3f8f0*/  ULDC UR6, c[0x0][0x248] ;  /* 0x0000920000067ab9 */ /* 0x000fc60000000800 */
[----:B------:R-:W-:-:S04]  /*3f900*/  IMAD.WIDE R238, R0, 0x4, R6 ;  /* 0x0000000400ee7825 */ /* 0x000fc800078e0206 */
[----:B------:R-:W-:Y:S01]  /*3f910*/  IMAD.WIDE R244, R0, 0x4, R236 ;  /* 0x0000000400f47825 */ /* 0x000fe200078e02ec */
[----:B--2---:R1:W-:Y:S04]  /*3f920*/  @P1 STG.E desc[UR8][R222.64], R2 ;  /* 0x00000002de001986 */ /* 0x0043e8000c101908 */
[----:B---3--:R-:W-:Y:S04]  /*3f930*/  @P6 STG.E desc[UR8][R238.64], R220 ;  /* 0x000000dcee006986 */ /* 0x008fe8000c101908 */
[----:B----4-:R2:W-:Y:S01]  /*3f940*/  @P2 STG.E desc[UR8][R244.64], R221 ;  /* 0x000000ddf4002986 */ /* 0x0105e2000c101908 */
[----:B------:R-:W-:Y:S01]  /*3f950*/  ISETP.LT.AND P2, PT, R4, UR10, !P0 ;  /* 0x0000000a04007c0c */ /* 0x000fe2000c741270 */
[----:B------:R-:W-:Y:S01]  /*3f960*/  ULDC UR10, c[0x0][0x22c] ;  /* 0x00008b00000a7ab9 */ /* 0x000fe20000000800 */
[----:B------:R-:W-:Y:S01]  /*3f970*/  ISETP.LT.AND P0, PT, R5, UR12, !P0 ;  /* 0x0000000c05007c0c */ /* 0x000fe2000c701270 */
[----:B-1----:R-:W-:-:S02]  /*3f980*/  VIADD R2, R3, 0xff ;  /* 0x000000ff03027836 */ /* 0x002fc40000000000 */
[----:B------:R-:W-:Y:S01]  /*3f990*/  VIADD R222, R0, UR4 ;  /* 0x0000000400de7c36 */ /* 0x000fe20008000000 */
[----:B------:R-:W-:Y:S01]  /*3f9a0*/  ISETP.LT.AND P6, PT, R4, UR14, !P4 ;  /* 0x0000000e04007c0c */ /* 0x000fe2000e7c1270 */
[----:B------:R-:W-:Y:S01]  /*3f9b0*/  ULDC UR4, c[0x0][0x22c] ;  /* 0x00008b0000047ab9 */ /* 0x000fe20000000800 */
[----:B------:R-:W-:Y:S01]  /*3f9c0*/  ISETP.GE.AND P1, PT, R2, UR27, PT ;  /* 0x0000001b02007c0c */ /* 0x000fe2000bf26270 */
[C---:B------:R-:W-:Y:S01]  /*3f9d0*/  VIADD R0, R222.reuse, UR6 ;  /* 0x00000006de007c36 */ /* 0x040fe20008000000 */
[----:B------:R-:W-:Y:S01]  /*3f9e0*/  ULDC UR12, c[0x0][0x228] ;  /* 0x00008a00000c7ab9 */ /* 0x000fe20000000800 */
[C---:B--2---:R-:W-:Y:S01]  /*3f9f0*/  IMAD.WIDE R220, R222.reuse, 0x4, R6 ;  /* 0x00000004dedc7825 */ /* 0x044fe200078e0206 */
[----:B------:R-:W-:Y:S01]  /*3fa00*/  ISETP.LT.AND P4, PT, R5, UR16, !P4 ;  /* 0x0000001005007c0c */ /* 0x000fe2000e781270 */
[----:B------:R-:W-:Y:S01]  /*3fa10*/  ULDC UR14, c[0x0][0x228] ;  /* 0x00008a00000e7ab9 */ /* 0x000fe20000000800 */
[----:B------:R-:W-:Y:S01]  /*3fa20*/  ULDC UR16, c[0x0][0x228] ;  /* 0x00008a0000107ab9 */ /* 0x000fe20000000800 */
[----:B------:R-:W-:Y:S01]  /*3fa30*/  IMAD.WIDE R222, R222, 0x4, R236 ;  /* 0x00000004dede7825 */ /* 0x000fe200078e02ec */
[----:B------:R1:W-:Y:S01]  /*3fa40*/  @P2 STG.E desc[UR8][R220.64], R252 ;  /* 0x000000fcdc002986 */ /* 0x0003e2000c101908 */
[----:B------:R-:W-:-:S02]  /*3fa50*/  ULDC UR6, c[0x0][0x248] ;  /* 0x0000920000067ab9 */ /* 0x000fc40000000800 */
[----:B------:R-:W-:Y:S01]  /*3fa60*/  VIADD R2, R3, 0x89 ;  /* 0x0000008903027836 */ /* 0x000fe20000000000 */
[----:B------:R2:W-:Y:S01]  /*3fa70*/  @P0 STG.E desc[UR8][R222.64], R247 ;  /* 0x000000f7de000986 */ /* 0x0005e2000c101908 */
[----:B------:R-:W-:Y:S01]  /*3fa80*/  ISETP.LT.AND P0, PT, R4, UR12, !P3 ;  /* 0x0000000c04007c0c */ /* 0x000fe2000df01270 */
[----:B------:R-:W-:Y:S01]  /*3fa90*/  IMAD.WIDE R238, R0, 0x4, R6 ;  /* 0x0000000400ee7825 */ /* 0x000fe200078e0206 */
[----:B------:R-:W-:Y:S01]  /*3faa0*/  ULDC UR12, c[0x0][0x228] ;  /* 0x00008a00000c7ab9 */ /* 0x000fe20000000800 */
[----:B------:R-:W-:Y:S01]  /*3fab0*/  ISETP.GE.AND P2, PT, R2, UR4, PT ;  /* 0x0000000402007c0c */ /* 0x000fe2000bf46270 */
[----:B------:R-:W-:Y:S01]  /*3fac0*/  ULDC UR4, c[0x0][0x248] ;  /* 0x0000920000047ab9 */ /* 0x000fe20000000800 */
[C---:B------:R-:W-:Y:S01]  /*3fad0*/  IMAD.WIDE R244, R0.reuse, 0x4, R236 ;  /* 0x0000000400f47825 */ /* 0x040fe200078e02ec */
[----:B-1----:R-:W3:Y:S01]  /*3fae0*/  LDL.LU R252, [R1+0x1238] ;  /* 0x0012380001fc7983 */ /* 0x002ee20000300800 */
[----:B--2---:R-:W-:-:S03]  /*3faf0*/  IADD3 R223, R0, UR4, RZ ;  /* 0x0000000400df7c10 */ /* 0x004fc6000fffe0ff */
[----:B------:R-:W-:Y:S01]  /*3fb00*/  @P6 STG.E desc[UR8][R238.64], R246 ;  /* 0x000000f6ee006986 */ /* 0x000fe2000c101908 */
[----:B------:R-:W-:Y:S01]  /*3fb10*/  VIADD R2, R3, 0x8a ;  /* 0x0000008a03027836 */ /* 0x000fe20000000000 */
[----:B------:R-:W-:Y:S01]  /*3fb20*/  ISETP.LT.AND P3, PT, R5, UR14, !P3 ;  /* 0x0000000e05007c0c */ /* 0x000fe2000df61270 */
[----:B------:R-:W-:Y:S01]  /*3fb30*/  ULDC UR4, c[0x0][0x22c] ;  /* 0x00008b0000047ab9 */ /* 0x000fe20000000800 */
[C---:B------:R-:W-:Y:S01]  /*3fb40*/  IMAD.WIDE R220, R223.reuse, 0x4, R6 ;  /* 0x00000004dfdc7825 */ /* 0x040fe200078e0206 */
[----:B------:R-:W-:Y:S04]  /*3fb50*/  @P4 STG.E desc[UR8][R244.64], R248 ;  /* 0x000000f8f4004986 */ /* 0x000fe8000c101908 */
[----:B------:R-:W2:Y:S01]  /*3fb60*/  LDL.LU R247, [R1+0x100] ;  /* 0x0001000001f77983 */ /* 0x000ea20000300800 */
[----:B------:R-:W-:Y:S01]  /*3fb70*/  ISETP.LT.AND P6, PT, R4, UR16, !P5 ;  /* 0x0000001004007c0c */ /* 0x000fe2000efc1270 */
[----:B------:R-:W-:Y:S01]  /*3fb80*/  VIADD R0, R223, UR6 ;  /* 0x00000006df007c36 */ /* 0x000fe20008000000 */
[----:B------:R-:W-:Y:S01]  /*3fb90*/  ULDC UR14, c[0x0][0x228] ;  /* 0x00008a00000e7ab9 */ /* 0x000fe20000000800 */
[----:B------:R1:W-:Y:S01]  /*3fba0*/  @P0 STG.E desc[UR8][R220.64], R249 ;  /* 0x000000f9dc000986 */ /* 0x0003e2000c101908 */
[----:B------:R-:W-:-:S02]  /*3fbb0*/  ISETP.LT.AND P5, PT, R5, UR18, !P5 ;  /* 0x0000001205007c0c */ /* 0x000fc4000efa1270 */
[----:B------:R-:W-:Y:S01]  /*3fbc0*/  ISETP.GE.AND P4, PT, R2, UR10, PT ;  /* 0x0000000a02007c0c */ /* 0x000fe2000bf86270 */
[----:B------:R-:W-:Y:S01]  /*3fbd0*/  IMAD.WIDE R222, R223, 0x4, R236 ;  /* 0x00000004dfde7825 */ /* 0x000fe200078e02ec */
[----:B------:R-:W-:Y:S01]  /*3fbe0*/  ULDC UR10, c[0x0][0x22c] ;  /* 0x00008b00000a7ab9 */ /* 0x000fe20000000800 */
[----:B------:R-:W-:Y:S01]  /*3fbf0*/  ULDC UR16, c[0x0][0x228] ;  /* 0x00008a0000107ab9 */ /* 0x000fe20000000800 */
[----:B------:R-:W-:Y:S01]  /*3fc00*/  ULDC UR6, c[0x0][0x248] ;  /* 0x0000920000067ab9 */ /* 0x000fe20000000800 */
[----:B-1----:R-:W4:Y:S01]  /*3fc10*/  LDL.LU R221, [R1+0x710] ;  /* 0x0007100001dd7983 */ /* 0x002f220000300800 */
[C---:B------:R-:W-:Y:S01]  /*3fc20*/  VIADD R2, R3.reuse, 0x8b ;  /* 0x0000008b03027836 */ /* 0x040fe20000000000 */
[----:B------:R-:W-:Y:S01]  /*3fc30*/  ULDC UR18, c[0x0][0x228] ;  /* 0x00008a0000127ab9 */ /* 0x000fe20000000800 */
[----:B------:R-:W-:Y:S01]  /*3fc40*/  IMAD.WIDE R238, R0, 0x4, R6 ;  /* 0x0000000400ee7825 */ /* 0x000fe200078e0206 */
[----:B------:R1:W-:Y:S02]  /*3fc50*/  @P3 STG.E desc[UR8][R222.64], R251 ;  /* 0x000000fbde003986 */ /* 0x0003e4000c101908 */
[----:B------:R-:W-:Y:S01]  /*3fc60*/  ISETP.GE.AND P0, PT, R2, UR4, PT ;  /* 0x0000000402007c0c */ /* 0x000fe2000bf06270 */
[----:B------:R-:W-:Y:S01]  /*3fc70*/  IMAD.WIDE R244, R0, 0x4, R236 ;  /* 0x0000000400f47825 */ /* 0x000fe200078e02ec */
[----:B------:R-:W3:Y:S01]  /*3fc80*/  LDL.LU R246, [R1+0x104] ;  /* 0x0001040001f67983 */ /* 0x000ee20000300800 */
[----:B------:R-:W-:Y:S01]  /*3fc90*/  ISETP.LT.AND P3, PT, R4, UR12, !P2 ;  /* 0x0000000c04007c0c */ /* 0x000fe2000d761270 */
[----:B------:R-:W-:Y:S01]  /*3fca0*/  ULDC UR4, c[0x0][0x248] ;  /* 0x0000920000047ab9 */ /* 0x000fe20000000800 */
[----:B------:R-:W-:Y:S01]  /*3fcb0*/  VIADD R2, R3, 0x8c ;  /* 0x0000008c03027836 */ /* 0x000fe20000000000 */
[----:B------:R-:W3:Y:S01]  /*3fcc0*/  LDL.LU R248, [R1+0x718] ;  /* 0x0007180001f87983 */ /* 0x000ee20000300800 */
[----:B------:R-:W-:-:S03]  /*3fcd0*/  ULDC UR12, c[0x0][0x228] ;  /* 0x00008a00000c7ab9 */ /* 0x000fc60000000800 */
[----:B------:R-:W3:Y:S04]  /*3fce0*/  LDL.LU R249, [R1+0x108] ;  /* 0x0001080001f97983 */ /* 0x000ee80000300800 */
[----:B-1----:R-:W3:Y:S04]  /*3fcf0*/  LDL.LU R251, [R1+0x71c] ;  /* 0x00071c0001fb7983 */ /* 0x002ee80000300800 */
[----:B----4-:R1:W-:Y:S04]  /*3fd00*/  @P6 STG.E desc[UR8][R238.64], R221 ;  /* 0x000000ddee006986 */ /* 0x0103e8000c101908 */
[----:B--2---:R2:W-:Y:S01]  /*3fd10*/  @P5 STG.E desc[UR8][R244.64], R247 ;  /* 0x000000f7f4005986 */ /* 0x0045e2000c101908 */
[----:B------:R-:W-:-:S02]  /*3fd20*/  ISETP.GE.AND P5, PT, R2, UR10, PT ;  /* 0x0000000a02007c0c */ /* 0x000fc4000bfa6270 */
[----:B------:R-:W-:Y:S01]  /*3fd30*/  ISETP.LT.AND P2, PT, R5, UR14, !P2 ;  /* 0x0000000e05007c0c */ /* 0x000fe2000d741270 */
[----:B------:R-:W4:Y:S01]  /*3fd40*/  LDL.LU R2, [R1+0x714] ;  /* 0x0007140001027983 */ /* 0x000f220000300800 */
[----:B------:R-:W-:Y:S01]  /*3fd50*/  VIADD R223, R0, UR4 ;  /* 0x0000000400df7c36 */ /* 0x000fe20008000000 */
[----:B------:R-:W-:Y:S01]  /*3fd60*/  ISETP.LT.AND P6, PT, R4, UR16, !P4 ;  /* 0x0000001004007c0c */ /* 0x000fe2000e7c1270 */
[----:B------:R-:W-:Y:S01]  /*3fd70*/  VIADD R0, R3, 0x8d ;  /* 0x0000008d03007836 */ /* 0x000fe20000000000 */
[----:B------:R-:W-:Y:S01]  /*3fd80*/  ISETP.LT.AND P4, PT, R5, UR18, !P4 ;  /* 0x0000001205007c0c */ /* 0x000fe2000e781270 */
[C---:B-1----:R-:W-:Y:S01]  /*3fd90*/  IMAD.WIDE R220, R223.reuse, 0x4, R6 ;  /* 0x00000004dfdc7825 */ /* 0x042fe200078e0206 */
[----:B------:R-:W-:Y:S01]  /*3fda0*/  ULDC UR4, c[0x0][0x22c] ;  /* 0x00008b0000047ab9 */ /* 0x000fe20000000800 */
[----:B------:R-:W-:Y:S01]  /*3fdb0*/  ULDC UR14, c[0x0][0x228] ;  /* 0x00008a00000e7ab9 */ /* 0x000fe20000000800 */
[----:B------:R-:W-:Y:S01]  /*3fdc0*/  ULDC UR16, c[0x0][0x228] ;  /* 0x00008a0000107ab9 */ /* 0x000fe20000000800 */
[C---:B--2---:R-:W-:Y:S01]  /*3fdd0*/  VIADD R247, R223.reuse, UR6 ;  /* 0x00000006dff77c36 */ /* 0x044fe20008000000 */
[----:B------:R-:W-:Y:S01]  /*3fde0*/  @P3 STG.E desc[UR8][R220.64], R240 ;  /* 0x000000f0dc003986 */ /* 0x000fe2000c101908 */
[----:B------:R-:W-:Y:S01]  /*3fdf0*/  IMAD.WIDE R222, R223, 0x4, R236 ;  /* 0x00000004dfde7825 */ /* 0x000fe200078e02ec */
[----:B------:R-:W-:Y:S01]  /*3fe00*/  ISETP.GE.AND P3, PT, R0, UR4, PT ;  /* 0x0000000400007c0c */ /* 0x000fe2000bf66270 */
[----:B------:R-:W-:Y:S01]  /*3fe10*/  ULDC UR4, c[0x0][0x248] ;  /* 0x0000920000047ab9 */ /* 0x000fe20000000800 */
[----:B------:R-:W-:Y:S01]  /*3fe20*/  ULDC UR6, c[0x0][0x248] ;  /* 0x0000920000067ab9 */ /* 0x000fe20000000800 */
[----:B------:R-:W-:Y:S01]  /*3fe30*/  IMAD.WIDE R238, R247, 0x4, R6 ;  /* 0x00000004f7ee7825 */ /* 0x000fe200078e0206 */
[----:B------:R1:W-:Y:S01]  /*3fe40*/  @P2 STG.E desc[UR8][R222.64], R228 ;  /* 0x000000e4de002986 */ /* 0x0003e2000c101908 */
[----:B------:R-:W-:Y:S01]  /*3fe50*/  ISETP.LT.AND P2, PT, R4, UR12, !P0 ;  /* 0x0000000c04007c0c */ /* 0x000fe2000c741270 */
[----:B------:R-:W-:Y:S01]  /*3fe60*/  ULDC UR10, c[0x0][0x22c] ;  /* 0x00008b00000a7ab9 */ /* 0x000fe20000000800 */
[----:B------:R-:W-:Y:S01]  /*3fe70*/  ISETP.LT.AND P0, PT, R5, UR14, !P0 ;  /* 0x0000000e05007c0c */ /* 0x000fe2000c701270 */
[----:B------:R-:W-:Y:S01]  /*3fe80*/  IMAD.WIDE R244, R247, 0x4, R236 ;  /* 0x00000004f7f47825 */ /* 0x000fe200078e02ec */
[----:B------:R-:W-:Y:S01]  /*3fe90*/  IADD3 R0, R3, 0x8e, RZ ;  /* 0x0000008e03007810 */ /* 0x000fe20007ffe0ff */
[----:B------:R-:W-:Y:S01]  /*3fea0*/  ULDC UR18, c[0x0][0x228] ;  /* 0x00008a0000127ab9 */ /* 0x000fe20000000800 */
[----:B------:R-:W-:Y:S01]  /*3feb0*/  ULDC UR12, c[0x0][0x228] ;  /* 0x00008a00000c7ab9 */ /* 0x000fe20000000800 */
[----:B------:R-:W-:Y:S01]  /*3fec0*/  ULDC UR14, c[0x0][0x228] ;  /* 0x00008a00000e7ab9 */ /* 0x000fe20000000800 */
[----:B-1----:R-:W-:Y:S01]  /*3fed0*/  VIADD R223, R247, UR4 ;  /* 0x00000004f7df7c36 */ /* 0x002fe20008000000 */
[----:B------:R-:W-:-:S03]  /*3fee0*/  ULDC UR4, c[0x0][0x22c] ;  /* 0x00008b0000047ab9 */ /* 0x000fc60000000800 */
[C---:B------:R-:W-:Y:S01]  /*3fef0*/  VIADD R247, R223.reuse, UR6 ;  /* 0x00000006dff77c36 */ /* 0x040fe20008000000 */
[----:B------:R-:W-:Y:S01]  /*3ff00*/  ULDC UR6, c[0x0][0x248] ;  /* 0x0000920000067ab9 */ /* 0x000fe20000000800 */
[----:B------:R-:W-:-:S04]  /*3ff10*/  IMAD.WIDE R220, R223, 0x4, R6 ;  /* 0x00000004dfdc7825 */ /* 0x000fc800078e0206 */
[----:B------:R-:W-:Y:S01]  /*3ff20*/  IMAD.WIDE R222, R223, 0x4, R236 ;  /* 0x00000004dfde7825 */ /* 0x000fe200078e02ec */
[----:B----4-:R1:W-:Y:S01]  /*3ff30*/  @P6 STG.E desc[UR8][R238.64], R2 ;  /* 0x00000002ee006986 */ /* 0x0103e2000c101908 */
[----:B------:R-:W-:Y:S01]  /*3ff40*/  ISETP.LT.AND P6, PT, R4, UR16, !P5 ;  /* 0x0000001004007c0c */ /* 0x000fe2000efc1270 */
[----:B------:R-:W-:Y:S02]  /*3ff50*/  ULDC UR16, c[0x0][0x228] ;  /* 0x00008a0000107ab9 */ /* 0x000fe40000000800 */
[----:B---3--:R2:W-:Y:S01]  /*3ff60*/  @P4 STG.E desc[UR8][R244.64], R246 ;  /* 0x000000f6f4004986 */ /* 0x0085e2000c101908 */
[----:B------:R-:W-:Y:S01]  /*3ff70*/  ISETP.GE.AND P4, PT, R0, UR10, PT ;  /* 0x0000000a00007c0c */ /* 0x000fe2000bf86270 */
[----:B------:R-:W-:Y:S01]  /*3ff80*/  VIADD R0, R3, 0x8f ;  /* 0x0000008f03007836 */ /* 0x000fe20000000000 */
[----:B------:R-:W-:Y:S01]  /*3ff90*/  ISETP.LT.AND P5, PT, R5, UR18, !P5 ;  /* 0x0000001205007c0c */ /* 0x000fe2000efa1270 */
[----:B------:R-:W-:Y:S01]  /*3ffa0*/  @P2 STG.E desc[UR8][R220.64], R241 ;  /* 0x000000f1dc002986 */ /* 0x000fe2000c101908 */
[----:B------:R-:W-:Y:S01]  /*3ffb0*/  ULDC UR18, c[0x0][0x228] ;  /* 0x00008a0000127ab9 */ /* 0x000fe20000000800 */
[----:B------:R-:W-:Y:S01]  /*3ffc0*/  ULDC UR10, c[0x0][0x22c] ;  /* 0x00008b00000a7ab9 */ /* 0x000fe20000000800 */
[C---:B-1----:R-:W-:Y:S01]  /*3ffd0*/  IMAD.WIDE R238, R247.reuse, 0x4, R6 ;  /* 0x00000004f7ee7825 */ /* 0x042fe200078e0206 */
[----:B------:R-:W-:Y:S01]  /*3ffe0*/  ISETP.GE.AND P2, PT, R0, UR4, PT ;  /* 0x0000000400007c0c */ /* 0x000fe2000bf46270 */
[----:B------:R1:W-:Y:S01]  /*3fff0*/  @P0 STG.E desc[UR8][R222.64], R229 ;  /* 0x000000e5de000986 */ /* 0x0003e2000c101908 */
[----:B------:R-:W-:Y:S01]  /*40000*/  ULDC UR4, c[0x0][0x248] ;  /* 0x0000920000047ab9 */ /* 0x000fe20000000800 */
[C---:B------:R-:W-:Y:S01]  /*40010*/  ISETP.LT.AND P0, PT, R4.reuse, UR12, !P3 ;  /* 0x0000000c04007c0c */ /* 0x040fe2000df01270 */
[----:B--2---:R-:W-:Y:S01]  /*40020*/  IMAD.WIDE R244, R247, 0x4, R236 ;  /* 0x00000004f7f47825 */ /* 0x004fe200078e02ec */
[----:B------:R2:W-:Y:S01]  /*40030*/  @P6 STG.E desc[UR8][R238.64], R248 ;  /* 0x000000f8ee006986 */ /* 0x0005e2000c101908 */
[----:B------:R-:W-:Y:S01]  /*40040*/  ISETP.LT.AND P3, PT, R5, UR14, !P3 ;  /* 0x0000000e05007c0c */ /* 0x000fe2000df61270 */
[----:B------:R-:W-:Y:S01]  /*40050*/  ULDC UR12, c[0x0][0x228] ;  /* 0x00008a00000c7ab9 */ /* 0x000fe20000000800 */
[----:B------:R-:W-:Y:S01]  /*40060*/  ISETP.LT.AND P6, PT, R4, UR16, !P4 ;  /* 0x0000001004007c0c */ /* 0x000fe2000e7c1270 */
[----:B-1----:R-:W-:Y:S01]  /*40070*/  VIADD R223, R247, UR4 ;  /* 0x00000004f7df7c36 */ /* 0x002fe20008000000 */
[----:B------:R-:W-:Y:S01]  /*40080*/  ISETP.LT.AND P4, PT, R5, UR18, !P4 ;  /* 0x0000001205007c0c */ /* 0x000fe2000e781270 */
[----:B------:R-:W-:Y:S01]  /*40090*/  VIADD R0, R3, 0x90 ;  /* 0x0000009003007836 */ /* 0x000fe20000000000 */
[----:B------:R-:W-:Y:S01]  /*400a0*/  @P5 STG.E desc[UR8][R244.64], R249 ;  /* 0x000000f9f4005986 */ /* 0x000fe2000c101908 */
[C---:B------:R-:W-:Y:S01]  /*400b0*/  VIADD R241, R223.reuse, UR6 ;  /* 0x00000006dff17c36 */ /* 0x040fe20008000000 */
[----:B------:R-:W-:Y:S01]  /*400c0*/  ULDC UR4, c[0x0][0x22c] ;  /* 0x00008b0000047ab9 */ /* 0x000fe20000000800 */
[C---:B------:R-:W-:Y:S01]  /*400d0*/  IMAD.WIDE R220, R223.reuse, 0x4, R6 ;  /* 0x00000004dfdc7825 */ /* 0x040fe200078e0206 */
[----:B------:R-:W-:Y:S01]  /*400e0*/  ISETP.GE.AND P5, PT, R0, UR10, PT ;  /* 0x0000000a00007c0c */ /* 0x000fe2000bfa6270 */
[----:B------:R-:W-:Y:S01]  /*400f0*/  ULDC UR14, c[0x0][0x228] ;  /* 0x00008a00000e7ab9 */ /* 0x000fe20000000800 */
[----:B------:R-:W-:Y:S01]  /*40100*/  ULDC UR16, c[0x0][0x228] ;  /* 0x00008a0000107ab9 */ /* 0x000fe20000000800 */
[----:B------:R-:W-:Y:S01]  /*40110*/  IMAD.WIDE R222, R223, 0x4, R236 ;  /* 0x00000004dfde7825 */ /* 0x000fe200078e02ec */
[----:B------:R-:W-:Y:S01]  /*40120*/  @P0 STG.E desc[UR8][R220.64], R242 ;  /* 0x000000f2dc000986 */ /* 0x000fe2000c101908 */
[----:B------:R-:W-:Y:S01]  /*40130*/  ULDC UR18, c[0x0][0x228] ;  /* 0x00008a0000127ab9 */ /* 0x000fe20000000800 */
[----:B------:R-:W-:Y:S01]  /*40140*/  ULDC UR6, c[0x0][0x248] ;  /* 0x0000920000067ab9 */ /* 0x000fe20000000800 */
[----:B------:R-:W-:Y:S01]  /*40150*/  IMAD.WIDE R228, R241, 0x4, R6 ;  /* 0x00000004f1e47825 */ /* 0x000fe200078e0206 */
[----:B------:R-:W-:-:S03]  /*40160*/  IADD3 R0, R3, 0x91, RZ ;  /* 0x0000009103007810 */ /* 0x000fc60007ffe0ff */
[----:B--2---:R-:W-:Y:S01]  /*40170*/  IMAD.WIDE R238, R241, 0x4, R236 ;  /* 0x00000004f1ee7825 */ /* 0x004fe200078e02ec */
[----:B------:R1:W-:Y:S01]  /*40180*/  @P3 STG.E desc[UR8][R222.64], R230 ;  /* 0x000000e6de003986 */ /* 0x0003e2000c101908 */
[----:B------:R-:W-:Y:S01]  /*40190*/  ISETP.GE.AND P0, PT, R0, UR4, PT ;  /* 0x0000000400007c0c */ /* 0x000fe2000bf06270 */
[----:B------:R-:W-:Y:S01]  /*401a0*/  ULDC UR4, c[0x0][0x248] ;  /* 0x0000920000047ab9 */ /* 0x000fe20000000800 */
[----:B------:R-:W-:Y:S01]  /*401b0*/  ULDC UR10, c[0x0][0x22c] ;  /* 0x00008b00000a7ab9 */ /* 0x000fe20000000800 */
[----:B------:R2:W-:Y:S04]  /*401c0*/  @P6 STG.E desc[UR8][R228.64], R251 ;  /* 0x000000fbe4006986 */ /* 0x0005e8000c101908 */
[----:B------:R3:W-:Y:S01]  /*401d0*/  @P4 STG.E desc[UR8][R238.64], R252 ;  /* 0x000000fcee004986 */ /* 0x0007e2000c101908 */
[C---:B------:R-:W-:Y:S01]  /*401e0*/  ISETP.LT.AND P4, PT, R4.reuse, UR12, !P2 ;  /* 0x0000000c04007c0c */ /* 0x040fe2000d781270 */
[----:B------:R-:W-:Y:S01]  /*401f0*/  VIADD R0, R3, 0x92 ;  /* 0x0000009203007836 */ /* 0x000fe20000000000 */
[----:B------:R-:W-:Y:S01]  /*40200*/  ISETP.LT.AND P2, PT, R5, UR14, !P2 ;  /* 0x0000000e05007c0c */ /* 0x000fe2000d741270 */
[----:B-1----:R-:W-:Y:S01]  /*40210*/  VIADD R223, R241, UR4 ;  /* 0x00000004f1df7c36 */ /* 0x002fe20008000000 */
[----:B------:R-:W-:Y:S01]  /*40220*/  ISETP.LT.AND P6, PT, R4, UR16, !P5 ;  /* 0x0000001004007c0c */ /* 0x000fe2000efc1270 */
[----:B------:R-:W-:Y:S01]  /*40230*/  ULDC UR4, c[0x0][0x22c] ;  /* 0x00008b0000047ab9 */ /* 0x000fe20000000800 */
[----:B------:R-:W-:Y:S01]  /*40240*/  ISETP.LT.AND P5, PT, R5, UR18, !P5 ;  /* 0x0000001205007c0c */ /* 0x000fe2000efa1270 */
[C---:B------:R-:W-:Y:S01]  /*40250*/  IMAD.WIDE R220, R223.reuse, 0x4, R6 ;  /* 0x00000004dfdc7825 */ /* 0x040fe200078e0206 */
[----:B------:R-:W-:Y:S01]  /*40260*/  ISETP.GE.AND P3, PT, R0, UR10, PT ;  /* 0x0000000a00007c0c */ /* 0x000fe2000bf66270 */
[----:B------:R-:W-:Y:S01]  /*40270*/  ULDC UR12, c[0x0][0x228] ;  /* 0x00008a00000c7ab9 */ /* 0x000fe20000000800 */
[----:B------:R-:W-:Y:S01]  /*40280*/  ULDC UR14, c[0x0][0x228] ;  /* 0x00008a00000e7ab9 */ /* 0x000fe20000000800 */
[----:B------:R-:W-:Y:S01]  /*40290*/  VIADD R241, R223, UR6 ;  /* 0x00000006dff17c36 */ /* 0x000fe20008000000 */
[----:B------:R-:W-:Y:S01]  /*402a0*/  ULDC UR16, c[0x0][0x228] ;  /* 0x00008a0000107ab9 */ /* 0x000fe20000000800 */
[----:B------:R-:W-:Y:S01]  /*402b0*/  VIADD R0, R3, 0x93 ;  /* 0x0000009303007836 */ /* 0x000fe20000000000 */
[----:B------:R-:W-:Y:S01]  /*402c0*/  @P4 STG.E desc[UR8][R220.64], R243 ;  /* 0x000000f3dc004986 */ /* 0x000fe2000c101908 */
[----:B------:R-:W-:Y:S01]  /*402d0*/  IMAD.WIDE R222, R223, 0x4, R236 ;  /* 0x00000004dfde7825 */ /* 0x000fe200078e02ec */
[----:B------:R-:W-:Y:S01]  /*402e0*/  ULDC UR18, c[0x0][0x228] ;  /* 0x00008a0000127ab9 */ /* 0x000fe20000000800 */
[----:B------:R-:W-:Y:S01]  /*402f0*/  ULDC UR6, c[0x0][0x248] ;  /* 0x0000920000067ab9 */ /* 0x000fe20000000800 */
[----:B------:R-:W-:Y:S01]  /*40300*/  ISETP.GE.AND P4, PT, R0, UR4, PT ;  /* 0x0000000400007c0c */ /* 0x000fe2000bf86270 */
[C---:B--2---:R-:W-:Y:S01]  /*40310*/  IMAD.WIDE R228, R241.reuse, 0x4, R6 ;  /* 0x00000004f1e47825 */ /* 0x044fe200078e0206 */
[----:B------:R-:W-:Y:S01]  /*40320*/  ULDC UR4, c[0x0][0x248] ;  /* 0x0000920000047ab9 */ /* 0x000fe20000000800 */
[----:B------:R1:W-:Y:S01]  /*40330*/  @P2 STG.E desc[UR8][R222.64], R231 ;  /* 0x000000e7de002986 */ /* 0x0003e2000c101908 */
[C---:B------:R-:W-:Y:S01]  /*40340*/  ISETP.LT.AND P2, PT, R4.reuse, UR12, !P0 ;  /* 0x0000000c04007c0c */ /* 0x040fe2000c741270 */
[----:B---3--:R-:W-:Y:S01]  /*40350*/  IMAD.WIDE R238, R241, 0x4, R236 ;  /* 0x00000004f1ee7825 */ /* 0x008fe200078e02ec */
[----:B------:R-:W-:Y:S01]  /*40360*/  ISETP.LT.AND P0, PT, R5, UR14, !P0 ;  /* 0x0000000e05007c0c */ /* 0x000fe2000c701270 */
[----:B------:R-:W-:Y:S01]  /*40370*/  @P6 STG.E desc[UR8][R228.64], R8 ;  /* 0x00000008e4006986 */ /* 0x000fe2000c101908 */
[----:B------:R-:W-:Y:S01]  /*40380*/  ISETP.LT.AND P6, PT, R4, UR16, !P3 ;  /* 0x0000001004007c0c */ /* 0x000fe2000dfc1270 */
[----:B------:R-:W-:Y:S01]  /*40390*/  VIADD R0, R3, 0x94 ;  /* 0x0000009403007836 */ /* 0x000fe20000000000 */
[----:B------:R-:W-:Y:S01]  /*403a0*/  ISETP.LT.AND P3, PT, R5, UR18, !P3 ;  /* 0x0000001205007c0c */ /* 0x000fe2000df61270 */
[----:B------:R2:W-:Y:S01]  /*403b0*/  @P5 STG.E desc[UR8][R238.64], R16 ;  /* 0x00000010ee005986 */ /* 0x0005e2000c101908 */
[----:B------:R-:W-:Y:S01]  /*403c0*/  ULDC UR10, c[0x0][0x22c] ;  /* 0x00008b00000a7ab9 */ /* 0x000fe20000000800 */
[----:B------:R-:W-:Y:S01]  /*403d0*/  ULDC UR12, c[0x0][0x228] ;  /* 0x00008a00000c7ab9 */ /* 0x000fe20000000800 */
[----:B-1----:R-:W-:Y:S01]  /*403e0*/  VIADD R223, R241, UR4 ;  /* 0x00000004f1df7c36 */ /* 0x002fe20008000000 */
[----:B------:R-:W-:Y:S01]  /*403f0*/  ISETP.GE.AND P5, PT, R0, UR10, PT ;  /* 0x0000000a00007c0c */ /* 0x000fe2000bfa6270 */
[----:B------:R-:W-:Y:S01]  /*40400*/  VIADD R0, R3, 0x95 ;  /* 0x0000009503007836 */ /* 0x000fe20000000000 */
[----:B------:R-:W-:Y:S01]  /*40410*/  ULDC UR4, c[0x0][0x22c] ;  /* 0x00008b0000047ab9 */ /* 0x000fe20000000800 */
[C---:B------:R-:W-:Y:S01]  /*40420*/  IMAD.WIDE R220, R223.reuse, 0x4, R6 ;  /* 0x00000004dfdc7825 */ /* 0x040fe200078e0206 */
[----:B------:R-:W-:Y:S01]  /*40430*/  ULDC UR14, c[0x0][0x228] ;  /* 0x00008a00000e7ab9 */ /* 0x000fe20000000800 */
[----:B------:R-:W-:Y:S01]  /*40440*/  ULDC UR16, c[0x0][0x228] ;  /* 0x00008a0000107ab9 */ /* 0x000fe20000000800 */
[----:B------:R-:W-:Y:S01]  /*40450*/  ULDC UR18, c[0x0][0x228] ;  /* 0x00008a0000127ab9 */ /* 0x000fe20000000800 */
[C---:B--2---:R-:W-:Y:S01]  /*40460*/  IADD3 R239, R223.reuse, UR6, RZ ;  /* 0x00000006dfef7c10 */ /* 0x044fe2000fffe0ff */
[----:B------:R-:W-:Y:S01]  /*40470*/  IMAD.WIDE R222, R223, 0x4, R236 ;  /* 0x00000004dfde7825 */ /* 0x000fe200078e02ec */
[----:B------:R-:W-:Y:S01]  /*40480*/  @P2 STG.E desc[UR8][R220.64], R24 ;  /* 0x00000018dc002986 */ /* 0x000fe2000c101908 */
[----:B------:R-:W-:Y:S01]  /*40490*/  ULDC UR6, c[0x0][0x248] ;  /* 0x0000920000067ab9 */ /* 0x000fe20000000800 */
[----:B------:R-:W-:Y:S01]  /*404a0*/  ULDC UR10, c[0x0][0x22c] ;  /* 0x00008b00000a7ab9 */ /* 0x000fe20000000800 */
[C---:B------:R-:W-:Y:S01]  /*404b0*/  IMAD.WIDE R228, R239.reuse, 0x4, R6 ;  /* 0x00000004efe47825 */ /* 0x040fe200078e0206 */
[----:B------:R-:W-:Y:S01]  /*404c0*/  ISETP.GE.AND P2, PT, R0, UR4, PT ;  /* 0x0000000400007c0c */ /* 0x000fe2000bf46270 */
[----:B------:R-:W1:Y:S01]  /*404d0*/  LDS.128 R248, [R250] ;  /* 0x00000000faf87984 */ /* 0x000e620000000c00 */
[----:B------:R-:W-:Y:S01]  /*404e0*/  ULDC UR4, c[0x0][0x248] ;  /* 0x0000920000047ab9 */ /* 0x000fe20000000800 */
[----:B------:R-:W-:-:S02]  /*404f0*/  IMAD.WIDE R230, R239, 0x4, R236 ;  /* 0x00000004efe67825 */ /* 0x000fc400078e02ec */
[----:B------:R-:W-:Y:S01]  /*40500*/  @P0 STG.E desc[UR8][R222.64], R20 ;  /* 0x00000014de000986 */ /* 0x000fe2000c101908 */
[C---:B------:R-:W-:Y:S01]  /*40510*/  ISETP.LT.AND P0, PT, R4.reuse, UR12, !P4 ;  /* 0x0000000c04007c0c */ /* 0x040fe2000e701270 */
[----:B------:R-:W-:Y:S01]  /*40520*/  VIADD R0, R3, 0x96 ;  /* 0x0000009603007836 */ /* 0x000fe20000000000 */
[C---:B------:R-:W-:Y:S01]  /*40530*/  ISETP.LT.AND P4, PT, R5.reuse, UR14, !P4 ;  /* 0x0000000e05007c0c */ /* 0x040fe2000e781270 */
[----:B------:R-:W-:Y:S01]  /*40540*/  @P6 STG.E desc[UR8][R228.64], R9 ;  /* 0x00000009e4006986 */ /* 0x000fe2000c101908 */
[----:B------:R-:W-:Y:S01]  /*40550*/  ISETP.LT.AND P6, PT, R4, UR16, !P5 ;  /* 0x0000001004007c0c */ /* 0x000fe2000efc1270 */
[----:B------:R-:W-:Y:S01]  /*40560*/  ULDC UR12, c[0x0][0x228] ;  /* 0x00008a00000c7ab9 */ /* 0x000fe20000000800 */
[----:B------:R-:W-:Y:S01]  /*40570*/  ULDC UR14, c[0x0][0x228] ;  /* 0x00008a00000e7ab9 */ /* 0x000fe20000000800 */
[----:B------:R2:W-:Y:S01]  /*40580*/  @P3 STG.E desc[UR8][R230.64], R17 ;  /* 0x00000011e6003986 */ /* 0x0005e2000c101908 */
[----:B------:R-:W-:Y:S01]  /*40590*/  ISETP.LT.AND P5, PT, R5, UR18, !P5 ;  /* 0x0000001205007c0c */ /* 0x000fe2000efa1270 */
[----:B------:R-:W-:Y:S01]  /*405a0*/  ULDC UR16, c[0x0][0x228] ;  /* 0x00008a0000107ab9 */ /* 0x000fe20000000800 */
[----:B------:R-:W-:Y:S01]  /*405b0*/  ISETP.GE.AND P3, PT, R0, UR10, PT ;  /* 0x0000000a00007c0c */ /* 0x000fe2000bf66270 */
[----:B------:R-:W-:Y:S01]  /*405c0*/  VIADD R0, R3, 0x97 ;  /* 0x0000009703007836 */ /* 0x000fe20000000000 */
[----:B------:R-:W-:Y:S01]  /*405d0*/  ULDC UR18, c[0x0][0x228] ;  /* 0x00008a0000127ab9 */ /* 0x000fe20000000800 */
[----:B------:R-:W-:Y:S01]  /*405e0*/  ULDC UR10, c[0x0][0x22c] ;  /* 0x00008b00000a7ab9 */ /* 0x000fe20000000800 */
[----:B--2---:R-:W-:Y:S01]  /*405f0*/  VIADD R17, R239, UR4 ;  /* 0x00000004ef117c36 */ /* 0x004fe20008000000 */
[----:B------:R-:W-:-:S03]  /*40600*/  ULDC UR4, c[0x0][0x22c] ;  /* 0x00008b0000047ab9 */ /* 0x000fc60000000800 */
[C---:B------:R-:W-:Y:S01]  /*40610*/  VIADD R229, R17.reuse, UR6 ;  /* 0x0000000611e57c36 */ /* 0x040fe20008000000 */
[----:B------:R-:W-:Y:S01]  /*40620*/  ULDC UR6, c[0x0][0x248] ;  /* 0x0000920000067ab9 */ /* 0x000fe20000000800 */
[----:B------:R-:W-:-:S04]  /*40630*/  IMAD.WIDE R8, R17, 0x4, R6 ;  /* 0x0000000411087825 */ /* 0x000fc800078e0206 */
[----:B------:R-:W-:Y:S01]  /*40640*/  IMAD.WIDE R16, R17, 0x4, R236 ;  /* 0x0000000411107825 */ /* 0x000fe200078e02ec */
[----:B------:R-:W-:Y:S03]  /*40650*/  @P0 STG.E desc[UR8][R8.64], R25 ;  /* 0x0000001908000986 */ /* 0x000fe6000c101908 */
[C---:B------:R-:W-:Y:S01]  /*40660*/  IMAD.WIDE R220, R229.reuse, 0x4, R6 ;  /* 0x00000004e5dc7825 */ /* 0x040fe200078e0206 */
[----:B------:R2:W-:Y:S03]  /*40670*/  @P4 STG.E desc[UR8][R16.64], R21 ;  /* 0x0000001510004986 */ /* 0x0005e6000c101908 */
[----:B------:R-:W-:Y:S01]  /*40680*/  IMAD.WIDE R222, R229, 0x4, R236 ;  /* 0x00000004e5de7825 */ /* 0x000fe200078e02ec */
[----:B------:R-:W-:Y:S01]  /*40690*/  ISETP.GE.AND P0, PT, R0, UR4, PT ;  /* 0x0000000400007c0c */ /* 0x000fe2000bf06270 */
[----:B------:R3:W-:Y:S01]  /*406a0*/  @P6 STG.E desc[UR8][R220.64], R10 ;  /* 0x0000000adc006986 */ /* 0x0007e2000c101908 */
[----:B------:R-:W-:-:S03]  /*406b0*/  ULDC UR4, c[0x0][0x248] ;  /* 0x0000920000047ab9 */ /* 0x000fc60000000800 */
[----:B------:R-:W-:Y:S01]  /*406c0*/  @P5 STG.E desc[UR8][R222.64], R18 ;  /* 0x00000012de005986 */ /* 0x000fe2000c101908 */
[C---:B------:R-:W-:Y:S01]  /*406d0*/  ISETP.LT.AND P5, PT, R4.reuse, UR12, !P2 ;  /* 0x0000000c04007c0c */ /* 0x040fe2000d7a1270 */
[----:B------:R-:W-:Y:S01]  /*406e0*/  VIADD R0, R3, 0x98 ;  /* 0x0000009803007836 */ /* 0x000fe20000000000 */
[----:B------:R-:W-:Y:S01]  /*406f0*/  ISETP.LT.AND P2, PT, R5, UR14, !P2 ;  /* 0x0000000e05007c0c */ /* 0x000fe2000d741270 */
[----:B------:R-:W-:Y:S01]  /*40700*/  ULDC UR12, c[0x0][0x228] ;  /* 0x00008a00000c7ab9 */ /* 0x000fe20000000800 */
[----:B--2---:R-:W-:Y:S01]  /*40710*/  IADD3 R17, R229, UR4, RZ ;  /* 0x00000004e5117c10 */ /* 0x004fe2000fffe0ff */
[----:B------:R-:W-:Y:S01]  /*40720*/  ULDC UR4, c[0x0][0x22c] ;  /* 0x00008b0000047ab9 */ /* 0x000fe20000000800 */
[----:B------:R-:W-:Y:S01]  /*40730*/  ISETP.LT.AND P6, PT, R4, UR16, !P3 ;  /* 0x0000001004007c0c */ /* 0x000fe2000dfc1270 */
[----:B------:R-:W-:Y:S01]  /*40740*/  ULDC UR14, c[0x0][0x228] ;  /* 0x00008a00000e7ab9 */ /* 0x000fe20000000800 */
[----:B------:R-:W-:Y:S01]  /*40750*/  ISETP.LT.AND P3, PT, R5, UR18, !P3 ;  /* 0x0000001205007c0c */ /* 0x000fe2000df61270 */
[C---:B---3--:R-:W-:Y:S01]  /*40760*/  VIADD R221, R17.reuse, UR6 ;  /* 0x0000000611dd7c36 */ /* 0x048fe20008000000 */
[----:B------:R-:W-:Y:S01]  /*40770*/  ISETP.GE.AND P4, PT, R0, UR10, PT ;  /* 0x0000000a00007c0c */ /* 0x000fe2000bf86270 */
[C---:B------:R-:W-:Y:S01]  /*40780*/  IMAD.WIDE R8, R17.reuse, 0x4, R6 ;  /* 0x0000000411087825 */ /* 0x040fe200078e0206 */
[----:B------:R-:W-:Y:S01]  /*40790*/  ULDC UR16, c[0x0][0x228] ;  /* 0x00008a0000107ab9 */ /* 0x000fe20000000800 */
[----:B------:R-:W-:Y:S01]  /*407a0*/  ULDC UR18, c[0x0][0x228] ;  /* 0x00008a0000127ab9 */ /* 0x000fe20000000800 */
[----:B------:R-:W-:Y:S01]  /*407b0*/  ULDC UR6, c[0x0][0x248] ;  /* 0x0000920000067ab9 */ /* 0x000fe20000000800 */
[----:B------:R-:W-:Y:S01]  /*407c0*/  IMAD.WIDE R16, R17, 0x4, R236 ;  /* 0x0000000411107825 */ /* 0x000fe200078e02ec */
[----:B------:R-:W-:Y:S01]  /*407d0*/  @P5 STG.E desc[UR8][R8.64], R26 ;  /* 0x0000001a08005986 */ /* 0x000fe2000c101908 */
[----:B------:R-:W-:-:S02]  /*407e0*/  ULDC UR10, c[0x0][0x22c] ;  /* 0x00008b00000a7ab9 */ /* 0x000fc40000000800 */
[----:B------:R-:W-:Y:S01]  /*407f0*/  IMAD.WIDE R20, R221, 0x4, R6 ;  /* 0x00000004dd147825 */ /* 0x000fe200078e0206 */
[----:B------:R-:W-:Y:S03]  /*40800*/  @P2 STG.E desc[UR8][R16.64], R22 ;  /* 0x0000001610002986 */ /* 0x000fe6000c101908 */
[----:B------:R-:W-:Y:S02]  /*40810*/  VIADD R0, R3, 0x99 ;  /* 0x0000009903007836 */ /* 0x000fe40000000000 */
[----:B------:R-:W-:Y:S01]  /*40820*/  IMAD.WIDE R24, R221, 0x4, R236 ;  /* 0x00000004dd187825 */ /* 0x000fe200078e02ec */
[----:B------:R2:W-:Y:S02]  /*40830*/  @P6 STG.E desc[UR8][R20.64], R11 ;  /* 0x0000000b14006986 */ /* 0x0005e4000c101908 */
[----:B------:R-:W-:Y:S01]  /*40840*/  ISETP.GE.AND P5, PT, R0, UR4, PT ;  /* 0x0000000400007c0c */ /* 0x000fe2000bfa6270 */
[----:B------:R-:W-:Y:S01]  /*40850*/  ULDC UR4, c[0x0][0x248] ;  /* 0x0000920000047ab9 */ /* 0x000fe20000000800 */
[----:B------:R3:W-:Y:S01]  /*40860*/  @P3 STG.E desc[UR8][R24.64], R19 ;  /* 0x0000001318003986 */ /* 0x0007e2000c101908 */
[----:B------:R-:W-:-:S02]  /*40870*/  ISETP.LT.AND P3, PT, R4, UR12, !P0 ;  /* 0x0000000c04007c0c */ /* 0x000fc4000c761270 */
[----:B------:R-:W-:Y:S01]  /*40880*/  ISETP.LT.AND P6, PT, R4, UR16, !P4 ;  /* 0x0000001004007c0c */ /* 0x000fe2000e7c1270 */
[----:B------:R-:W-:Y:S01]  /*40890*/  VIADD R0, R3, 0x9a ;  /* 0x0000009a03007836 */ /* 0x000fe20000000000 */
[C---:B------:R-:W-:Y:S01]  /*408a0*/  ISETP.LT.AND P0, PT, R5.reuse, UR14, !P0 ;  /* 0x0000000e05007c0c */ /* 0x040fe2000c701270 */
[----:B------:R-:W-:Y:S01]  /*408b0*/  ULDC UR12, c[0x0][0x228] ;  /* 0x00008a00000c7ab9 */ /* 0x000fe20000000800 */
[----:B------:R-:W-:Y:S01]  /*408c0*/  ISETP.LT.AND P4, PT, R5, UR18, !P4 ;  /* 0x0000001205007c0c */ /* 0x000fe2000e781270 */
[----:B--2---:R-:W-:Y:S01]  /*408d0*/  VIADD R11, R221, UR4 ;  /* 0x00000004dd0b7c36 */ /* 0x004fe20008000000 */
[----:B------:R-:W-:Y:S01]  /*408e0*/  ISETP.GE.AND P2, PT, R0, UR10, PT ;  /* 0x0000000a00007c0c */ /* 0x000fe2000bf46270 */
[----:B------:R-:W-:Y:S01]  /*408f0*/  ULDC UR4, c[0x0][0x22c] ;  /* 0x00008b0000047ab9 */ /* 0x000fe20000000800 */
[----:B------:R-:W-:Y:S01]  /*40900*/  ULDC UR14, c[0x0][0x228] ;  /* 0x00008a00000e7ab9 */ /* 0x000fe20000000800 */
        /* <DEDUP_REMOVED lines=8> */
[----:B------:R-:W-:Y:S01]  /*40990*/  IMAD.WIDE R16, R21, 0x4, R6 ;  /* 0x0000000415107825 */ /* 0x000fe200078e0206 */
[----:B------:R2:W-:Y:S03]  /*409a0*/  @P0 STG.E desc[UR8][R10.64], R23 ;  /* 0x000000170a000986 */ /* 0x0005e6000c101908 */
[----:B------:R-:W-:-:S02]  /*409b0*/  VIADD R0, R3, 0x9b ;  /* 0x0000009b03007836 */ /* 0x000fc40000000000 */
[C---:B---3--:R-:W-:Y:S01]  /*409c0*/  IMAD.WIDE R18, R21.reuse, 0x4, R236 ;  /* 0x0000000415127825 */ /* 0x048fe200078e02ec */
[----:B------:R3:W-:Y:S02]  /*409d0*/  @P6 STG.E desc[UR8][R16.64], R12 ;  /* 0x0000000c10006986 */ /* 0x0007e4000c101908 */
[----:B------:R-:W-:Y:S01]  /*409e0*/  ISETP.GE.AND P3, PT, R0, UR4, PT ;  /* 0x0000000400007c0c */ /* 0x000fe2000bf66270 */
[----:B------:R-:W-:Y:S01]  /*409f0*/  ULDC UR4, c[0x0][0x248] ;  /* 0x0000920000047ab9 */ /* 0x000fe20000000800 */
[----:B------:R4:W-:Y:S01]  /*40a00*/  @P4 STG.E desc[UR8][R18.64], R32 ;  /* 0x0000002012004986 */ /* 0x0009e2000c101908 */
[C---:B------:R-:W-:Y:S01]  /*40a10*/  ISETP.LT.AND P4, PT, R4.reuse, UR12, !P5 ;  /* 0x0000000c04007c0c */ /* 0x040fe2000ef81270 */
[----:B--2---:R-:W-:Y:S01]  /*40a20*/  VIADD R11, R21, UR4 ;  /* 0x00000004150b7c36 */ /* 0x004fe20008000000 */
[----:B------:R-:W-:Y:S01]  /*40a30*/  ISETP.LT.AND P5, PT, R5, UR14, !P5 ;  /* 0x0000000e05007c0c */ /* 0x000fe2000efa1270 */
[----:B------:R-:W-:Y:S01]  /*40a40*/  ULDC UR12, c[0x0][0x228] ;  /* 0x00008a00000c7ab9 */ /* 0x000fe20000000800 */
[----:B------:R-:W-:Y:S01]  /*40a50*/  ISETP.LT.AND P6, PT, R4, UR16, !P2 ;  /* 0x0000001004007c0c */ /* 0x000fe2000d7c1270 */
[----:B------:R-:W-:Y:S01]  /*40a60*/  VIADD R21, R11, UR6 ;  /* 0x000000060b157c36 */ /* 0x000fe20008000000 */
[----:B------:R-:W-:Y:S01]  /*40a70*/  ISETP.LT.AND P2, PT, R5, UR18, !P2 ;  /* 0x0000001205007c0c */ /* 0x000fe2000d741270 */
[----:B------:R-:W-:Y:S01]  /*40a80*/  IMAD.WIDE R8, R11, 0x4, R6 ;  /* 0x000000040b087825 */ /* 0x000fe200078e0206 */
[----:B------:R-:W-:Y:S01]  /*40a90*/  IADD3 R0, R3, 0x9c, RZ ;  /* 0x0000009c03007810 */ /* 0x000fe20007ffe0ff */
[----:B------:R-:W-:Y:S01]  /*40aa0*/  ULDC UR4, c[0x0][0x22c] ;  /* 0x00008b0000047ab9 */ /* 0x000fe20000000800 */
[----:B------:R-:W-:Y:S01]  /*40ab0*/  ULDC UR14, c[0x0][0x228] ;  /* 0x00008a00000e7ab9 */ /* 0x000fe20000000800 */
[----:B------:R-:W-:Y:S01]  /*40ac0*/  IMAD.WIDE R10, R11, 0x4, R236 ;  /* 0x000000040b0a7825 */ /* 0x000fe200078e02ec */
[----:B------:R-:W-:Y:S01]  /*40ad0*/  ISETP.GE.AND P0, PT, R0, UR10, PT ;  /* 0x0000000a00007c0c */ /* 0x000fe2000bf06270 */
[----:B------:R-:W-:Y:S01]  /*40ae0*/  ULDC UR16, c[0x0][0x228] ;  /* 0x00008a0000107ab9 */ /* 0x000fe20000000800 */
[----:B------:R-:W-:Y:S01]  /*40af0*/  ULDC UR6, c[0x0][0x248] ;  /* 0x0000920000067ab9 */ /* 0x000fe20000000800 */
        /* <DEDUP_REMOVED lines=8> */
[----:B------:R3:W-:Y:S01]  /*40b80*/  @P2 STG.E desc[UR8][R18.64], R33 ;  /* 0x0000002112002986 */ /* 0x0007e2000c101908 */
[----:B------:R-:W-:Y:S01]  /*40b90*/  ISETP.LT.AND P2, PT, R4, UR12, !P3 ;  /* 0x0000000c04007c0c */ /* 0x000fe2000df41270 */
[----:B------:R-:W-:Y:S01]  /*40ba0*/  ULDC UR12, c[0x0][0x228] ;  /* 0x00008a00000c7ab9 */ /* 0x000fe20000000800 */
[----:B------:R-:W-:Y:S01]  /*40bb0*/  ISETP.GE.AND P4, PT, R0, UR4, PT ;  /* 0x0000000400007c0c */ /* 0x000fe2000bf86270 */
[----:B------:R-:W-:Y:S01]  /*40bc0*/  ULDC UR4, c[0x0][0x248] ;  /* 0x0000920000047ab9 */ /* 0x000fe20000000800 */
[----:B------:R-:W-:Y:S01]  /*40bd0*/  ISETP.LT.AND P3, PT, R5, UR14, !P3 ;  /* 0x0000000e05007c0c */ /* 0x000fe2000df61270 */
[----:B--2---:R-:W-:Y:S01]  /*40be0*/  VIADD R11, R21, UR4 ;  /* 0x00000004150b7c36 */ /* 0x004fe20008000000 */
[----:B------:R-:W-:Y:S01]  /*40bf0*/  ISETP.LT.AND P5, PT, R4, UR16, !P0 ;  /* 0x0000001004007c0c */ /* 0x000fe2000c7a1270 */
[----:B------:R-:W-:Y:S01]  /*40c00*/  VIADD R0, R3, 0x9e ;  /* 0x0000009e03007836 */ /* 0x000fe20000000000 */
[----:B------:R-:W-:Y:S01]  /*40c10*/  ISETP.LT.AND P6, PT, R5, UR18, !P0 ;  /* 0x0000001205007c0c */ /* 0x000fe2000c7c1270 */
[----:B------:R-:W-:Y:S01]  /*40c20*/  IMAD.WIDE R8, R11, 0x4, R6 ;  /* 0x000000040b087825 */ /* 0x000fe200078e0206 */
[----:B------:R-:W-:Y:S01]  /*40c30*/  ULDC UR4, c[0x0][0x22c] ;  /* 0x00008b0000047ab9 */ /* 0x000fe20000000800 */
[----:B------:R-:W-:-:S02]  /*40c40*/  ULDC UR14, c[0x0][0x228] ;  /* 0x00008a00000e7ab9 */ /* 0x000fc40000000800 */
[C---:B---3--:R-:W-:Y:S01]  /*40c50*/  VIADD R19, R11.reuse, UR6 ;  /* 0x000000060b137c36 */ /* 0x048fe20008000000 */
[----:B------:R-:W-:Y:S01]  /*40c60*/  ISETP.GE.AND P0, PT, R0, UR10, PT ;  /* 0x0000000a00007c0c */ /* 0x000fe2000bf06270 */
[----:B------:R-:W-:Y:S01]  /*40c70*/  IMAD.WIDE R10, R11, 0x4, R236 ;  /* 0x000000040b0a7825 */ /* 0x000fe200078e02ec */
[----:B------:R-:W-:Y:S01]  /*40c80*/  IADD3 R0, R3, 0x9f, RZ ;  /* 0x0000009f03007810 */ /* 0x000fe20007ffe0ff */
[----:B------:R-:W-:Y:S01]  /*40c90*/  @P2 STG.E desc[UR8][R8.64], R41 ;  /* 0x0000002908002986 */ /* 0x000fe2000c101908 */
[----:B------:R-:W-:Y:S01]  /*40ca0*/  ULDC UR16, c[0x0][0x228] ;  /* 0x00008a0000107ab9 */ /* 0x000fe20000000800 */
[C---:B------:R-:W-:Y:S01]  /*40cb0*/  IMAD.WIDE R12, R19.reuse, 0x4, R6 ;  /* 0x00000004130c7825 */ /* 0x040fe200078e0206 */
[----:B------:R-:W-:Y:S01]  /*40cc0*/  ULDC UR18, c[0x0][0x228] ;  /* 0x00008a0000127ab9 */ /* 0x000fe20000000800 */
[----:B------:R2:W-:Y:S01]  /*40cd0*/  @P3 STG.E desc[UR8][R10.64], R37 ;  /* 0x000000250a003986 */ /* 0x0005e2000c101908 */
[----:B------:R-:W-:Y:S01]  /*40ce0*/  ISETP.LT.AND P3, PT, R4, UR12, !P4 ;  /* 0x0000000c04007c0c */ /* 0x000fe2000e761270 */
[----:B------:R-:W-:Y:S01]  /*40cf0*/  IMAD.WIDE R16, R19, 0x4, R236 ;  /* 0x0000000413107825 */ /* 0x000fe200078e02ec */
[----:B------:R-:W-:Y:S01]  /*40d00*/  ISETP.GE.AND P2, PT, R0, UR4, PT ;  /* 0x0000000400007c0c */ /* 0x000fe2000bf46270 */
[----:B------:R-:W-:Y:S01]  /*40d10*/  ULDC UR4, c[0x0][0x248] ;  /* 0x0000920000047ab9 */ /* 0x000fe20000000800 */
[----:B------:R-:W-:Y:S01]  /*40d20*/  ISETP.LT.AND P4, PT, R5, UR14, !P4 ;  /* 0x0000000e05007c0c */ /* 0x000fe2000e781270 */
[----:B------:R-:W-:Y:S01]  /*40d30*/  VIADD R0, R3, 0xa0 ;  /* 0x000000a003007836 */ /* 0x000fe20000000000 */
[----:B------:R3:W-:Y:S01]  /*40d40*/  @P5 STG.E desc[UR8][R12.64], R14 ;  /* 0x0000000e0c005986 */ /* 0x0007e2000c101908 */
[----:B------:R-:W-:Y:S01]  /*40d50*/  ULDC UR6, c[0x0][0x248] ;  /* 0x0000920000067ab9 */ /* 0x000fe20000000800 */
[----:B------:R-:W-:Y:S01]  /*40d60*/  ULDC UR10, c[0x0][0x22c] ;  /* 0x00008b00000a7ab9 */ /* 0x000fe20000000800 */
[----:B------:R-:W-:Y:S01]  /*40d70*/  ULDC UR12, c[0x0][0x228] ;  /* 0x00008a00000c7ab9 */ /* 0x000fe20000000800 */
[----:B--2---:R-:W-:Y:S01]  /*40d80*/  VIADD R11, R19, UR4 ;  /* 0x00000004130b7c36 */ /* 0x004fe20008000000 */
[----:B------:R2:W-:Y:S01]  /*40d90*/  @P6 STG.E desc[UR8][R16.64], R34 ;  /* 0x0000002210006986 */ /* 0x0005e2000c101908 */
[----:B------:R-:W-:Y:S01]  /*40da0*/  ISETP.LT.AND P5, PT, R4, UR16, !P0 ;  /* 0x0000001004007c0c */ /* 0x000fe2000c7a1270 */
[----:B------:R-:W-:Y:S01]  /*40db0*/  ULDC UR4, c[0x0][0x22c] ;  /* 0x00008b0000047ab9 */ /* 0x000fe20000000800 */
[----:B------:R-:W-:Y:S01]  /*40dc0*/  ISETP.LT.AND P6, PT, R5, UR18, !P0 ;  /* 0x0000001205007c0c */ /* 0x000fe2000c7c1270 */
[C---:B------:R-:W-:Y:S01]  /*40dd0*/  VIADD R19, R11.reuse, UR6 ;  /* 0x000000060b137c36 */ /* 0x040fe20008000000 */
        /* <DEDUP_REMOVED lines=9> */
[----:B------:R-:W-:Y:S01]  /*40e70*/  VIADD R0, R3, 0xa1 ;  /* 0x000000a103007836 */ /* 0x000fe20000000000 */
[----:B------:R4:W-:Y:S01]  /*40e80*/  @P4 STG.E desc[UR8][R10.64], R38 ;  /* 0x000000260a004986 */ /* 0x0009e2000c101908 */
[----:B------:R-:W-:Y:S01]  /*40e90*/  ISETP.LT.AND P4, PT, R4, UR12, !P2 ;  /* 0x0000000c04007c0c */ /* 0x000fe2000d781270 */
[----:B---3--:R-:W-:Y:S01]  /*40ea0*/  IMAD.WIDE R12, R19, 0x4, R6 ;  /* 0x00000004130c7825 */ /* 0x008fe200078e0206 */
[----:B------:R-:W-:Y:S01]  /*40eb0*/  ISETP.LT.AND P2, PT, R5, UR14, !P2 ;  /* 0x0000000e05007c0c */ /* 0x000fe2000d741270 */
[----:B------:R-:W-:Y:S01]  /*40ec0*/  ULDC UR12, c[0x0][0x228] ;  /* 0x00008a00000c7ab9 */ /* 0x000fe20000000800 */
[----:B------:R-:W-:Y:S01]  /*40ed0*/  ISETP.GE.AND P3, PT, R0, UR4, PT ;  /* 0x0000000400007c0c */ /* 0x000fe2000bf66270 */
[----:B------:R-:W-:Y:S01]  /*40ee0*/  ULDC UR4, c[0x0][0x248] ;  /* 0x0000920000047ab9 */ /* 0x000fe20000000800 */
[----:B--2---:R-:W-:Y:S01]  /*40ef0*/  IMAD.WIDE R16, R19, 0x4, R236 ;  /* 0x0000000413107825 */ /* 0x004fe200078e02ec */
[----:B------:R-:W-:Y:S01]  /*40f00*/  @P5 STG.E desc[UR8][R12.64], R15 ;  /* 0x0000000f0c005986 */ /* 0x000fe2000c101908 */
[----:B------:R-:W-:-:S02]  /*40f10*/  ULDC UR14, c[0x0][0x228] ;  /* 0x00008a00000e7ab9 */ /* 0x000fc40000000800 */
[----:B----4-:R-:W-:Y:S02]  /*40f20*/  VIADD R11, R19, UR4 ;  /* 0x00000004130b7c36 */ /* 0x010fe40008000000 */
[----:B------:R-:W-:Y:S01]  /*40f30*/  VIADD R0, R3, 0xa2 ;  /* 0x000000a203007836 */ /* 0x000fe20000000000 */
[----:B------:R2:W-:Y:S01]  /*40f40*/  @P6 STG.E desc[UR8][R16.64], R35 ;  /* 0x0000002310006986 */ /* 0x0005e2000c101908 */
[----:B------:R-:W-:Y:S01]  /*40f50*/  ISETP.LT.AND P5, PT, R4, UR16, !P0 ;  /* 0x0000001004007c0c */ /* 0x000fe2000c7a1270 */
[----:B------:R-:W-:Y:S01]  /*40f60*/  IMAD.WIDE R8, R11, 0x4, R6 ;  /* 0x000000040b087825 */ /* 0x000fe200078e0206 */
[----:B------:R-:W-:Y:S01]  /*40f70*/  ISETP.LT.AND P6, PT, R5, UR18, !P0 ;  /* 0x0000001205007c0c */ /* 0x000fe2000c7c1270 */
[----:B------:R-:W-:Y:S01]  /*40f80*/  ULDC UR4, c[0x0][0x22c] ;  /* 0x00008b0000047ab9 */ /* 0x000fe20000000800 */
[----:B------:R-:W-:Y:S01]  /*40f90*/  ISETP.GE.AND P0, PT, R0, UR10, PT ;  /* 0x0000000a00007c0c */ /* 0x000fe2000bf06270 */
[----:B------:R-:W-:Y:S01]  /*40fa0*/  VIADD R0, R3, 0xa3 ;  /* 0x000000a303007836 */ /* 0x000fe20000000000 */
[----:B------:R-:W-:Y:S01]  /*40fb0*/  @P4 STG.E desc[UR8][R8.64], R43 ;  /* 0x0000002b08004986 */ /* 0x000fe2000c101908 */
[----:B------:R-:W-:Y:S01]  /*40fc0*/  ULDC UR16, c[0x0][0x228] ;  /* 0x00008a0000107ab9 */ /* 0x000fe20000000800 */
[----:B------:R-:W-:Y:S01]  /*40fd0*/  ULDC UR18, c[0x0][0x228] ;  /* 0x00008a0000127ab9 */ /* 0x000fe20000000800 */
[----:B------:R-:W-:Y:S01]  /*40fe0*/  ULDC UR10, c[0x0][0x22c] ;  /* 0x00008b00000a7ab9 */ /* 0x000fe20000000800 */
[C---:B--2---:R-:W-:Y:S01]  /*40ff0*/  IADD3 R17, R11.reuse, UR6, RZ ;  /* 0x000000060b117c10 */ /* 0x044fe2000fffe0ff */
[----:B------:R-:W-:Y:S01]  /*41000*/  IMAD.WIDE R10, R11, 0x4, R236 ;  /* 0x000000040b0a7825 */ /* 0x000fe200078e02ec */
[----:B------:R-:W-:Y:S01]  /*41010*/  ISETP.GE.AND P4, PT, R0, UR4, PT ;  /* 0x0000000400007c0c */ /* 0x000fe2000bf86270 */
[----:B------:R-:W-:Y:S01]  /*41020*/  ULDC UR4, c[0x0][0x248] ;  /* 0x0000920000047ab9 */ /* 0x000fe20000000800 */
[----:B------:R-:W-:-:S02]  /*41030*/  ULDC UR6, c[0x0][0x248] ;  /* 0x0000920000067ab9 */ /* 0x000fc40000000800 */
[----:B------:R2:W-:Y:S01]  /*41040*/  @P2 STG.E desc[UR8][R10.64], R39 ;  /* 0x000000270a002986 */ /* 0x0005e2000c101908 */
[----:B------:R-:W-:Y:S01]  /*41050*/  ISETP.LT.AND P2, PT, R4, UR12, !P3 ;  /* 0x0000000c04007c0c */ /* 0x000fe2000df41270 */
[----:B------:R-:W-:Y:S01]  /*41060*/  IMAD.WIDE R12, R17, 0x4, R6 ;  /* 0x00000004110c7825 */ /* 0x000fe200078e0206 */
[----:B------:R-:W-:Y:S01]  /*41070*/  ISETP.LT.AND P3, PT, R5, UR14, !P3 ;  /* 0x0000000e05007c0c */ /* 0x000fe2000df61270 */
[----:B------:R-:W-:Y:S01]  /*41080*/  ULDC UR12, c[0x0][0x228] ;  /* 0x00008a00000c7ab9 */ /* 0x000fe20000000800 */
[----:B------:R-:W-:Y:S01]  /*41090*/  ULDC UR14, c[0x0][0x228] ;  /* 0x00008a00000e7ab9 */ /* 0x000fe20000000800 */
[----:B------:R-:W-:Y:S01]  /*410a0*/  IMAD.WIDE R14, R17, 0x4, R236 ;  /* 0x00000004110e7825 */ /* 0x000fe200078e02ec */
[----:B------:R3:W-:Y:S03]  /*410b0*/  @P5 STG.E desc[UR8][R12.64], R28 ;  /* 0x0000001c0c005986 */ /* 0x0007e6000c101908 */
[----:B------:R-:W-:-:S02]  /*410c0*/  VIADD R0, R3, 0xa4 ;  /* 0x000000a403007836 */ /* 0x000fc40000000000 */
        /* <DEDUP_REMOVED lines=22> */
[C---:B--2---:R-:W-:Y:S01]  /*41230*/  IMAD.WIDE R14, R17.reuse, 0x4, R236 ;  /* 0x00000004110e7825 */ /* 0x044fe200078e02ec */
[----:B------:R2:W-:Y:S01]  /*41240*/  @P5 STG.E desc[UR8][R12.64], R29 ;  /* 0x0000001d0c005986 */ /* 0x0005e2000c101908 */
[----:B------:R-:W-:Y:S01]  /*41250*/  ULDC UR14, c[0x0][0x228] ;  /* 0x00008a00000e7ab9 */ /* 0x000fe20000000800 */
[----:B----4-:R-:W-:Y:S01]  /*41260*/  IADD3 R11, R17, UR4, RZ ;  /* 0x00000004110b7c10 */ /* 0x010fe2000fffe0ff */
[----:B------:R-:W-:Y:S01]  /*41270*/  VIADD R0, R3, 0xa6 ;  /* 0x000000a603007836 */ /* 0x000fe20000000000 */
[----:B------:R3:W-:Y:S01]  /*41280*/  @P6 STG.E desc[UR8][R14.64], R49 ;  /* 0x000000310e006986 */ /* 0x0007e2000c101908 */
[----:B------:R-:W-:Y:S01]  /*41290*/  ISETP.LT.AND P5, PT, R4, UR16, !P0 ;  /* 0x0000001004007c0c */ /* 0x000fe2000c7a1270 */
[----:B------:R-:W-:Y:S01]  /*412a0*/  ULDC UR4, c[0x0][0x22c] ;  /* 0x00008b0000047ab9 */ /* 0x000fe20000000800 */
[----:B------:R-:W-:Y:S01]  /*412b0*/  VIADD R17, R11, UR6 ;  /* 0x000000060b117c36 */ /* 0x000fe20008000000 */
[----:B------:R-:W-:Y:S01]  /*412c0*/  ISETP.LT.AND P6, PT, R5, UR18, !P0 ;  /* 0x0000001205007c0c */ /* 0x000fe2000c7c1270 */
        /* <DEDUP_REMOVED lines=11> */
[----:B--2---:R-:W-:Y:S01]  /*41380*/  IMAD.WIDE R12, R17, 0x4, R6 ;  /* 0x00000004110c7825 */ /* 0x004fe200078e0206 */
[----:B------:R-:W-:Y:S01]  /*41390*/  ISETP.LT.AND P2, PT, R5, UR14, !P2 ;  /* 0x0000000e05007c0c */ /* 0x000fe2000d741270 */
[----:B------:R-:W-:Y:S01]  /*413a0*/  ULDC UR12, c[0x0][0x228] ;  /* 0x00008a00000c7ab9 */ /* 0x000fe20000000800 */
[----:B------:R-:W-:Y:S01]  /*413b0*/  ISETP.GE.AND P3, PT, R0, UR4, PT ;  /* 0x0000000400007c0c */ /* 0x000fe2000bf66270 */
[----:B------:R-:W-:Y:S01]  /*413c0*/  ULDC UR4, c[0x0][0x248] ;  /* 0x0000920000047ab9 */ /* 0x000fe20000000800 */
[----:B---3--:R-:W-:Y:S01]  /*413d0*/  IMAD.WIDE R14, R17, 0x4, R236 ;  /* 0x00000004110e7825 */ /* 0x008fe200078e02ec */
[----:B------:R2:W-:Y:S01]  /*413e0*/  @P5 STG.E desc[UR8][R12.64], R30 ;  /* 0x0000001e0c005986 */ /* 0x0005e2000c101908 */
[----:B------:R-:W-:-:S02]  /*413f0*/  ULDC UR14, c[0x0][0x228] ;  /* 0x00008a00000e7ab9 */ /* 0x000fc40000000800 */
[----:B------:R-:W-:Y:S02]  /*41400*/  VIADD R0, R3, 0xa8 ;  /* 0x000000a803007836 */ /* 0x000fe40000000000 */
[----:B----4-:R-:W-:Y:S01]  /*41410*/  VIADD R11, R17, UR4 ;  /* 0x00000004110b7c36 */ /* 0x010fe20008000000 */
        /* <DEDUP_REMOVED lines=22> */
[----:B------:R-:W-:Y:S01]  /*41580*/  IADD3 R0, R3, 0xaa, RZ ;  /* 0x000000aa03007810 */ /* 0x000fe20007ffe0ff */
[----:B------:R2:W-:Y:S01]  /*41590*/  @P5 STG.E desc[UR8][R12.64], R31 ;  /* 0x0000001f0c005986 */ /* 0x0005e2000c101908 */
[----:B------:R-:W-:Y:S01]  /*415a0*/  ULDC UR14, c[0x0][0x228] ;  /* 0x00008a00000e7ab9 */ /* 0x000fe20000000800 */
[----:B----4-:R-:W-:-:S02]  /*415b0*/  VIADD R11, R17, UR4 ;  /* 0x00000004110b7c36 */ /* 0x010fc40008000000 */
        /* <DEDUP_REMOVED lines=24> */
[----:B----4-:R-:W-:Y:S02]  /*41740*/  VIADD R11, R17, UR4 ;  /* 0x00000004110b7c36 */ /* 0x010fe40008000000 */
[----:B------:R-:W-:Y:S01]  /*41750*/  VIADD R0, R3, 0xac ;  /* 0x000000ac03007836 */ /* 0x000fe20000000000 */
[----:B------:R3:W-:Y:S01]  /*41760*/  @P6 STG.E desc[UR8][R14.64], R64 ;  /* 0x000000400e006986 */ /* 0x0007e2000c101908 */
[----:B------:R-:W-:Y:S01]  /*41770*/  ISETP.LT.AND P5, PT, R4, UR16, !P0 ;  /* 0x0000001004007c0c */ /* 0x000fe2000c7a1270 */
[----:B------:R-:W-:Y:S01]  /*41780*/  VIADD R17, R11, UR6 ;  /* 0x000000060b117c36 */ /* 0x000fe20008000000 */
[----:B------:R-:W-:Y:S01]  /*41790*/  ISETP.LT.AND P6, PT, R5, UR18, !P0 ;  /* 0x0000001205007c0c */ /* 0x000fe2000c7c1270 */
[C---:B------:R-:W-:Y:S01]  /*417a0*/  IMAD.WIDE R8, R11.reuse, 0x4, R6 ;  /* 0x000000040b087825 */ /* 0x040fe200078e0206 */
[----:B------:R-:W-:Y:S01]  /*417b0*/  ISETP.GE.AND P0, PT, R0, UR10, PT ;  /* 0x0000000a00007c0c */ /* 0x000fe2000bf06270 */
[----:B------:R-:W-:Y:S01]  /*417c0*/  ULDC UR4, c[0x0][0x22c] ;  /* 0x00008b0000047ab9 */ /* 0x000fe20000000800 */
[----:B------:R-:W-:Y:S01]  /*417d0*/  ULDC UR16, c[0x0][0x228] ;  /* 0x00008a0000107ab9 */ /* 0x000fe20000000800 */
[----:B------:R-:W-:Y:S01]  /*417e0*/  IMAD.WIDE R10, R11, 0x4, R236 ;  /* 0x000000040b0a7825 */ /* 0x000fe200078e02ec */
[----:B------:R-:W-:Y:S01]  /*417f0*/  IADD3 R0, R3, 0xad, RZ ;  /* 0x000000ad03007810 */ /* 0x000fe20007ffe0ff */
[----:B------:R-:W-:Y:S01]  /*41800*/  @P3 STG.E desc[UR8][R8.64], R72 ;  /* 0x0000004808003986 */ /* 0x000fe2000c101908 */
[----:B------:R-:W-:Y:S01]  /*41810*/  ULDC UR18, c[0x0][0x228] ;  /* 0x00008a0000127ab9 */ /* 0x000fe20000000800 */
[C---:B--2---:R-:W-:Y:S01]  /*41820*/  IMAD.WIDE R12, R17.reuse, 0x4, R6 ;  /* 0x00000004110c7825 */ /* 0x044fe200078e0206 */
[----:B------:R-:W-:Y:S01]  /*41830*/  ULDC UR6, c[0x0][0x248] ;  /* 0x0000920000067ab9 */ /* 0x000fe20000000800 */
[----:B------:R2:W-:Y:S01]  /*41840*/  @P4 STG.E desc[UR8][R10.64], R68 ;  /* 0x000000440a004986 */ /* 0x0005e2000c101908 */
[----:B------:R-:W-:Y:S01]  /*41850*/  ISETP.LT.AND P4, PT, R4, UR12, !P2 ;  /* 0x0000000c04007c0c */ /* 0x000fe2000d781270 */
[----:B---3--:R-:W-:Y:S01]  /*41860*/  IMAD.WIDE R14, R17, 0x4, R236 ;  /* 0x00000004110e7825 */ /* 0x008fe200078e02ec */
[----:B------:R-:W-:Y:S01]  /*41870*/  ISETP.GE.AND P3, PT, R0, UR4, PT ;  /* 0x0000000400007c0c */ /* 0x000fe2000bf66270 */
[----:B------:R-:W-:Y:S01]  /*41880*/  ULDC UR4, c[0x0][0x248] ;  /* 0x0000920000047ab9 */ /* 0x000fe20000000800 */
[----:B------:R-:W-:Y:S01]  /*41890*/  ISETP.LT.AND P2, PT, R5, UR14, !P2 ;  /* 0x0000000e05007c0c */ /* 0x000fe2000d741270 */
[----:B------:R-:W-:Y:S01]  /*418a0*/  VIADD R0, R3, 0xae ;  /* 0x000000ae03007836 */ /* 0x000fe20000000000 */
[----:B------:R3:W-:Y:S01]  /*418b0*/  @P5 STG.E desc[UR8][R12.64], R45 ;  /* 0x0000002d0c005986 */ /* 0x0007e2000c101908 */
        /* <DEDUP_REMOVED lines=26> */
[----:B------:R2:W-:Y:S01]  /*41a60*/  @P5 STG.E desc[UR8][R12.64], R46 ;  /* 0x0000002e0c005986 */ /* 0x0005e2000c101908 */
[----:B------:R-:W-:-:S02]  /*41a70*/  ULDC UR14, c[0x0][0x228] ;  /* 0x00008a00000e7ab9 */ /* 0x000fc40000000800 */
[----:B----4-:R-:W-:Y:S02]  /*41a80*/  VIADD R11, R17, UR4 ;  /* 0x00000004110b7c36 */ /* 0x010fe40008000000 */
[----:B------:R-:W-:Y:S01]  /*41a90*/  VIADD R0, R3, 0xb0 ;  /* 0x000000b003007836 */ /* 0x000fe20000000000 */
[----:B------:R3:W-:Y:S01]  /*41aa0*/  @P6 STG.E desc[UR8][R14.64], R66 ;  /* 0x000000420e006986 */ /* 0x0007e2000c101908 */
[----:B------:R-:W-:Y:S01]  /*41ab0*/  ISETP.LT.AND P5, PT, R4, UR16, !P0 ;  /* 0x0000001004007c0c */ /* 0x000fe2000c7a1270 */
[C---:B------:R-:W-:Y:S01]  /*41ac0*/  IMAD.WIDE R8, R11.reuse, 0x4, R6 ;  /* 0x000000040b087825 */ /* 0x040fe200078e0206 */
[----:B------:R-:W-:Y:S01]  /*41ad0*/  IADD3 R17, R11, UR6, RZ ;  /* 0x000000060b117c10 */ /* 0x000fe2000fffe0ff */
[----:B------:R-:W-:Y:S01]  /*41ae0*/  ULDC UR4, c[0x0][0x22c] ;  /* 0x00008b0000047ab9 */ /* 0x000fe20000000800 */
[----:B------:R-:W-:Y:S01]  /*41af0*/  ISETP.LT.AND P6, PT, R5, UR18, !P0 ;  /* 0x0000001205007c0c */ /* 0x000fe2000c7c1270 */
[----:B------:R-:W-:Y:S01]  /*41b00*/  IMAD.WIDE R10, R11, 0x4, R236 ;  /* 0x000000040b0a7825 */ /* 0x000fe200078e02ec */
[----:B------:R-:W-:Y:S01]  /*41b10*/  ISETP.GE.AND P0, PT, R0, UR10, PT ;  /* 0x0000000a00007c0c */ /* 0x000fe2000bf06270 */
[----:B------:R-:W-:Y:S01]  /*41b20*/  @P2 STG.E desc[UR8][R8.64], R74 ;  /* 0x0000004a08002986 */ /* 0x000fe2000c101908 */
[----:B------:R-:W-:Y:S01]  /*41b30*/  ULDC UR16, c[0x0][0x228] ;  /* 0x00008a0000107ab9 */ /* 0x000fe20000000800 */
[----:B------:R-:W-:Y:S01]  /*41b40*/  VIADD R0, R3, 0xb1 ;  /* 0x000000b103007836 */ /* 0x000fe20000000000 */
[----:B------:R-:W-:Y:S01]  /*41b50*/  ULDC UR18, c[0x0][0x228] ;  /* 0x00008a0000127ab9 */ /* 0x000fe20000000800 */
[----:B------:R4:W-:Y:S01]  /*41b60*/  @P3 STG.E desc[UR8][R10.64], R70 ;  /* 0x000000460a003986 */ /* 0x0009e2000c101908 */
[----:B------:R-:W-:Y:S01]  /*41b70*/  ISETP.LT.AND P3, PT, R4, UR12, !P4 ;  /* 0x0000000c04007c0c */ /* 0x000fe2000e761270 */
[----:B--2---:R-:W-:Y:S01]  /*41b80*/  IMAD.WIDE R12, R17, 0x4, R6 ;  /* 0x00000004110c7825 */ /* 0x004fe200078e0206 */
[----:B------:R-:W-:Y:S01]  /*41b90*/  ISETP.GE.AND P2, PT, R0, UR4, PT ;  /* 0x0000000400007c0c */ /* 0x000fe2000bf46270 */
[----:B------:R-:W-:Y:S01]  /*41ba0*/  ULDC UR4, c[0x0][0x248] ;  /* 0x0000920000047ab9 */ /* 0x000fe20000000800 */
[----:B------:R-:W-:Y:S01]  /*41bb0*/  ISETP.LT.AND P4, PT, R5, UR14, !P4 ;  /* 0x0000000e05007c0c */ /* 0x000fe2000e781270 */
[----:B---3--:R-:W-:Y:S01]  /*41bc0*/  IMAD.WIDE R14, R17, 0x4, R236 ;  /* 0x00000004110e7825 */ /* 0x008fe200078e02ec */
[----:B------:R2:W-:Y:S01]  /*41bd0*/  @P5 STG.E desc[UR8][R12.64], R47 ;  /* 0x0000002f0c005986 */ /* 0x0005e2000c101908 */
[----:B------:R-:W-:Y:S01]  /*41be0*/  ULDC UR6, c[0x0][0x248] ;  /* 0x0000920000067ab9 */ /* 0x000fe20000000800 */
[----:B------:R-:W-:Y:S01]  /*41bf0*/  ULDC UR10, c[0x0][0x22c] ;  /* 0x00008b00000a7ab9 */ /* 0x000fe20000000800 */
[----:B------:R-:W-:Y:S01]  /*41c00*/  VIADD R0, R3, 0xb2 ;  /* 0x000000b203007836 */ /* 0x000fe20000000000 */
[----:B------:R-:W-:Y:S01]  /*41c10*/  ULDC UR12, c[0x0][0x228] ;  /* 0x00008a00000c7ab9 */ /* 0x000fe20000000800 */
[----:B----4-:R-:W-:Y:S01]  /*41c20*/  VIADD R11, R17, UR4 ;  /* 0x00000004110b7c36 */ /* 0x010fe20008000000 */
        /* <DEDUP_REMOVED lines=22> */
[C---:B---3--:R-:W-:Y:S01]  /*41d90*/  IMAD.WIDE R14, R17.reuse, 0x4, R236 ;  /* 0x00000004110e7825 */ /* 0x048fe200078e02ec */
        /* <DEDUP_REMOVED lines=651> */
[----:B------:R-:W-:Y:S01]  /*44650*/  ISETP.LT.AND P5, PT, R4, UR16, !P0 ;  /* 0x0000001004007c0c */ /* 0x000fe2000c7a1270 */
[----:B------:R-:W-:Y:S01]  /*44660*/  ULDC UR12, c[0x0][0x228] ;  /* 0x00008a00000c7ab9 */ /* 0x000fe20000000800 */
[----:B--2---:R-:W-:Y:S01]  /*44670*/  VIADD R11, R17, UR4 ;  /* 0x00000004110b7c36 */ /* 0x004fe20008000000 */
[----:B------:R2:W-:Y:S01]  /*44680*/  @P6 STG.E desc[UR8][R14.64], R137 ;  /* 0x000000890e006986 */ /* 0x0005e2000c101908 */
[----:B------:R-:W-:Y:S01]  /*44690*/  ISETP.LT.AND P6, PT, R5, UR18, !P0 ;  /* 0x0000001205007c0c */ /* 0x000fe2000c7c1270 */
[----:B------:R-:W-:Y:S01]  /*446a0*/  ULDC UR4, c[0x0][0x22c] ;  /* 0x00008b0000047ab9 */ /* 0x000fe20000000800 */
        /* <DEDUP_REMOVED lines=12> */
[----:B---3--:R-:W-:Y:S01]  /*44770*/  IMAD.WIDE R12, R17, 0x4, R6 ;  /* 0x00000004110c7825 */ /* 0x008fe200078e0206 */
[----:B------:R-:W-:Y:S01]  /*44780*/  ISETP.LT.AND P3, PT, R4, UR12, !P4 ;  /* 0x0000000c04007c0c */ /* 0x000fe2000e761270 */
[----:B------:R-:W-:Y:S01]  /*44790*/  ULDC UR12, c[0x0][0x228] ;  /* 0x00008a00000c7ab9 */ /* 0x000fe20000000800 */
[----:B------:R-:W-:Y:S01]  /*447a0*/  ISETP.GE.AND P2, PT, R0, UR4, PT ;  /* 0x0000000400007c0c */ /* 0x000fe2000bf46270 */
[----:B------:R-:W-:Y:S01]  /*447b0*/  ULDC UR4, c[0x0][0x248] ;  /* 0x0000920000047ab9 */ /* 0x000fe20000000800 */
[----:B------:R-:W-:Y:S01]  /*447c0*/  ISETP.LT.AND P4, PT, R5, UR14, !P4 ;  /* 0x0000000e05007c0c */ /* 0x000fe2000e781270 */
[----:B--2---:R-:W-:Y:S01]  /*447d0*/  IMAD.WIDE R14, R17, 0x4, R236 ;  /* 0x00000004110e7825 */ /* 0x004fe200078e02ec */
[----:B------:R2:W-:Y:S01]  /*447e0*/  @P5 STG.E desc[UR8][R12.64], R178 ;  /* 0x000000b20c005986 */ /* 0x0005e2000c101908 */
[----:B------:R-:W-:Y:S01]  /*447f0*/  ISETP.LT.AND P5, PT, R4, UR16, !P0 ;  /* 0x0000001004007c0c */ /* 0x000fe2000c7a1270 */
[----:B------:R-:W-:Y:S01]  /*44800*/  ULDC UR14, c[0x0][0x228] ;  /* 0x00008a00000e7ab9 */ /* 0x000fe20000000800 */
[----:B------:R-:W-:-:S02]  /*44810*/  VIADD R0, R3, 0xe8 ;  /* 0x000000e803007836 */ /* 0x000fc40000000000 */
[----:B----4-:R-:W-:Y:S01]  /*44820*/  VIADD R11, R17, UR4 ;  /* 0x00000004110b7c36 */ /* 0x010fe20008000000 */
[----:B------:R3:W-:Y:S01]  /*44830*/  @P6 STG.E desc[UR8][R14.64], R138 ;  /* 0x0000008a0e006986 */ /* 0x0007e2000c101908 */
[----:B------:R-:W-:Y:S01]  /*44840*/  ISETP.LT.AND P6, PT, R5, UR18, !P0 ;  /* 0x0000001205007c0c */ /* 0x000fe2000c7c1270 */
[----:B------:R-:W-:Y:S01]  /*44850*/  ULDC UR4, c[0x0][0x22c] ;  /* 0x00008b0000047ab9 */ /* 0x000fe20000000800 */
[C---:B------:R-:W-:Y:S01]  /*44860*/  IMAD.WIDE R8, R11.reuse, 0x4, R6 ;  /* 0x000000040b087825 */ /* 0x040fe200078e0206 */
[C---:B------:R-:W-:Y:S01]  /*44870*/  IADD3 R17, R11.reuse, UR6, RZ ;  /* 0x000000060b117c10 */ /* 0x040fe2000fffe0ff */
[----:B------:R-:W-:Y:S01]  /*44880*/  ULDC UR16, c[0x0][0x228] ;  /* 0x00008a0000107ab9 */ /* 0x000fe20000000800 */
[----:B------:R-:W-:Y:S01]  /*44890*/  ISETP.GE.AND P0, PT, R0, UR10, PT ;  /* 0x0000000a00007c0c */ /* 0x000fe2000bf06270 */
[----:B------:R-:W-:Y:S01]  /*448a0*/  IMAD.WIDE R10, R11, 0x4, R236 ;  /* 0x000000040b0a7825 */ /* 0x000fe200078e02ec */
[----:B------:R-:W-:Y:S01]  /*448b0*/  @P3 STG.E desc[UR8][R8.64], R198 ;  /* 0x000000c608003986 */ /* 0x000fe2000c101908 */
[----:B------:R-:W-:Y:S01]  /*448c0*/  ULDC UR18, c[0x0][0x228] ;  /* 0x00008a0000127ab9 */ /* 0x000fe20000000800 */
[----:B------:R-:W-:Y:S01]  /*448d0*/  ULDC UR6, c[0x0][0x248] ;  /* 0x0000920000067ab9 */ /* 0x000fe20000000800 */
[----:B------:R-:W-:Y:S01]  /*448e0*/  VIADD R0, R3, 0xe9 ;  /* 0x000000e903007836 */ /* 0x000fe20000000000 */
[----:B------:R4:W-:Y:S01]  /*448f0*/  @P4 STG.E desc[UR8][R10.64], R194 ;  /* 0x000000c20a004986 */ /* 0x0009e2000c101908 */
[C---:B--2---:R-:W-:Y:S01]  /*44900*/  IMAD.WIDE R12, R17.reuse, 0x4, R6 ;  /* 0x00000004110c7825 */ /* 0x044fe200078e0206 */
[----:B------:R-:W-:Y:S01]  /*44910*/  ISETP.LT.AND P4, PT, R4, UR12, !P2 ;  /* 0x0000000c04007c0c */ /* 0x000fe2000d781270 */
[----:B------:R-:W-:Y:S01]  /*44920*/  ULDC UR10, c[0x0][0x22c] ;  /* 0x00008b00000a7ab9 */ /* 0x000fe20000000800 */
[----:B------:R-:W-:Y:S01]  /*44930*/  ISETP.GE.AND P3, PT, R0, UR4, PT ;  /* 0x0000000400007c0c */ /* 0x000fe2000bf66270 */
[----:B---3--:R-:W-:Y:S01]  /*44940*/  IMAD.WIDE R14, R17, 0x4, R236 ;  /* 0x00000004110e7825 */ /* 0x008fe200078e02ec */
[----:B------:R-:W-:Y:S01]  /*44950*/  ISETP.LT.AND P2, PT, R5, UR14, !P2 ;  /* 0x0000000e05007c0c */ /* 0x000fe2000d741270 */
[----:B------:R-:W-:Y:S01]  /*44960*/  ULDC UR4, c[0x0][0x248] ;  /* 0x0000920000047ab9 */ /* 0x000fe20000000800 */
[----:B------:R2:W-:Y:S01]  /*44970*/  @P5 STG.E desc[UR8][R12.64], R179 ;  /* 0x000000b30c005986 */ /* 0x0005e2000c101908 */
[----:B------:R-:W-:Y:S01]  /*44980*/  VIADD R0, R3, 0xea ;  /* 0x000000ea03007836 */ /* 0x000fe20000000000 */
[----:B------:R-:W-:Y:S01]  /*44990*/  ISETP.LT.AND P5, PT, R4, UR16, !P0 ;  /* 0x0000001004007c0c */ /* 0x000fe2000c7a1270 */
[----:B------:R-:W-:Y:S01]  /*449a0*/  ULDC UR12, c[0x0][0x228] ;  /* 0x00008a00000c7ab9 */ /* 0x000fe20000000800 */
[----:B----4-:R-:W-:Y:S01]  /*449b0*/  VIADD R11, R17, UR4 ;  /* 0x00000004110b7c36 */ /* 0x010fe20008000000 */
        /* <DEDUP_REMOVED lines=15> */
[----:B--2---:R-:W-:Y:S01]  /*44ab0*/  IMAD.WIDE R12, R17, 0x4, R6 ;  /* 0x00000004110c7825 */ /* 0x004fe200078e0206 */
[----:B------:R-:W-:Y:S01]  /*44ac0*/  ISETP.LT.AND P2, PT, R4, UR12, !P3 ;  /* 0x0000000c04007c0c */ /* 0x000fe2000df41270 */
[----:B------:R-:W-:Y:S01]  /*44ad0*/  ULDC UR12, c[0x0][0x228] ;  /* 0x00008a00000c7ab9 */ /* 0x000fe20000000800 */
[----:B------:R-:W-:Y:S01]  /*44ae0*/  ISETP.GE.AND P4, PT, R0, UR4, PT ;  /* 0x0000000400007c0c */ /* 0x000fe2000bf86270 */
[----:B------:R-:W-:Y:S01]  /*44af0*/  ULDC UR4, c[0x0][0x248] ;  /* 0x0000920000047ab9 */ /* 0x000fe20000000800 */
[----:B------:R-:W-:Y:S01]  /*44b00*/  ISETP.LT.AND P3, PT, R5, UR14, !P3 ;  /* 0x0000000e05007c0c */ /* 0x000fe2000df61270 */
[----:B---3--:R-:W-:Y:S01]  /*44b10*/  IMAD.WIDE R14, R17, 0x4, R236 ;  /* 0x00000004110e7825 */ /* 0x008fe200078e02ec */
[----:B------:R2:W-:Y:S01]  /*44b20*/  @P5 STG.E desc[UR8][R12.64], R188 ;  /* 0x000000bc0c005986 */ /* 0x0005e2000c101908 */
[----:B------:R-:W-:Y:S01]  /*44b30*/  ISETP.LT.AND P5, PT, R4, UR16, !P0 ;  /* 0x0000001004007c0c */ /* 0x000fe2000c7a1270 */
[----:B------:R-:W-:Y:S01]  /*44b40*/  ULDC UR14, c[0x0][0x228] ;  /* 0x00008a00000e7ab9 */ /* 0x000fe20000000800 */
[----:B------:R-:W-:Y:S01]  /*44b50*/  VIADD R0, R3, 0xec ;  /* 0x000000ec03007836 */ /* 0x000fe20000000000 */
[----:B----4-:R-:W-:Y:S01]  /*44b60*/  IADD3 R11, R17, UR4, RZ ;  /* 0x00000004110b7c10 */ /* 0x010fe2000fffe0ff */
[----:B------:R3:W-:Y:S01]  /*44b70*/  @P6 STG.E desc[UR8][R14.64], R140 ;  /* 0x0000008c0e006986 */ /* 0x0007e2000c101908 */
        /* <DEDUP_REMOVED lines=11> */
[----:B------:R-:W-:-:S02]  /*44c30*/  VIADD R0, R3, 0xed ;  /* 0x000000ed03007836 */ /* 0x000fc40000000000 */
[C---:B--2---:R-:W-:Y:S01]  /*44c40*/  IMAD.WIDE R12, R17.reuse, 0x4, R6 ;  /* 0x00000004110c7825 */ /* 0x044fe200078e0206 */
[----:B------:R2:W-:Y:S01]  /*44c50*/  @P3 STG.E desc[UR8][R10.64], R208 ;  /* 0x000000d00a003986 */ /* 0x0005e2000c101908 */
[----:B------:R-:W-:Y:S01]  /*44c60*/  ISETP.LT.AND P3, PT, R4, UR12, !P4 ;  /* 0x0000000c04007c0c */ /* 0x000fe2000e761270 */
[----:B------:R-:W-:Y:S01]  /*44c70*/  ULDC UR12, c[0x0][0x228] ;  /* 0x00008a00000c7ab9 */ /* 0x000fe20000000800 */
[----:B------:R-:W-:Y:S01]  /*44c80*/  ISETP.GE.AND P2, PT, R0, UR4, PT ;  /* 0x0000000400007c0c */ /* 0x000fe2000bf46270 */
[----:B---3--:R-:W-:Y:S01]  /*44c90*/  IMAD.WIDE R14, R17, 0x4, R236 ;  /* 0x00000004110e7825 */ /* 0x008fe200078e02ec */
[----:B------:R-:W-:Y:S01]  /*44ca0*/  ULDC UR4, c[0x0][0x248] ;  /* 0x0000920000047ab9 */ /* 0x000fe20000000800 */
[----:B------:R-:W-:Y:S01]  /*44cb0*/  ISETP.LT.AND P4, PT, R5, UR14, !P4 ;  /* 0x0000000e05007c0c */ /* 0x000fe2000e781270 */
[----:B------:R3:W-:Y:S01]  /*44cc0*/  @P5 STG.E desc[UR8][R12.64], R189 ;  /* 0x000000bd0c005986 */ /* 0x0007e2000c101908 */
[----:B------:R-:W-:Y:S01]  /*44cd0*/  VIADD R0, R3, 0xee ;  /* 0x000000ee03007836 */ /* 0x000fe20000000000 */
        /* <DEDUP_REMOVED lines=8> */
[----:B------:R-:W-:Y:S01]  /*44d60*/  IMAD.WIDE R8, R11, 0x4, R6 ;  /* 0x000000040b087825 */ /* 0x000fe200078e0206 */
[----:B------:R-:W-:Y:S01]  /*44d70*/  ULDC UR16, c[0x0][0x228] ;  /* 0x00008a0000107ab9 */ /* 0x000fe20000000800 */
[----:B------:R-:W-:Y:S01]  /*44d80*/  ULDC UR6, c[0x0][0x248] ;  /* 0x0000920000067ab9 */ /* 0x000fe20000000800 */
[----:B------:R-:W-:Y:S01]  /*44d90*/  ULDC UR18, c[0x0][0x228] ;  /* 0x00008a0000127ab9 */ /* 0x000fe20000000800 */
[----:B------:R-:W-:Y:S01]  /*44da0*/  VIADD R0, R3, 0xef ;  /* 0x000000ef03007836 */ /* 0x000fe20000000000 */
[----:B------:R-:W-:Y:S01]  /*44db0*/  ULDC UR10, c[0x0][0x22c] ;  /* 0x00008b00000a7ab9 */ /* 0x000fe20000000800 */
[----:B------:R-:W-:Y:S01]  /*44dc0*/  IMAD.WIDE R10, R11, 0x4, R236 ;  /* 0x000000040b0a7825 */ /* 0x000fe200078e02ec */
[----:B------:R-:W-:Y:S03]  /*44dd0*/  @P3 STG.E desc[UR8][R8.64], R201 ;  /* 0x000000c908003986 */ /* 0x000fe6000c101908 */
[C---:B---3--:R-:W-:Y:S01]  /*44de0*/  IMAD.WIDE R12, R17.reuse, 0x4, R6 ;  /* 0x00000004110c7825 */ /* 0x048fe200078e0206 */
        /* <DEDUP_REMOVED lines=9> */
[----:B---3--:R-:W-:Y:S01]  /*44e80*/  VIADD R11, R17, UR4 ;  /* 0x00000004110b7c36 */ /* 0x008fe20008000000 */
[----:B------:R3:W-:Y:S01]  /*44e90*/  @P6 STG.E desc[UR8][R14.64], R142 ;  /* 0x0000008e0e006986 */ /* 0x0007e2000c101908 */
[----:B------:R-:W-:Y:S01]  /*44ea0*/  IADD3 R0, R3, 0xf0, RZ ;  /* 0x000000f003007810 */ /* 0x000fe20007ffe0ff */
        /* <DEDUP_REMOVED lines=8> */
[----:B------:R4:W-:Y:S01]  /*44f30*/  @P4 STG.E desc[UR8][R8.64], R202 ;  /* 0x000000ca08004986 */ /* 0x0009e2000c101908 */
[----:B------:R-:W-:-:S02]  /*44f40*/  ULDC UR14, c[0x0][0x228] ;  /* 0x00008a00000e7ab9 */ /* 0x000fc40000000800 */
[----:B--2---:R-:W-:Y:S01]  /*44f50*/  IMAD.WIDE R12, R17, 0x4, R6 ;  /* 0x00000004110c7825 */ /* 0x004fe200078e0206 */
[----:B------:R2:W-:Y:S03]  /*44f60*/  @P2 STG.E desc[UR8][R10.64], R210 ;  /* 0x000000d20a002986 */ /* 0x0005e6000c101908 */
[----:B------:R-:W-:Y:S01]  /*44f70*/  VIADD R0, R3, 0xf1 ;  /* 0x000000f103007836 */ /* 0x000fe20000000000 */
[----:B------:R-:W-:Y:S01]  /*44f80*/  @P5 STG.E desc[UR8][R12.64], R191 ;  /* 0x000000bf0c005986 */ /* 0x000fe2000c101908 */
[----:B---3--:R-:W-:Y:S01]  /*44f90*/  IMAD.WIDE R14, R17, 0x4, R236 ;  /* 0x00000004110e7825 */ /* 0x008fe200078e02ec */
[----:B------:R-:W-:Y:S01]  /*44fa0*/  ISETP.LT.AND P5, PT, R4, UR6, !P3 ;  /* 0x0000000604007c0c */ /* 0x000fe2000dfa1270 */
[----:B------:R-:W-:Y:S01]  /*44fb0*/  ULDC UR6, c[0x0][0x22c] ;  /* 0x00008b0000067ab9 */ /* 0x000fe20000000800 */
[----:B------:R-:W-:Y:S01]  /*44fc0*/  ISETP.GE.AND P4, PT, R0, UR4, PT ;  /* 0x0000000400007c0c */ /* 0x000fe2000bf86270 */
[----:B------:R-:W-:Y:S01]  /*44fd0*/  ULDC UR4, c[0x0][0x248] ;  /* 0x0000920000047ab9 */ /* 0x000fe20000000800 */
[----:B------:R-:W-:Y:S01]  /*44fe0*/  ISETP.LT.AND P3, PT, R5, UR10, !P3 ;  /* 0x0000000a05007c0c */ /* 0x000fe2000df61270 */
[----:B------:R-:W-:Y:S01]  /*44ff0*/  VIADD R17, R17, UR4 ;  /* 0x0000000411117c36 */ /* 0x000fe20008000000 */
[----:B------:R3:W-:Y:S01]  /*45000*/  @P6 STG.E desc[UR8][R14.64], R143 ;  /* 0x0000008f0e006986 */ /* 0x0007e2000c101908 */
[----:B------:R-:W-:Y:S01]  /*45010*/  VIADD R0, R3, 0xf2 ;  /* 0x000000f203007836 */ /* 0x000fe20000000000 */
[----:B------:R-:W-:Y:S01]  /*45020*/  ISETP.LT.AND P6, PT, R4, UR12, !P0 ;  /* 0x0000000c04007c0c */ /* 0x000fe2000c7c1270 */
[----:B------:R-:W-:Y:S01]  /*45030*/  ULDC UR4, c[0x0][0x248] ;  /* 0x0000920000047ab9 */ /* 0x000fe20000000800 */
[C---:B----4-:R-:W-:Y:S01]  /*45040*/  IMAD.WIDE R8, R17.reuse, 0x4, R6 ;  /* 0x0000000411087825 */ /* 0x050fe200078e0206 */
[----:B------:R-:W-:Y:S01]  /*45050*/  ULDC UR10, c[0x0][0x228] ;  /* 0x00008a00000a7ab9 */ /* 0x000fe20000000800 */
[----:B------:R-:W-:Y:S01]  /*45060*/  ISETP.GE.AND P2, PT, R0, UR6, PT ;  /* 0x0000000600007c0c */ /* 0x000fe2000bf46270 */
[----:B------:R-:W-:Y:S01]  /*45070*/  ULDC UR6, c[0x0][0x228] ;  /* 0x00008a0000067ab9 */ /* 0x000fe20000000800 */
[----:B--2---:R-:W-:Y:S01]  /*45080*/  IMAD.WIDE R10, R17, 0x4, R236 ;  /* 0x00000004110a7825 */ /* 0x004fe200078e02ec */
[----:B------:R-:W-:Y:S01]  /*45090*/  IADD3 R0, R3, 0xf3, RZ ;  /* 0x000000f303007810 */ /* 0x000fe20007ffe0ff */
[----:B------:R-:W-:-:S02]  /*450a0*/  ULDC UR12, c[0x0][0x228] ;  /* 0x00008a00000c7ab9 */ /* 0x000fc40000000800 */
[----:B---3--:R-:W-:Y:S01]  /*450b0*/  VIADD R15, R17, UR4 ;  /* 0x00000004110f7c36 */ /* 0x008fe20008000000 */
[----:B------:R2:W-:Y:S01]  /*450c0*/  @P5 STG.E desc[UR8][R8.64], R203 ;  /* 0x000000cb08005986 */ /* 0x0005e2000c101908 */
[----:B------:R-:W-:Y:S01]  /*450d0*/  ULDC UR4, c[0x0][0x22c] ;  /* 0x00008b0000047ab9 */ /* 0x000fe20000000800 */
[----:B------:R-:W-:Y:S01]  /*450e0*/  ISETP.LT.AND P0, PT, R5, UR6, !P0 ;  /* 0x0000000605007c0c */ /* 0x000fe2000c701270 */
[----:B------:R-:W-:Y:S01]  /*450f0*/  IMAD.WIDE R12, R15, 0x4, R6 ;  /* 0x000000040f0c7825 */ /* 0x000fe200078e0206 */
[----:B------:R3:W-:Y:S01]  /*45100*/  @P3 STG.E desc[UR8][R10.64], R211 ;  /* 0x000000d30a003986 */ /* 0x0007e2000c101908 */
[----:B------:R-:W-:Y:S01]  /*45110*/  ISETP.LT.AND P3, PT, R4, UR10, !P4 ;  /* 0x0000000a04007c0c */ /* 0x000fe2000e761270 */
[----:B------:R-:W-:Y:S01]  /*45120*/  ULDC UR6, c[0x0][0x228] ;  /* 0x00008a0000067ab9 */ /* 0x000fe20000000800 */
[----:B------:R-:W-:Y:S01]  /*45130*/  ISETP.GE.AND P5, PT, R0, UR4, PT ;  /* 0x0000000400007c0c */ /* 0x000fe2000bfa6270 */
[----:B------:R-:W-:Y:S01]  /*45140*/  ULDC UR4, c[0x0][0x248] ;  /* 0x0000920000047ab9 */ /* 0x000fe20000000800 */
[----:B------:R-:W-:Y:S01]  /*45150*/  ISETP.LT.AND P4, PT, R5, UR12, !P4 ;  /* 0x0000000c05007c0c */ /* 0x000fe2000e781270 */
[----:B------:R4:W-:Y:S01]  /*45160*/  @P6 STG.E desc[UR8][R12.64], R212 ;  /* 0x000000d40c006986 */ /* 0x0009e2000c101908 */
[C---:B------:R-:W-:Y:S01]  /*45170*/  VIADD R17, R15.reuse, UR4 ;  /* 0x000000040f117c36 */ /* 0x040fe20008000000 */
[----:B------:R-:W-:Y:S01]  /*45180*/  ISETP.LT.AND P6, PT, R4, UR14, !P2 ;  /* 0x0000000e04007c0c */ /* 0x000fe2000d7c1270 */
[----:B------:R-:W-:Y:S01]  /*45190*/  ULDC UR4, c[0x0][0x248] ;  /* 0x0000920000047ab9 */ /* 0x000fe20000000800 */
[----:B--2---:R-:W-:Y:S01]  /*451a0*/  IMAD.WIDE R8, R15, 0x4, R236 ;  /* 0x000000040f087825 */ /* 0x004fe200078e02ec */
[----:B------:R-:W-:Y:S01]  /*451b0*/  ULDC UR10, c[0x0][0x228] ;  /* 0x00008a00000a7ab9 */ /* 0x000fe20000000800 */
[----:B------:R-:W-:Y:S01]  /*451c0*/  ULDC UR12, c[0x0][0x228] ;  /* 0x00008a00000c7ab9 */ /* 0x000fe20000000800 */
[----:B------:R-:W-:Y:S01]  /*451d0*/  ULDC UR14, c[0x0][0x228] ;  /* 0x00008a00000e7ab9 */ /* 0x000fe20000000800 */
[C---:B---3--:R-:W-:Y:S01]  /*451e0*/  IMAD.WIDE R10, R17.reuse, 0x4, R6 ;  /* 0x00000004110a7825 */ /* 0x048fe200078e0206 */
[----:B------:R2:W-:Y:S03]  /*451f0*/  @P0 STG.E desc[UR8][R8.64], R216 ;  /* 0x000000d808000986 */ /* 0x0005e6000c101908 */
[----:B------:R-:W-:-:S02]  /*45200*/  VIADD R19, R17, UR4 ;  /* 0x0000000411137c36 */ /* 0x000fc40008000000 */
[----:B----4-:R-:W-:Y:S01]  /*45210*/  IMAD.WIDE R12, R17, 0x4, R236 ;  /* 0x00000004110c7825 */ /* 0x010fe200078e02ec */
[----:B------:R-:W-:Y:S01]  /*45220*/  ISETP.LT.AND P2, PT, R5, UR6, !P2 ;  /* 0x0000000605007c0c */ /* 0x000fe2000d741270 */
[----:B------:R-:W-:Y:S02]  /*45230*/  ULDC UR4, c[0x0][0x22c] ;  /* 0x00008b0000047ab9 */ /* 0x000fe40000000800 */
[----:B------:R-:W-:Y:S01]  /*45240*/  VIADD R0, R3, 0xf4 ;  /* 0x000000f403007836 */ /* 0x000fe20000000000 */
[----:B------:R-:W-:Y:S01]  /*45250*/  @P3 STG.E desc[UR8][R10.64], R144 ;  /* 0x000000900a003986 */ /* 0x000fe2000c101908 */
[----:B------:R-:W-:Y:S01]  /*45260*/  IMAD.WIDE R14, R19, 0x4, R6 ;  /* 0x00000004130e7825 */ /* 0x000fe200078e0206 */
[----:B------:R-:W-:Y:S02]  /*45270*/  ULDC UR6, c[0x0][0x228] ;  /* 0x00008a0000067ab9 */ /* 0x000fe40000000800 */
[----:B------:R3:W-:Y:S01]  /*45280*/  @P4 STG.E desc[UR8][R12.64], R204 ;  /* 0x000000cc0c004986 */ /* 0x0007e2000c101908 */
[----:B------:R-:W-:Y:S01]  /*45290*/  ISETP.GE.AND P0, PT, R0, UR4, PT ;  /* 0x0000000400007c0c */ /* 0x000fe2000bf06270 */
[----:B------:R-:W-:Y:S01]  /*452a0*/  VIADD R0, R3, 0xf6 ;  /* 0x000000f603007836 */ /* 0x000fe20000000000 */
[C---:B------:R-:W-:Y:S01]  /*452b0*/  ISETP.LT.AND P4, PT, R4.reuse, UR10, !P5 ;  /* 0x0000000a04007c0c */ /* 0x040fe2000ef81270 */
[----:B------:R-:W-:Y:S01]  /*452c0*/  ULDC UR4, c[0x0][0x248] ;  /* 0x0000920000047ab9 */ /* 0x000fe20000000800 */
[----:B------:R-:W-:Y:S01]  /*452d0*/  ISETP.LT.AND P5, PT, R5, UR12, !P5 ;  /* 0x0000000c05007c0c */ /* 0x000fe2000efa1270 */
[----:B------:R4:W-:Y:S01]  /*452e0*/  @P6 STG.E desc[UR8][R14.64], R213 ;  /* 0x000000d50e006986 */ /* 0x0009e2000c101908 */
[----:B------:R-:W-:Y:S01]  /*452f0*/  ISETP.LT.AND P6, PT, R4, UR14, !P0 ;  /* 0x0000000e04007c0c */ /* 0x000fe2000c7c1270 */
[----:B--2---:R-:W-:Y:S01]  /*45300*/  IMAD.WIDE R8, R19, 0x4, R236 ;  /* 0x0000000413087825 */ /* 0x004fe200078e02ec */
[----:B------:R-:W-:Y:S01]  /*45310*/  ISETP.GE.AND P3, PT, R0, UR25, PT ;  /* 0x0000001900007c0c */ /* 0x000fe2000bf66270 */
[----:B------:R-:W-:-:S02]  /*45320*/  ULDC UR10, c[0x0][0x228] ;  /* 0x00008a00000a7ab9 */ /* 0x000fc40000000800 */
[----:B---3--:R-:W-:Y:S01]  /*45330*/  VIADD R13, R19, UR4 ;  /* 0x00000004130d7c36 */ /* 0x008fe20008000000 */
[----:B------:R-:W-:Y:S01]  /*45340*/  ULDC UR4, c[0x0][0x248] ;  /* 0x0000920000047ab9 */ /* 0x000fe20000000800 */
[----:B------:R-:W-:Y:S01]  /*45350*/  IADD3 R0, R3, 0xf5, RZ ;  /* 0x000000f503007810 */ /* 0x000fe20007ffe0ff */
[----:B------:R-:W-:Y:S01]  /*45360*/  ULDC UR12, c[0x0][0x228] ;  /* 0x00008a00000c7ab9 */ /* 0x000fe20000000800 */
[C---:B------:R-:W-:Y:S01]  /*45370*/  VIADD R17, R13.reuse, UR4 ;  /* 0x000000040d117c36 */ /* 0x040fe20008000000 */
[----:B------:R2:W-:Y:S01]  /*45380*/  @P2 STG.E desc[UR8][R8.64], R217 ;  /* 0x000000d908002986 */ /* 0x0005e2000c101908 */
[----:B------:R-:W-:Y:S01]  /*45390*/  IMAD.WIDE R10, R13, 0x4, R6 ;  /* 0x000000040d0a7825 */ /* 0x000fe200078e0206 */
[----:B------:R-:W-:Y:S01]  /*453a0*/  ISETP.GE.AND P2, PT, R0, UR23, PT ;  /* 0x0000001700007c0c */ /* 0x000fe2000bf46270 */
[----:B------:R-:W-:Y:S01]  /*453b0*/  ULDC UR14, c[0x0][0x228] ;  /* 0x00008a00000e7ab9 */ /* 0x000fe20000000800 */
[----:B------:R-:W-:Y:S01]  /*453c0*/  ISETP.LT.AND P0, PT, R5, UR6, !P0 ;  /* 0x0000000605007c0c */ /* 0x000fe2000c701270 */
[----:B------:R-:W-:Y:S01]  /*453d0*/  IMAD.WIDE R12, R13, 0x4, R236 ;  /* 0x000000040d0c7825 */ /* 0x000fe200078e02ec */
[----:B------:R-:W-:Y:S01]  /*453e0*/  @P4 STG.E desc[UR8][R10.64], R145 ;  /* 0x000000910a004986 */ /* 0x000fe2000c101908 */
[----:B------:R-:W-:-:S02]  /*453f0*/  ULDC UR4, c[0x0][0x248] ;  /* 0x0000920000047ab9 */ /* 0x000fc40000000800 */
[----:B----4-:R-:W-:Y:S01]  /*45400*/  IMAD.WIDE R14, R17, 0x4, R6 ;  /* 0x00000004110e7825 */ /* 0x010fe200078e0206 */
[----:B------:R3:W-:Y:S01]  /*45410*/  @P5 STG.E desc[UR8][R12.64], R205 ;  /* 0x000000cd0c005986 */ /* 0x0007e2000c101908 */
[C---:B------:R-:W-:Y:S01]  /*45420*/  ISETP.LT.AND P5, PT, R4.reuse, UR10, !P2 ;  /* 0x0000000a04007c0c */ /* 0x040fe2000d7a1270 */
[----:B------:R-:W-:Y:S01]  /*45430*/  ULDC UR6, c[0x0][0x228] ;  /* 0x00008a0000067ab9 */ /* 0x000fe20000000800 */
[----:B------:R-:W-:Y:S01]  /*45440*/  VIADD R0, R3, 0xf8 ;  /* 0x000000f803007836 */ /* 0x000fe20000000000 */
[----:B------:R-:W-:Y:S01]  /*45450*/  ISETP.LT.AND P4, PT, R5, UR12, !P2 ;  /* 0x0000000c05007c0c */ /* 0x000fe2000d781270 */
[----:B------:R4:W-:Y:S01]  /*45460*/  @P6 STG.E desc[UR8][R14.64], R214 ;  /* 0x000000d60e006986 */ /* 0x0009e2000c101908 */
[----:B------:R-:W-:Y:S01]  /*45470*/  ISETP.LT.AND P6, PT, R4, UR14, !P3 ;  /* 0x0000000e04007c0c */ /* 0x000fe2000dfc1270 */
[C---:B--2---:R-:W-:Y:S01]  /*45480*/  IMAD.WIDE R8, R17.reuse, 0x4, R236 ;  /* 0x0000000411087825 */ /* 0x044fe200078e02ec */
[----:B------:R-:W-:Y:S01]  /*45490*/  ISETP.GE.AND P2, PT, R0, UR21, PT ;  /* 0x0000001500007c0c */ /* 0x000fe2000bf46270 */
[----:B------:R-:W-:Y:S01]  /*454a0*/  ULDC UR10, c[0x0][0x228] ;  /* 0x00008a00000a7ab9 */ /* 0x000fe20000000800 */
[----:B------:R-:W-:Y:S01]  /*454b0*/  ULDC UR12, c[0x0][0x228] ;  /* 0x00008a00000c7ab9 */ /* 0x000fe20000000800 */
[----:B---3--:R-:W-:Y:S01]  /*454c0*/  VIADD R13, R17, UR4 ;  /* 0x00000004110d7c36 */ /* 0x008fe20008000000 */
[----:B------:R-:W-:Y:S01]  /*454d0*/  ULDC UR4, c[0x0][0x248] ;  /* 0x0000920000047ab9 */ /* 0x000fe20000000800 */
[----:B------:R-:W-:Y:S01]  /*454e0*/  VIADD R0, R3, 0xf7 ;  /* 0x000000f703007836 */ /* 0x000fe20000000000 */
[----:B------:R-:W-:Y:S01]  /*454f0*/  ULDC UR14, c[0x0][0x228] ;  /* 0x00008a00000e7ab9 */ /* 0x000fe20000000800 */
[C---:B------:R-:W-:Y:S01]  /*45500*/  VIADD R19, R13.reuse, UR4 ;  /* 0x000000040d137c36 */ /* 0x040fe20008000000 */
[----:B------:R2:W-:Y:S01]  /*45510*/  @P0 STG.E desc[UR8][R8.64], R218 ;  /* 0x000000da08000986 */ /* 0x0005e2000c101908 */
[----:B------:R-:W-:Y:S01]  /*45520*/  IMAD.WIDE R10, R13, 0x4, R6 ;  /* 0x000000040d0a7825 */ /* 0x000fe200078e0206 */
[----:B------:R-:W-:Y:S01]  /*45530*/  ISETP.GE.AND P0, PT, R0, UR19, PT ;  /* 0x0000001300007c0c */ /* 0x000fe2000bf06270 */
[----:B------:R-:W-:-:S02]  /*45540*/  ULDC UR4, c[0x0][0x248] ;  /* 0x0000920000047ab9 */ /* 0x000fc40000000800 */
[----:B------:R-:W-:Y:S01]  /*45550*/  IMAD.WIDE R12, R13, 0x4, R236 ;  /* 0x000000040d0c7825 */ /* 0x000fe200078e02ec */
[----:B------:R-:W-:Y:S01]  /*45560*/  ISETP.LT.AND P3, PT, R5, UR6, !P3 ;  /* 0x0000000605007c0c */ /* 0x000fe2000df61270 */
[----:B------:R-:W-:Y:S02]  /*45570*/  @P5 STG.E desc[UR8][R10.64], R146 ;  /* 0x000000920a005986 */ /* 0x000fe4000c101908 */
[----:B----4-:R-:W-:Y:S01]  /*45580*/  IMAD.WIDE R14, R19, 0x4, R6 ;  /* 0x00000004130e7825 */ /* 0x010fe200078e0206 */
[C---:B------:R-:W-:Y:S01]  /*45590*/  ISETP.LT.AND P5, PT, R4.reuse, UR10, !P0 ;  /* 0x0000000a04007c0c */ /* 0x040fe2000c7a1270 */
[----:B------:R3:W-:Y:S02]  /*455a0*/  @P4 STG.E desc[UR8][R12.64], R206 ;  /* 0x000000ce0c004986 */ /* 0x0007e4000c101908 */
        /* <DEDUP_REMOVED lines=11> */
[----:B------:R-:W-:-:S02]  /*45660*/  ULDC UR12, c[0x0][0x228] ;  /* 0x00008a00000c7ab9 */ /* 0x000fc40000000800 */
[C---:B------:R-:W-:Y:S01]  /*45670*/  IADD3 R17, R13.reuse, UR4, RZ ;  /* 0x000000040d117c10 */ /* 0x040fe2000fffe0ff */
[C---:B------:R-:W-:Y:S01]  /*45680*/  IMAD.WIDE R10, R13.reuse, 0x4, R6 ;  /* 0x000000040d0a7825 */ /* 0x040fe200078e0206 */
[----:B------:R2:W-:Y:S01]  /*45690*/  @P3 STG.E desc[UR8][R8.64], R219 ;  /* 0x000000db08003986 */ /* 0x0005e2000c101908 */
[----:B------:R-:W-:Y:S01]  /*456a0*/  ISETP.GE.AND P3, PT, R0, UR15, PT ;  /* 0x0000000f00007c0c */ /* 0x000fe2000bf66270 */
[----:B------:R-:W-:Y:S01]  /*456b0*/  ULDC UR4, c[0x0][0x248] ;  /* 0x0000920000047ab9 */ /* 0x000fe20000000800 */
[----:B------:R-:W-:Y:S01]  /*456c0*/  IMAD.WIDE R12, R13, 0x4, R236 ;  /* 0x000000040d0c7825 */ /* 0x000fe200078e02ec */
[----:B------:R-:W-:-:S03]  /*456d0*/  ISETP.LT.AND P2, PT, R5, UR6, !P2 ;  /* 0x0000000605007c0c */ /* 0x000fc6000d741270 */
[----:B----4-:R-:W-:Y:S01]  /*456e0*/  IMAD.WIDE R14, R17, 0x4, R6 ;  /* 0x00000004110e7825 */ /* 0x010fe200078e0206 */
[----:B------:R3:W-:Y:S01]  /*456f0*/  @P5 STG.E desc[UR8][R10.64], R147 ;  /* 0x000000930a005986 */ /* 0x0007e2000c101908 */
[C---:B------:R-:W-:Y:S02]  /*45700*/  ISETP.LT.AND P5, PT, R4.reuse, UR10, !P3 ;  /* 0x0000000a04007c0c */ /* 0x040fe4000dfa1270 */
[----:B------:R-:W-:Y:S01]  /*45710*/  VIADD R0, R3, 0xfc ;  /* 0x000000fc03007836 */ /* 0x000fe20000000000 */
[----:B------:R4:W-:Y:S01]  /*45720*/  @P4 STG.E desc[UR8][R12.64], R207 ;  /* 0x000000cf0c004986 */ /* 0x0009e2000c101908 */
[----:B------:R-:W-:Y:S01]  /*45730*/  ISETP.LT.AND P4, PT, R5, UR12, !P3 ;  /* 0x0000000c05007c0c */ /* 0x000fe2000df81270 */
[C---:B------:R-:W-:Y:S01]  /*45740*/  VIADD R19, R17.reuse, UR4 ;  /* 0x0000000411137c36 */ /* 0x040fe20008000000 */
[----:B------:R-:W-:Y:S01]  /*45750*/  ULDC UR4, c[0x0][0x248] ;  /* 0x0000920000047ab9 */ /* 0x000fe20000000800 */
[----:B------:R1:W-:Y:S01]  /*45760*/  @P6 STG.E desc[UR8][R14.64], R224 ;  /* 0x000000e00e006986 */ /* 0x0003e2000c101908 */
[----:B------:R-:W-:Y:S01]  /*45770*/  ISETP.LT.AND P6, PT, R4, UR12, !P0 ;  /* 0x0000000c04007c0c */ /* 0x000fe2000c7c1270 */
[----:B--2---:R-:W-:Y:S01]  /*45780*/  IMAD.WIDE R8, R17, 0x4, R236 ;  /* 0x0000000411087825 */ /* 0x004fe200078e02ec */
[----:B------:R-:W-:Y:S01]  /*45790*/  ISETP.GE.AND P3, PT, R0, UR5, PT ;  /* 0x0000000500007c0c */ /* 0x000fe2000bf66270 */
[----:B------:R-:W-:-:S02]  /*457a0*/  ULDC UR5, c[0x0][0x248] ;  /* 0x0000920000057ab9 */ /* 0x000fc40000000800 */
[----:B------:R-:W-:Y:S02]  /*457b0*/  VIADD R0, R3, 0xfb ;  /* 0x000000fb03007836 */ /* 0x000fe40000000000 */
[C---:B------:R-:W-:Y:S01]  /*457c0*/  VIADD R21, R19.reuse, UR4 ;  /* 0x0000000413157c36 */ /* 0x040fe20008000000 */
[----:B------:R2:W-:Y:S01]  /*457d0*/  @P2 STG.E desc[UR8][R8.64], R232 ;  /* 0x000000e808002986 */ /* 0x0005e2000c101908 */
[C---:B---3--:R-:W-:Y:S01]  /*457e0*/  IMAD.WIDE R10, R19.reuse, 0x4, R6 ;  /* 0x00000004130a7825 */ /* 0x048fe200078e0206 */
[----:B------:R-:W-:Y:S01]  /*457f0*/  ISETP.GE.AND P2, PT, R0, UR13, PT ;  /* 0x0000000d00007c0c */ /* 0x000fe2000bf46270 */
[----:B------:R-:W-:Y:S02]  /*45800*/  ULDC UR4, c[0x0][0x248] ;  /* 0x0000920000047ab9 */ /* 0x000fe40000000800 */
[----:B----4-:R-:W-:Y:S01]  /*45810*/  IMAD.WIDE R12, R19, 0x4, R236 ;  /* 0x00000004130c7825 */ /* 0x010fe200078e02ec */
[----:B------:R-:W-:-:S03]  /*45820*/  ISETP.LT.AND P0, PT, R5, UR12, !P0 ;  /* 0x0000000c05007c0c */ /* 0x000fc6000c701270 */
[----:B-1----:R-:W-:Y:S01]  /*45830*/  IMAD.WIDE R14, R21, 0x4, R6 ;  /* 0x00000004150e7825 */ /* 0x002fe200078e0206 */
[----:B------:R1:W-:Y:S01]  /*45840*/  @P5 STG.E desc[UR8][R10.64], R148 ;  /* 0x000000940a005986 */ /* 0x0003e2000c101908 */
[C---:B------:R-:W-:Y:S02]  /*45850*/  ISETP.LT.AND P5, PT, R4.reuse, UR12, !P2 ;  /* 0x0000000c04007c0c */ /* 0x040fe4000d7a1270 */
[----:B------:R-:W-:Y:S01]  /*45860*/  VIADD R0, R3, 0xfe ;  /* 0x000000fe03007836 */ /* 0x000fe20000000000 */
[----:B------:R3:W-:Y:S01]  /*45870*/  @P4 STG.E desc[UR8][R12.64], R248 ;  /* 0x000000f80c004986 */ /* 0x0007e2000c101908 */
[----:B------:R-:W-:Y:S02]  /*45880*/  ISETP.LT.AND P4, PT, R5, UR12, !P2 ;  /* 0x0000000c05007c0c */ /* 0x000fe4000d781270 */
[----:B------:R-:W-:Y:S01]  /*45890*/  IADD3 R17, R21, UR4, RZ ;  /* 0x0000000415117c10 */ /* 0x000fe2000fffe0ff */
[----:B------:R4:W-:Y:S01]  /*458a0*/  @P6 STG.E desc[UR8][R14.64], R225 ;  /* 0x000000e10e006986 */ /* 0x0009e2000c101908 */
[----:B------:R-:W-:Y:S01]  /*458b0*/  ISETP.LT.AND P6, PT, R4, UR12, !P3 ;  /* 0x0000000c04007c0c */ /* 0x000fe2000dfc1270 */
[----:B------:R-:W-:Y:S01]  /*458c0*/  ULDC UR4, c[0x0][0x248] ;  /* 0x0000920000047ab9 */ /* 0x000fe20000000800 */
[----:B------:R-:W-:Y:S01]  /*458d0*/  ISETP.GE.AND P2, PT, R0, UR11, PT ;  /* 0x0000000b00007c0c */ /* 0x000fe2000bf46270 */
[----:B------:R-:W-:-:S02]  /*458e0*/  VIADD R19, R17, UR4 ;  /* 0x0000000411137c36 */ /* 0x000fc40008000000 */
[----:B--2---:R-:W-:-:S04]  /*458f0*/  IMAD.WIDE R8, R21, 0x4, R236 ;  /* 0x0000000415087825 */ /* 0x004fc800078e02ec */
[----:B-1----:R-:W-:-:S04]  /*45900*/  IMAD.WIDE R10, R17, 0x4, R236 ;  /* 0x00000004110a7825 */ /* 0x002fc800078e02ec */
[----:B------:R-:W-:Y:S01]  /*45910*/  VIADD R0, R3, 0xfd ;  /* 0x000000fd03007836 */ /* 0x000fe20000000000 */
[----:B------:R-:W-:Y:S01]  /*45920*/  ISETP.LT.AND P3, PT, R5, UR12, !P3 ;  /* 0x0000000c05007c0c */ /* 0x000fe2000df61270 */
[--C-:B------:R-:W-:Y:S01]  /*45930*/  IMAD.WIDE R2, R17, 0x4, R6.reuse ;  /* 0x0000000411027825 */ /* 0x100fe200078e0206 */
[----:B------:R-:W-:Y:S01]  /*45940*/  @P0 STG.E desc[UR8][R8.64], R233 ;  /* 0x000000e908000986 */ /* 0x000fe2000c101908 */
[----:B------:R-:W-:Y:S02]  /*45950*/  ULDC UR4, c[0x0][0x248] ;  /* 0x0000920000047ab9 */ /* 0x000fe40000000800 */
[----:B---3--:R-:W-:Y:S01]  /*45960*/  IMAD.WIDE R12, R19, 0x4, R6 ;  /* 0x00000004130c7825 */ /* 0x008fe200078e0206 */
[----:B------:R-:W-:Y:S01]  /*45970*/  ISETP.GE.AND P0, PT, R0, UR7, PT ;  /* 0x0000000700007c0c */ /* 0x000fe2000bf06270 */
[----:B------:R1:W-:Y:S04]  /*45980*/  @P5 STG.E desc[UR8][R2.64], R149 ;  /* 0x0000009502005986 */ /* 0x0003e8000c101908 */
[----:B------:R2:W-:Y:S01]  /*45990*/  @P4 STG.E desc[UR8][R10.64], R249 ;  /* 0x000000f90a004986 */ /* 0x0005e2000c101908 */
[----:B------:R-:W-:-:S03]  /*459a0*/  ISETP.LT.AND P5, PT, R4, UR12, !P2 ;  /* 0x0000000c04007c0c */ /* 0x000fc6000d7a1270 */
[----:B------:R3:W-:Y:S01]  /*459b0*/  @P6 STG.E desc[UR8][R12.64], R226 ;  /* 0x000000e20c006986 */ /* 0x0007e2000c101908 */
[C---:B------:R-:W-:Y:S01]  /*459c0*/  ISETP.LT.AND P6, PT, R4.reuse, UR12, !P0 ;  /* 0x0000000c04007c0c */ /* 0x040fe2000c7c1270 */
[----:B----4-:R-:W-:Y:S01]  /*459d0*/  VIADD R15, R19, UR4 ;  /* 0x00000004130f7c36 */ /* 0x010fe20008000000 */
[----:B------:R-:W-:Y:S01]  /*459e0*/  ISETP.LT.AND P0, PT, R5, UR12, !P0 ;  /* 0x0000000c05007c0c */ /* 0x000fe2000c701270 */
[----:B-1----:R-:W-:Y:S01]  /*459f0*/  IMAD.WIDE R2, R19, 0x4, R236 ;  /* 0x0000000413027825 */ /* 0x002fe200078e02ec */
[----:B------:R-:W-:Y:S01]  /*45a00*/  ISETP.LT.AND P2, PT, R5, UR12, !P2 ;  /* 0x0000000c05007c0c */ /* 0x000fe2000d741270 */
[----:B------:R-:W-:Y:S01]  /*45a10*/  ULDC UR4, c[0x0][0x248] ;  /* 0x0000920000047ab9 */ /* 0x000fe20000000800 */
[----:B------:R-:W-:Y:S01]  /*45a20*/  ISETP.LT.AND P4, PT, R4, UR12, !P1 ;  /* 0x0000000c04007c0c */ /* 0x000fe2000cf81270 */
[----:B------:R-:W-:Y:S01]  /*45a30*/  VIADD R17, R15, UR5 ;  /* 0x000000050f117c36 */ /* 0x000fe20008000000 */
[----:B------:R-:W-:Y:S01]  /*45a40*/  ISETP.LT.AND P1, PT, R5, UR12, !P1 ;  /* 0x0000000c05007c0c */ /* 0x000fe2000cf21270 */
[C---:B------:R-:W-:Y:S01]  /*45a50*/  IMAD.WIDE R4, R15.reuse, 0x4, R6 ;  /* 0x000000040f047825 */ /* 0x040fe200078e0206 */
[----:B------:R1:W-:Y:S03]  /*45a60*/  @P3 STG.E desc[UR8][R2.64], R234 ;  /* 0x000000ea02003986 */ /* 0x0003e6000c101908 */
[----:B------:R-:W-:Y:S01]  /*45a70*/  IMAD.WIDE R8, R15, 0x4, R236 ;  /* 0x000000040f087825 */ /* 0x000fe200078e02ec */
[----:B------:R1:W-:Y:S03]  /*45a80*/  @P6 STG.E desc[UR8][R4.64], R150 ;  /* 0x0000009604006986 */ /* 0x0003e6000c101908 */
[C---:B--2---:R-:W-:Y:S01]  /*45a90*/  IMAD.WIDE R10, R17.reuse, 0x4, R6 ;  /* 0x00000004110a7825 */ /* 0x044fe200078e0206 */
[----:B------:R1:W-:Y:S03]  /*45aa0*/  @P0 STG.E desc[UR8][R8.64], R250 ;  /* 0x000000fa08000986 */ /* 0x0003e6000c101908 */
[C---:B---3--:R-:W-:Y:S01]  /*45ab0*/  IMAD.WIDE R12, R17.reuse, 0x4, R236 ;  /* 0x00000004110c7825 */ /* 0x048fe200078e02ec */
[----:B------:R1:W-:Y:S04]  /*45ac0*/  @P5 STG.E desc[UR8][R10.64], R227 ;  /* 0x000000e30a005986 */ /* 0x0003e8000c101908 */
[----:B------:R1:W-:Y:S01]  /*45ad0*/  @P2 STG.E desc[UR8][R12.64], R235 ;  /* 0x000000eb0c002986 */ /* 0x0003e2000c101908 */
[----:B------:R-:W-:-:S04]  /*45ae0*/  VIADD R19, R17, UR4 ;  /* 0x0000000411137c36 */ /* 0x000fc80008000000 */
[----:B------:R-:W-:-:S04]  /*45af0*/  IMAD.WIDE R6, R19, 0x4, R6 ;  /* 0x0000000413067825 */ /* 0x000fc800078e0206 */
[----:B------:R-:W-:Y:S01]  /*45b00*/  IMAD.WIDE R236, R19, 0x4, R236 ;  /* 0x0000000413ec7825 */ /* 0x000fe200078e02ec */
[----:B------:R1:W-:Y:S01]  /*45b10*/  @P4 STG.E desc[UR8][R6.64], R151 ;  /* 0x0000009706004986 */ /* 0x0003e2000c101908 */
[----:B------:R-:W-:Y:S05]  /*45b20*/  @!P1 EXIT ;  /* 0x000000000000994d */ /* 0x000fea0003800000 */
[----:B------:R-:W-:Y:S01]  /*45b30*/  STG.E desc[UR8][R236.64], R251 ;  /* 0x000000fbec007986 */ /* 0x000fe2000c101908 */
[----:B------:R-:W-:Y:S05]  /*45b40*/  EXIT ;  /* 0x000000000000794d */ /* 0x000fea0003800000 */
.L_x_2:
[----:B------:R-:W-:-:S00]  /*45b50*/  BRA `(.L_x_2) ;  /* 0xfffffffc00fc7947 */ /* 0x000fc0000383ffff */
[----:B------:R-:W-:-:S00]  /*45b60*/  NOP ;  /* 0x0000000000007918 */ /* 0x000fc00000000000 */
        /* <DEDUP_REMOVED lines=9> */
.L_x_3:


//--------------------- .nv.shared.matmul_kernel  --------------------------
	.section	.nv.shared.matmul_kernel,"aw",@nobits
	.sectionflags	@""
	.align	16
	.zero		1024


//--------------------- .nv.shared.reserved.0     --------------------------
	.section	.nv.shared.reserved.0,"aw",@nobits
	.weak		__nv_reservedSMEM_offset_0_alias
	.size		__nv_reservedSMEM_offset_0_alias, 0, 0
	.other		__nv_reservedSMEM_offset_0_alias,@"STO_CUDA_RESERVED_SHARED STV_DEFAULT"
__nv_reservedSMEM_offset_0_alias:
	.zero		0


//--------------------- .nv.constant0.matmul_kernel --------------------------
	.section	.nv.constant0.matmul_kernel,"a",@progbits
	.sectionflags	@""
	.align	4
.nv.constant0.matmul_kernel:
	.zero		608


//--------------------- SYMBOLS --------------------------

	.type		.nv.reservedSmem.offset0,@object
	.size		.nv.reservedSmem.offset0,0x4
